	.target	sm_90a

	.elftype	@"ET_EXEC"


//--------------------- .note.nv.tkinfo           --------------------------
	.section	.note.nv.tkinfo,"",@"SHT_NOTE"
	.sectionflags	@"SHF_NOTE_NV_TKINFO"
	.tkinfo
        /*0018*/ 	.word	0x00000002
        /*0030*/ 	.string	""
        /*0030*/ 	.string	"ptxas"
        /*0030*/ 	.string	"Cuda compilation tools, release 13.0, V13.0.88"
        /*0030*/ 	.string	"Build cuda_13.0.r13.0/compiler.36424714_0"
        /*0030*/ 	.string	"-arch sm_90a -m 64 "



//--------------------- .note.nv.cuinfo           --------------------------
	.section	.note.nv.cuinfo,"",@"SHT_NOTE"
	.sectionflags	@"SHF_NOTE_NV_CUINFO"
        /*0018*/ 	.short	0x0002
        /*001a*/ 	.short	0x005a
        /*001c*/ 	.short	0x0082
	.zero		2


//--------------------- .nv.info                  --------------------------
	.section	.nv.info,"",@"SHT_CUDA_INFO"
	.align	4


	//----- nvinfo : EIATTR_REGCOUNT
	.align		4
        /*0000*/ 	.byte	0x04, 0x2f
        /*0002*/ 	.short	(.L_15 - .L_14)
	.align		4
.L_14:
        /*0004*/ 	.word	index@(_ZN7cutlass13device_kernelINS_4gemm6kernel13GemmUniversalIN4cute5tupleIJiiiiEEENS1_10collective13CollectiveMmaINS1_34MainloopSm90TmaGmmaWarpSpecializedILi4ENS5_IJNS4_1CILi2EEENSA_ILi1EEESC_EEENS1_35KernelTmaWarpSpecializedCooperativeEEENS5_IJNSA_ILi512EEENSA_ILi224EEENSA_ILi32EEEEEENS_6half_tENS5_IJlSC_lEEESK_SL_NS4_8TiledMMAINS4_8MMA_AtomIJNS4_4SM904GMMA25MMA_64x32x16_F32F16F16_SSILNSP_5MajorE0ELSR_0ELNSP_7ScaleInE1ELSS_1EEEEEENS4_6LayoutISD_NS5_IJSC_NSA_ILi0EEESW_EEEEENS5_IJNS4_10UnderscoreESZ_SZ_EEEEENS4_13SM90_TMA_LOADENS4_14ComposedLayoutINS4_7SwizzleILi2ELi4ELi3EEENS4_18smem_ptr_flag_bitsILi16EEENSV_INS5_IJNSA_ILi8EEESI_EEENS5_IJSI_SC_EEEEEEEvNS4_8identityENS4_23SM90_TMA_LOAD_MULTICASTES1C_vS1D_EENS_8epilogue10collective6detail29Sm90TmaWarpSpecializedAdapterINS1H_15DefaultEpilogueISK_SL_SL_NS1G_6thread17LinearCombinationISK_Li1EffLNS1L_9ScaleType4KindE0ELNS_15FloatRoundStyleE2ESK_EENS1_15EpilogueDefaultEEEEEvvEEEEvNT_6ParamsE)
        /*0008*/ 	.word	0x000000a8


	//----- nvinfo : EIATTR_FRAME_SIZE
	.align		4
.L_15:
        /*000c*/ 	.byte	0x04, 0x11
        /*000e*/ 	.short	(.L_17 - .L_16)
	.align		4
.L_16:
        /*0010*/ 	.word	index@(_ZN7cutlass13device_kernelINS_4gemm6kernel13GemmUniversalIN4cute5tupleIJiiiiEEENS1_10collective13CollectiveMmaINS1_34MainloopSm90TmaGmmaWarpSpecializedILi4ENS5_IJNS4_1CILi2EEENSA_ILi1EEESC_EEENS1_35KernelTmaWarpSpecializedCooperativeEEENS5_IJNSA_ILi512EEENSA_ILi224EEENSA_ILi32EEEEEENS_6half_tENS5_IJlSC_lEEESK_SL_NS4_8TiledMMAINS4_8MMA_AtomIJNS4_4SM904GMMA25MMA_64x32x16_F32F16F16_SSILNSP_5MajorE0ELSR_0ELNSP_7ScaleInE1ELSS_1EEEEEENS4_6LayoutISD_NS5_IJSC_NSA_ILi0EEESW_EEEEENS5_IJNS4_10UnderscoreESZ_SZ_EEEEENS4_13SM90_TMA_LOADENS4_14ComposedLayoutINS4_7SwizzleILi2ELi4ELi3EEENS4_18smem_ptr_flag_bitsILi16EEENSV_INS5_IJNSA_ILi8EEESI_EEENS5_IJSI_SC_EEEEEEEvNS4_8identityENS4_23SM90_TMA_LOAD_MULTICASTES1C_vS1D_EENS_8epilogue10collective6detail29Sm90TmaWarpSpecializedAdapterINS1H_15DefaultEpilogueISK_SL_SL_NS1G_6thread17LinearCombinationISK_Li1EffLNS1L_9ScaleType4KindE0ELNS_15FloatRoundStyleE2ESK_EENS1_15EpilogueDefaultEEEEEvvEEEEvNT_6ParamsE)
        /*0014*/ 	.word	0x00000880


	//----- nvinfo : EIATTR_MIN_STACK_SIZE
	.align		4
.L_17:
        /*0018*/ 	.byte	0x04, 0x12
        /*001a*/ 	.short	(.L_19 - .L_18)
	.align		4
.L_18:
        /*001c*/ 	.word	index@(_ZN7cutlass13device_kernelINS_4gemm6kernel13GemmUniversalIN4cute5tupleIJiiiiEEENS1_10collective13CollectiveMmaINS1_34MainloopSm90TmaGmmaWarpSpecializedILi4ENS5_IJNS4_1CILi2EEENSA_ILi1EEESC_EEENS1_35KernelTmaWarpSpecializedCooperativeEEENS5_IJNSA_ILi512EEENSA_ILi224EEENSA_ILi32EEEEEENS_6half_tENS5_IJlSC_lEEESK_SL_NS4_8TiledMMAINS4_8MMA_AtomIJNS4_4SM904GMMA25MMA_64x32x16_F32F16F16_SSILNSP_5MajorE0ELSR_0ELNSP_7ScaleInE1ELSS_1EEEEEENS4_6LayoutISD_NS5_IJSC_NSA_ILi0EEESW_EEEEENS5_IJNS4_10UnderscoreESZ_SZ_EEEEENS4_13SM90_TMA_LOADENS4_14ComposedLayoutINS4_7SwizzleILi2ELi4ELi3EEENS4_18smem_ptr_flag_bitsILi16EEENSV_INS5_IJNSA_ILi8EEESI_EEENS5_IJSI_SC_EEEEEEEvNS4_8identityENS4_23SM90_TMA_LOAD_MULTICASTES1C_vS1D_EENS_8epilogue10collective6detail29Sm90TmaWarpSpecializedAdapterINS1H_15DefaultEpilogueISK_SL_SL_NS1G_6thread17LinearCombinationISK_Li1EffLNS1L_9ScaleType4KindE0ELNS_15FloatRoundStyleE2ESK_EENS1_15EpilogueDefaultEEEEEvvEEEEvNT_6ParamsE)
        /*0020*/ 	.word	0x00000880
.L_19:


//--------------------- .nv.compat                --------------------------
	.section	.nv.compat,"",@"SHT_CUDA_COMPAT_INFO"
	.align	4
        /*0000*/ 	.byte	0x02, 0x09, 0x01, 0x00, 0x02, 0x02, 0x04, 0x00, 0x02, 0x05, 0x05, 0x00, 0x03, 0x07, 0x01, 0x01
        /*0010*/ 	.byte	0x02, 0x03, 0x01, 0x00, 0x02, 0x06, 0x01, 0x00, 0x04, 0x0b, 0x08, 0x00, 0x00, 0x00, 0x00, 0x00
        /*0020*/ 	.byte	0x00, 0x00, 0x00, 0x00


//--------------------- .nv.info._ZN7cutlass13device_kernelINS_4gemm6kernel13GemmUniversalIN4cute5tupleIJiiiiEEENS1_10collective13CollectiveMmaINS1_34MainloopSm90TmaGmmaWarpSpecializedILi4ENS5_IJNS4_1CILi2EEENSA_ILi1EEESC_EEENS1_35KernelTmaWarpSpecializedCooperativeEEENS5_IJNSA_ILi512EEENSA_ILi224EEENSA_ILi32EEEEEENS_6half_tENS5_IJlSC_lEEESK_SL_NS4_8TiledMMAINS4_8MMA_AtomIJNS4_4SM904GMMA25MMA_64x32x16_F32F16F16_SSILNSP_5MajorE0ELSR_0ELNSP_7ScaleInE1ELSS_1EEEEEENS4_6LayoutISD_NS5_IJSC_NSA_ILi0EEESW_EEEEENS5_IJNS4_10UnderscoreESZ_SZ_EEEEENS4_13SM90_TMA_LOADENS4_14ComposedLayoutINS4_7SwizzleILi2ELi4ELi3EEENS4_18smem_ptr_flag_bitsILi16EEENSV_INS5_IJNSA_ILi8EEESI_EEENS5_IJSI_SC_EEEEEEEvNS4_8identityENS4_23SM90_TMA_LOAD_MULTICASTES1C_vS1D_EENS_8epilogue10collective6detail29Sm90TmaWarpSpecializedAdapterINS1H_15DefaultEpilogueISK_SL_SL_NS1G_6thread17LinearCombinationISK_Li1EffLNS1L_9ScaleType4KindE0ELNS_15FloatRoundStyleE2ESK_EENS1_15EpilogueDefaultEEEEEvvEEEEvNT_6ParamsE --------------------------
	.section	.nv.info._ZN7cutlass13device_kernelINS_4gemm6kernel13GemmUniversalIN4cute5tupleIJiiiiEEENS1_10collective13CollectiveMmaINS1_34MainloopSm90TmaGmmaWarpSpecializedILi4ENS5_IJNS4_1CILi2EEENSA_ILi1EEESC_EEENS1_35KernelTmaWarpSpecializedCooperativeEEENS5_IJNSA_ILi512EEENSA_ILi224EEENSA_ILi32EEEEEENS_6half_tENS5_IJlSC_lEEESK_SL_NS4_8TiledMMAINS4_8MMA_AtomIJNS4_4SM904GMMA25MMA_64x32x16_F32F16F16_SSILNSP_5MajorE0ELSR_0ELNSP_7ScaleInE1ELSS_1EEEEEENS4_6LayoutISD_NS5_IJSC_NSA_ILi0EEESW_EEEEENS5_IJNS4_10UnderscoreESZ_SZ_EEEEENS4_13SM90_TMA_LOADENS4_14ComposedLayoutINS4_7SwizzleILi2ELi4ELi3EEENS4_18smem_ptr_flag_bitsILi16EEENSV_INS5_IJNSA_ILi8EEESI_EEENS5_IJSI_SC_EEEEEEEvNS4_8identityENS4_23SM90_TMA_LOAD_MULTICASTES1C_vS1D_EENS_8epilogue10collective6detail29Sm90TmaWarpSpecializedAdapterINS1H_15DefaultEpilogueISK_SL_SL_NS1G_6thread17LinearCombinationISK_Li1EffLNS1L_9ScaleType4KindE0ELNS_15FloatRoundStyleE2ESK_EENS1_15EpilogueDefaultEEEEEvvEEEEvNT_6ParamsE,"",@"SHT_CUDA_INFO"
	.sectionflags	@""
	.align	4


	//----- nvinfo : EIATTR_CUDA_API_VERSION
	.align		4
        /*0000*/ 	.byte	0x04, 0x37
        /*0002*/ 	.short	(.L_21 - .L_20)
.L_20:
        /*0004*/ 	.word	0x00000082


	//----- nvinfo : EIATTR_KPARAM_INFO
	.align		4
.L_21:
        /*0008*/ 	.byte	0x04, 0x17
        /*000a*/ 	.short	(.L_23 - .L_22)
.L_22:
        /*000c*/ 	.word	0x00000000
        /*0010*/ 	.short	0x0000
        /*0012*/ 	.short	0x0070
        /*0014*/ 	.byte	0x00, 0xf0, 0x01, 0x10


	//----- nvinfo : EIATTR_SPARSE_MMA_MASK
	.align		4
.L_23:
        /*0018*/ 	.byte	0x03, 0x50
        /*001a*/ 	.short	0x0000


	//----- nvinfo : EIATTR_MAXREG_COUNT
	.align		4
        /*001c*/ 	.byte	0x03, 0x1b
        /*001e*/ 	.short	0x00a8


	//----- nvinfo : EIATTR_NUM_BARRIERS
	.align		4
        /*0020*/ 	.byte	0x02, 0x4c
        /*0022*/ 	.byte	0x01
	.zero		1


	//----- nvinfo : EIATTR_EXTERNS
	.align		4
        /*0024*/ 	.byte	0x04, 0x0f
        /*0026*/ 	.short	(.L_25 - .L_24)


	//   ....[0]....
	.align		4
.L_24:
        /*0028*/ 	.word	index@(__assertfail)


	//----- nvinfo : EIATTR_ANNOTATIONS
	.align		4
.L_25:
        /*002c*/ 	.byte	0x04, 0x55
        /*002e*/ 	.short	(.L_27 - .L_26)


	//   ....[0]....
.L_26:
        /*0030*/ 	.word	0x00000001
        /*0034*/ 	.byte	0x40, 0x07, 0x00, 0x00, 0x01, 0x00, 0x00, 0x00, 0x20, 0x08, 0x00, 0x00, 0x01, 0x00, 0x00, 0x00
        /* <DEDUP_REMOVED lines=2898> */
        /*b564*/ 	.byte	0x30, 0xd2, 0x03, 0x00, 0x01, 0x00, 0x00, 0x00, 0x50, 0xd2, 0x03, 0x00


	//----- nvinfo : EIATTR_MERCURY_ISA_VERSION
	.align		4
.L_27:
        /*b570*/ 	.byte	0x03, 0x5f
        /*b572*/ 	.short	0x0101


	//----- nvinfo : EIATTR_INT_WARP_WIDE_INSTR_OFFSETS
	.align		4
        /*b574*/ 	.byte	0x04, 0x31
        /*b576*/ 	.short	(.L_29 - .L_28)


	//   ....[0]....
.L_28:
        /*b578*/ 	.word	0x00000570


	//   ....[1]....
        /*b57c*/ 	.word	0x00000580


	//   ....[2]....
        /*b580*/ 	.word	0x000006e0


	//----- nvinfo : EIATTR_COOP_GROUP_MASK_REGIDS
	.align		4
.L_29:
        /*b584*/ 	.byte	0x04, 0x29
        /*b586*/ 	.short	(.L_31 - .L_30)


	//   ....[0]....
.L_30:
        /*b588*/ 	.word	0xffffffff


	//   ....[1]....
        /*b58c*/ 	.word	0xffffffff


	//   ....[2]....
        /*b590*/ 	.word	0xffffffff


	//   ....[3]....
        /*b594*/ 	.word	0xffffffff


	//   ....[4]....
        /*b598*/ 	.word	0xffffffff


	//   ....[5]....
        /*b59c*/ 	.word	0xffffffff


	//----- nvinfo : EIATTR_COOP_GROUP_INSTR_OFFSETS
	.align		4
.L_31:
        /*b5a0*/ 	.byte	0x04, 0x28
        /*b5a2*/ 	.short	(.L_33 - .L_32)


	//   ....[0]....
.L_32:
        /*b5a4*/ 	.word	0x00000070


	//   ....[1]....
        /*b5a8*/ 	.word	0x00000080


	//   ....[2]....
        /*b5ac*/ 	.word	0x000001a0


	//   ....[3]....
        /*b5b0*/ 	.word	0x000003d0


	//   ....[4]....
        /*b5b4*/ 	.word	0x00000860


	//   ....[5]....
        /*b5b8*/ 	.word	0x00001430


	//----- nvinfo : EIATTR_REG_RECONFIG
	.align		4
.L_33:
        /*b5bc*/ 	.byte	0x01, 0x54
	.zero		2


	//----- nvinfo : EIATTR_SYSCALL_OFFSETS
	.align		4
        /*b5c0*/ 	.byte	0x04, 0x46
        /*b5c2*/ 	.short	(.L_35 - .L_34)


	//   ....[0]....
.L_34:
        /*b5c4*/ 	.word	0x000015e0


	//----- nvinfo : EIATTR_MBARRIER_INSTR_OFFSETS
	.align		4
.L_35:
        /*b5c8*/ 	.byte	0x04, 0x39
        /*b5ca*/ 	.short	(.L_37 - .L_36)


	//   ....[0]....
.L_36:
        /*b5cc*/ 	.word	0x00000320
        /*b5d0*/ 	.word	0x000000ff
        /*b5d4*/ 	.word	0x00000000
        /*b5d8*/ 	.short	0x0100
        /*b5da*/ 	.byte	0x08
	.zero		1


	//   ....[1]....
        /*b5dc*/ 	.word	0x00000330
        /*b5e0*/ 	.word	0x000000ff
        /*b5e4*/ 	.word	0x00000020
        /*b5e8*/ 	.short	0x0100
        /*b5ea*/ 	.byte	0x08
	.zero		1


	//   ....[2]....
        /*b5ec*/ 	.word	0x00000340
        /*b5f0*/ 	.word	0x000000ff
        /*b5f4*/ 	.word	0x00000008
        /*b5f8*/ 	.short	0x0100
        /*b5fa*/ 	.byte	0x08
	.zero		1


	//   ....[3]....
        /*b5fc*/ 	.word	0x00000350
        /*b600*/ 	.word	0x000000ff
        /*b604*/ 	.word	0x00000028
        /*b608*/ 	.short	0x0100
        /*b60a*/ 	.byte	0x08
	.zero		1


	//   ....[4]....
        /*b60c*/ 	.word	0x00000360
        /*b610*/ 	.word	0x000000ff
        /*b614*/ 	.word	0x00000010
        /*b618*/ 	.short	0x0100
        /*b61a*/ 	.byte	0x08
	.zero		1


	//   ....[5]....
        /*b61c*/ 	.word	0x00000370
        /*b620*/ 	.word	0x000000ff
        /*b624*/ 	.word	0x00000030
        /*b628*/ 	.short	0x0100
        /*b62a*/ 	.byte	0x08
	.zero		1


	//   ....[6]....
        /*b62c*/ 	.word	0x00000380
        /*b630*/ 	.word	0x000000ff
        /*b634*/ 	.word	0x00000018
        /*b638*/ 	.short	0x0100
        /*b63a*/ 	.byte	0x08
	.zero		1


	//   ....[7]....
        /*b63c*/ 	.word	0x00000390
        /*b640*/ 	.word	0x000000ff
        /*b644*/ 	.word	0x00000038
        /*b648*/ 	.short	0x0100
        /*b64a*/ 	.byte	0x08
	.zero		1


	//   ....[8]....
        /*b64c*/ 	.word	0x00000760
        /*b650*/ 	.word	0x000000ff
        /*b654*/ 	.word	0x00000050
        /*b658*/ 	.short	0x0100
        /*b65a*/ 	.byte	0x06
	.zero		1


	//   ....[9]....
        /*b65c*/ 	.word	0x000007b0
        /*b660*/ 	.word	0x000000ff
        /*b664*/ 	.word	0x00000058
        /*b668*/ 	.short	0x0100
        /*b66a*/ 	.byte	0x06
	.zero		1


	//   ....[10]....
        /*b66c*/ 	.word	0x00001680
        /*b670*/ 	.word	0x00000003
        /*b674*/ 	.word	0x00000000
        /*b678*/ 	.short	0x010a
        /*b67a*/ 	.byte	0x3f
	.zero		1


	//   ....[11]....
        /*b67c*/ 	.word	0x000016c0
        /*b680*/ 	.word	0x00000003
        /*b684*/ 	.word	0x00000000
        /*b688*/ 	.short	0x010a
        /*b68a*/ 	.byte	0x3f
	.zero		1


	//   ....[12]....
        /*b68c*/ 	.word	0x000075e0
        /*b690*/ 	.word	0x000000ff
        /*b694*/ 	.word	0x00000000
        /*b698*/ 	.short	0x010a
        /*b69a*/ 	.byte	0x04
	.zero		1


	//   ....[13]....
        /*b69c*/ 	.word	0x00007620
        /*b6a0*/ 	.word	0x000000ff
        /*b6a4*/ 	.word	0x00000000
        /*b6a8*/ 	.short	0x010a
        /*b6aa*/ 	.byte	0x04
	.zero		1


	//   ....[14]....
        /*b6ac*/ 	.word	0x0000cff0
        /*b6b0*/ 	.word	0x00000004
        /*b6b4*/ 	.word	0x00000000
        /*b6b8*/ 	.short	0x0101
        /*b6ba*/ 	.byte	0x3f
	.zero		1


	//   ....[15]....
        /*b6bc*/ 	.word	0x0000d1e0
        /*b6c0*/ 	.word	0x00000000
        /*b6c4*/ 	.word	0x00000000
        /*b6c8*/ 	.short	0x0101
        /*b6ca*/ 	.byte	0x3f
	.zero		1


	//   ....[16]....
        /*b6cc*/ 	.word	0x0003cda0
        /*b6d0*/ 	.word	0x0000000f
        /*b6d4*/ 	.word	0x00000020
        /*b6d8*/ 	.short	0x010a
        /*b6da*/ 	.byte	0x3f
	.zero		1


	//   ....[17]....
        /*b6dc*/ 	.word	0x0003d1c0
        /*b6e0*/ 	.word	0x00000002
        /*b6e4*/ 	.word	0x00000058
        /*b6e8*/ 	.short	0x0101
        /*b6ea*/ 	.byte	0x3f
	.zero		1


	//   ....[18]....
        /*b6ec*/ 	.word	0x0003d960
        /*b6f0*/ 	.word	0x00000005
        /*b6f4*/ 	.word	0x00000000
        /*b6f8*/ 	.short	0x010a
        /*b6fa*/ 	.byte	0x3f
	.zero		1


	//   ....[19]....
        /*b6fc*/ 	.word	0x0003d9f0
        /*b700*/ 	.word	0x00000007
        /*b704*/ 	.word	0x00000000
        /*b708*/ 	.short	0x010a
        /*b70a*/ 	.byte	0x3f
	.zero		1


	//   ....[20]....
        /*b70c*/ 	.word	0x0003da80
        /*b710*/ 	.word	0x00000007
        /*b714*/ 	.word	0x00000000
        /*b718*/ 	.short	0x010a
        /*b71a*/ 	.byte	0x3f
	.zero		1


	//   ....[21]....
        /*b71c*/ 	.word	0x0003db10
        /*b720*/ 	.word	0x00000003
        /*b724*/ 	.word	0x00000000
        /*b728*/ 	.short	0x010a
        /*b72a*/ 	.byte	0x3f
	.zero		1


	//   ....[22]....
        /*b72c*/ 	.word	0x0003db70
        /*b730*/ 	.word	0x00000003
        /*b734*/ 	.word	0x00000000
        /*b738*/ 	.short	0x010a
        /*b73a*/ 	.byte	0x3f
	.zero		1


	//   ....[23]....
        /*b73c*/ 	.word	0x0003dbd0
        /*b740*/ 	.word	0x00000006
        /*b744*/ 	.word	0x00000000
        /*b748*/ 	.short	0x010a
        /*b74a*/ 	.byte	0x3f
	.zero		1


	//   ....[24]....
        /*b74c*/ 	.word	0x0003dca0
        /*b750*/ 	.word	0x0000000f
        /*b754*/ 	.word	0x00000020
        /*b758*/ 	.short	0x010a
        /*b75a*/ 	.byte	0x3f
	.zero		1


	//   ....[25]....
        /*b75c*/ 	.word	0x0003dd70
        /*b760*/ 	.word	0x00000005
        /*b764*/ 	.word	0x00000000
        /*b768*/ 	.short	0x010a
        /*b76a*/ 	.byte	0x3f
	.zero		1


	//   ....[26]....
        /*b76c*/ 	.word	0x0003ddc0
        /*b770*/ 	.word	0x00000007
        /*b774*/ 	.word	0x00000000
        /*b778*/ 	.short	0x010a
        /*b77a*/ 	.byte	0x3f
	.zero		1


	//   ....[27]....
        /*b77c*/ 	.word	0x0003de10
        /*b780*/ 	.word	0x00000007
        /*b784*/ 	.word	0x00000000
        /*b788*/ 	.short	0x010a
        /*b78a*/ 	.byte	0x3f
	.zero		1


	//----- nvinfo : EIATTR_NUM_MBARRIERS
	.align		4
.L_37:
        /*b78c*/ 	.byte	0x03, 0x38
        /*b78e*/ 	.short	0x000a


	//----- nvinfo : EIATTR_EXIT_INSTR_OFFSETS
	.align		4
        /*b790*/ 	.byte	0x04, 0x1c
        /*b792*/ 	.short	(.L_39 - .L_38)


	//   ....[0]....
.L_38:
        /*b794*/ 	.word	0x00000ac0


	//   ....[1]....
        /*b798*/ 	.word	0x00001350


	//   ....[2]....
        /*b79c*/ 	.word	0x0003c430


	//   ....[3]....
        /*b7a0*/ 	.word	0x0003ca50


	//   ....[4]....
        /*b7a4*/ 	.word	0x0003db60


	//----- nvinfo : EIATTR_MAX_THREADS
	.align		4
.L_39:
        /*b7a8*/ 	.byte	0x04, 0x05
        /*b7aa*/ 	.short	(.L_41 - .L_40)
.L_40:
        /*b7ac*/ 	.word	0x00000180
        /*b7b0*/ 	.word	0x00000001
        /*b7b4*/ 	.word	0x00000001


	//----- nvinfo : EIATTR_CRS_STACK_SIZE
	.align		4
.L_41:
        /*b7b8*/ 	.byte	0x04, 0x1e
        /*b7ba*/ 	.short	(.L_43 - .L_42)
.L_42:
        /*b7bc*/ 	.word	0x00000000


	//----- nvinfo : EIATTR_CBANK_PARAM_SIZE
	.align		4
.L_43:
        /*b7c0*/ 	.byte	0x03, 0x19
        /*b7c2*/ 	.short	0x0470


	//----- nvinfo : EIATTR_PARAM_CBANK
	.align		4
        /*b7c4*/ 	.byte	0x04, 0x0a
        /*b7c6*/ 	.short	(.L_45 - .L_44)
	.align		4
.L_44:
        /*b7c8*/ 	.word	index@(.nv.constant0._ZN7cutlass13device_kernelINS_4gemm6kernel13GemmUniversalIN4cute5tupleIJiiiiEEENS1_10collective13CollectiveMmaINS1_34MainloopSm90TmaGmmaWarpSpecializedILi4ENS5_IJNS4_1CILi2EEENSA_ILi1EEESC_EEENS1_35KernelTmaWarpSpecializedCooperativeEEENS5_IJNSA_ILi512EEENSA_ILi224EEENSA_ILi32EEEEEENS_6half_tENS5_IJlSC_lEEESK_SL_NS4_8TiledMMAINS4_8MMA_AtomIJNS4_4SM904GMMA25MMA_64x32x16_F32F16F16_SSILNSP_5MajorE0ELSR_0ELNSP_7ScaleInE1ELSS_1EEEEEENS4_6LayoutISD_NS5_IJSC_NSA_ILi0EEESW_EEEEENS5_IJNS4_10UnderscoreESZ_SZ_EEEEENS4_13SM90_TMA_LOADENS4_14ComposedLayoutINS4_7SwizzleILi2ELi4ELi3EEENS4_18smem_ptr_flag_bitsILi16EEENSV_INS5_IJNSA_ILi8EEESI_EEENS5_IJSI_SC_EEEEEEEvNS4_8identityENS4_23SM90_TMA_LOAD_MULTICASTES1C_vS1D_EENS_8epilogue10collective6detail29Sm90TmaWarpSpecializedAdapterINS1H_15DefaultEpilogueISK_SL_SL_NS1G_6thread17LinearCombinationISK_Li1EffLNS1L_9ScaleType4KindE0ELNS_15FloatRoundStyleE2ESK_EENS1_15EpilogueDefaultEEEEEvvEEEEvNT_6ParamsE)
        /*b7cc*/ 	.short	0x0210
        /*b7ce*/ 	.short	0x0470


	//----- nvinfo : EIATTR_SW_WAR
	.align		4
.L_45:
        /*b7d0*/ 	.byte	0x04, 0x36
        /*b7d2*/ 	.short	(.L_47 - .L_46)
.L_46:
        /*b7d4*/ 	.word	0x00000008
.L_47:


//--------------------- .nv.callgraph             --------------------------
	.section	.nv.callgraph,"",@"SHT_CUDA_CALLGRAPH"
	.align	4
	.sectionentsize	8
	.align		4
        /*0000*/ 	.word	0x00000000
	.align		4
        /*0004*/ 	.word	0xffffffff
	.align		4
        /*0008*/ 	.word	index@(_ZN7cutlass13device_kernelINS_4gemm6kernel13GemmUniversalIN4cute5tupleIJiiiiEEENS1_10collective13CollectiveMmaINS1_34MainloopSm90TmaGmmaWarpSpecializedILi4ENS5_IJNS4_1CILi2EEENSA_ILi1EEESC_EEENS1_35KernelTmaWarpSpecializedCooperativeEEENS5_IJNSA_ILi512EEENSA_ILi224EEENSA_ILi32EEEEEENS_6half_tENS5_IJlSC_lEEESK_SL_NS4_8TiledMMAINS4_8MMA_AtomIJNS4_4SM904GMMA25MMA_64x32x16_F32F16F16_SSILNSP_5MajorE0ELSR_0ELNSP_7ScaleInE1ELSS_1EEEEEENS4_6LayoutISD_NS5_IJSC_NSA_ILi0EEESW_EEEEENS5_IJNS4_10UnderscoreESZ_SZ_EEEEENS4_13SM90_TMA_LOADENS4_14ComposedLayoutINS4_7SwizzleILi2ELi4ELi3EEENS4_18smem_ptr_flag_bitsILi16EEENSV_INS5_IJNSA_ILi8EEESI_EEENS5_IJSI_SC_EEEEEEEvNS4_8identityENS4_23SM90_TMA_LOAD_MULTICASTES1C_vS1D_EENS_8epilogue10collective6detail29Sm90TmaWarpSpecializedAdapterINS1H_15DefaultEpilogueISK_SL_SL_NS1G_6thread17LinearCombinationISK_Li1EffLNS1L_9ScaleType4KindE0ELNS_15FloatRoundStyleE2ESK_EENS1_15EpilogueDefaultEEEEEvvEEEEvNT_6ParamsE)
	.align		4
        /*000c*/ 	.word	index@(__assertfail)
	.align		4
        /*0010*/ 	.word	0x00000000
	.align		4
        /*0014*/ 	.word	0xfffffffe
	.align		4
        /*0018*/ 	.word	0x00000000
	.align		4
        /*001c*/ 	.word	0xfffffffd
	.align		4
        /*0020*/ 	.word	0x00000000
	.align		4
        /*0024*/ 	.word	0xfffffffc


//--------------------- .nv.constant4             --------------------------
	.section	.nv.constant4,"a",@progbits
	.align	8
	.align		8
.nv.constant4:
        /*0000*/ 	.dword	__assertfail
	.align		8
        /*0008*/ 	.dword	__unnamed_1
	.align		8
        /*0010*/ 	.dword	_ZN39_INTERNAL_2fda934d_4_k_cu_cf4c9604_99834cuda3std3__45__cpo5beginE
	.align		8
        /*0018*/ 	.dword	_ZN39_INTERNAL_2fda934d_4_k_cu_cf4c9604_99834cuda3std3__45__cpo3endE
	.align		8
        /*0020*/ 	.dword	_ZN39_INTERNAL_2fda934d_4_k_cu_cf4c9604_99834cuda3std3__45__cpo6cbeginE
	.align		8
        /*0028*/ 	.dword	_ZN39_INTERNAL_2fda934d_4_k_cu_cf4c9604_99834cuda3std3__45__cpo4cendE
	.align		8
        /*0030*/ 	.dword	_ZN39_INTERNAL_2fda934d_4_k_cu_cf4c9604_99834cuda3std3__441_GLOBAL__N__2fda934d_4_k_cu_cf4c9604_99836ignoreE
	.align		8
        /*0038*/ 	.dword	_ZN39_INTERNAL_2fda934d_4_k_cu_cf4c9604_99834cuda3std3__419piecewise_constructE
	.align		8
        /*0040*/ 	.dword	_ZN39_INTERNAL_2fda934d_4_k_cu_cf4c9604_99834cuda3std3__48in_placeE
	.align		8
        /*0048*/ 	.dword	_ZN39_INTERNAL_2fda934d_4_k_cu_cf4c9604_99834cuda3std6ranges3__45__cpo4swapE
	.align		8
        /*0050*/ 	.dword	_ZN39_INTERNAL_2fda934d_4_k_cu_cf4c9604_99834cuda3std6ranges3__45__cpo9iter_moveE
	.align		8
        /*0058*/ 	.dword	_ZN39_INTERNAL_2fda934d_4_k_cu_cf4c9604_99834cute7productE
	.align		8
        /*0060*/ 	.dword	_ZN39_INTERNAL_2fda934d_4_k_cu_cf4c9604_99834cute1_E
	.align		8
        /*0068*/ 	.dword	$str$22
	.align		8
        /*0070*/ 	.dword	$str$23


//--------------------- .text._ZN7cutlass13device_kernelINS_4gemm6kernel13GemmUniversalIN4cute5tupleIJiiiiEEENS1_10collective13CollectiveMmaINS1_34MainloopSm90TmaGmmaWarpSpecializedILi4ENS5_IJNS4_1CILi2EEENSA_ILi1EEESC_EEENS1_35KernelTmaWarpSpecializedCooperativeEEENS5_IJNSA_ILi512EEENSA_ILi224EEENSA_ILi32EEEEEENS_6half_tENS5_IJlSC_lEEESK_SL_NS4_8TiledMMAINS4_8MMA_AtomIJNS4_4SM904GMMA25MMA_64x32x16_F32F16F16_SSILNSP_5MajorE0ELSR_0ELNSP_7ScaleInE1ELSS_1EEEEEENS4_6LayoutISD_NS5_IJSC_NSA_ILi0EEESW_EEEEENS5_IJNS4_10UnderscoreESZ_SZ_EEEEENS4_13SM90_TMA_LOADENS4_14ComposedLayoutINS4_7SwizzleILi2ELi4ELi3EEENS4_18smem_ptr_flag_bitsILi16EEENSV_INS5_IJNSA_ILi8EEESI_EEENS5_IJSI_SC_EEEEEEEvNS4_8identityENS4_23SM90_TMA_LOAD_MULTICASTES1C_vS1D_EENS_8epilogue10collective6detail29Sm90TmaWarpSpecializedAdapterINS1H_15DefaultEpilogueISK_SL_SL_NS1G_6thread17LinearCombinationISK_Li1EffLNS1L_9ScaleType4KindE0ELNS_15FloatRoundStyleE2ESK_EENS1_15EpilogueDefaultEEEEEvvEEEEvNT_6ParamsE --------------------------
	.section	.text._ZN7cutlass13device_kernelINS_4gemm6kernel13GemmUniversalIN4cute5tupleIJiiiiEEENS1_10collective13CollectiveMmaINS1_34MainloopSm90TmaGmmaWarpSpecializedILi4ENS5_IJNS4_1CILi2EEENSA_ILi1EEESC_EEENS1_35KernelTmaWarpSpecializedCooperativeEEENS5_IJNSA_ILi512EEENSA_ILi224EEENSA_ILi32EEEEEENS_6half_tENS5_IJlSC_lEEESK_SL_NS4_8TiledMMAINS4_8MMA_AtomIJNS4_4SM904GMMA25MMA_64x32x16_F32F16F16_SSILNSP_5MajorE0ELSR_0ELNSP_7ScaleInE1ELSS_1EEEEEENS4_6LayoutISD_NS5_IJSC_NSA_ILi0EEESW_EEEEENS5_IJNS4_10UnderscoreESZ_SZ_EEEEENS4_13SM90_TMA_LOADENS4_14ComposedLayoutINS4_7SwizzleILi2ELi4ELi3EEENS4_18smem_ptr_flag_bitsILi16EEENSV_INS5_IJNSA_ILi8EEESI_EEENS5_IJSI_SC_EEEEEEEvNS4_8identityENS4_23SM90_TMA_LOAD_MULTICASTES1C_vS1D_EENS_8epilogue10collective6detail29Sm90TmaWarpSpecializedAdapterINS1H_15DefaultEpilogueISK_SL_SL_NS1G_6thread17LinearCombinationISK_Li1EffLNS1L_9ScaleType4KindE0ELNS_15FloatRoundStyleE2ESK_EENS1_15EpilogueDefaultEEEEEvvEEEEvNT_6ParamsE,"ax",@progbits
	.align	128
.text._ZN7cutlass13device_kernelINS_4gemm6kernel13GemmUniversalIN4cute5tupleIJiiiiEEENS1_10collective13CollectiveMmaINS1_34MainloopSm90TmaGmmaWarpSpecializedILi4ENS5_IJNS4_1CILi2EEENSA_ILi1EEESC_EEENS1_35KernelTmaWarpSpecializedCooperativeEEENS5_IJNSA_ILi512EEENSA_ILi224EEENSA_ILi32EEEEEENS_6half_tENS5_IJlSC_lEEESK_SL_NS4_8TiledMMAINS4_8MMA_AtomIJNS4_4SM904GMMA25MMA_64x32x16_F32F16F16_SSILNSP_5MajorE0ELSR_0ELNSP_7ScaleInE1ELSS_1EEEEEENS4_6LayoutISD_NS5_IJSC_NSA_ILi0EEESW_EEEEENS5_IJNS4_10UnderscoreESZ_SZ_EEEEENS4_13SM90_TMA_LOADENS4_14ComposedLayoutINS4_7SwizzleILi2ELi4ELi3EEENS4_18smem_ptr_flag_bitsILi16EEENSV_INS5_IJNSA_ILi8EEESI_EEENS5_IJSI_SC_EEEEEEEvNS4_8identityENS4_23SM90_TMA_LOAD_MULTICASTES1C_vS1D_EENS_8epilogue10collective6detail29Sm90TmaWarpSpecializedAdapterINS1H_15DefaultEpilogueISK_SL_SL_NS1G_6thread17LinearCombinationISK_Li1EffLNS1L_9ScaleType4KindE0ELNS_15FloatRoundStyleE2ESK_EENS1_15EpilogueDefaultEEEEEvvEEEEvNT_6ParamsE:
        .type           _ZN7cutlass13device_kernelINS_4gemm6kernel13GemmUniversalIN4cute5tupleIJiiiiEEENS1_10collective13CollectiveMmaINS1_34MainloopSm90TmaGmmaWarpSpecializedILi4ENS5_IJNS4_1CILi2EEENSA_ILi1EEESC_EEENS1_35KernelTmaWarpSpecializedCooperativeEEENS5_IJNSA_ILi512EEENSA_ILi224EEENSA_ILi32EEEEEENS_6half_tENS5_IJlSC_lEEESK_SL_NS4_8TiledMMAINS4_8MMA_AtomIJNS4_4SM904GMMA25MMA_64x32x16_F32F16F16_SSILNSP_5MajorE0ELSR_0ELNSP_7ScaleInE1ELSS_1EEEEEENS4_6LayoutISD_NS5_IJSC_NSA_ILi0EEESW_EEEEENS5_IJNS4_10UnderscoreESZ_SZ_EEEEENS4_13SM90_TMA_LOADENS4_14ComposedLayoutINS4_7SwizzleILi2ELi4ELi3EEENS4_18smem_ptr_flag_bitsILi16EEENSV_INS5_IJNSA_ILi8EEESI_EEENS5_IJSI_SC_EEEEEEEvNS4_8identityENS4_23SM90_TMA_LOAD_MULTICASTES1C_vS1D_EENS_8epilogue10collective6detail29Sm90TmaWarpSpecializedAdapterINS1H_15DefaultEpilogueISK_SL_SL_NS1G_6thread17LinearCombinationISK_Li1EffLNS1L_9ScaleType4KindE0ELNS_15FloatRoundStyleE2ESK_EENS1_15EpilogueDefaultEEEEEvvEEEEvNT_6ParamsE,@function
        .size           _ZN7cutlass13device_kernelINS_4gemm6kernel13GemmUniversalIN4cute5tupleIJiiiiEEENS1_10collective13CollectiveMmaINS1_34MainloopSm90TmaGmmaWarpSpecializedILi4ENS5_IJNS4_1CILi2EEENSA_ILi1EEESC_EEENS1_35KernelTmaWarpSpecializedCooperativeEEENS5_IJNSA_ILi512EEENSA_ILi224EEENSA_ILi32EEEEEENS_6half_tENS5_IJlSC_lEEESK_SL_NS4_8TiledMMAINS4_8MMA_AtomIJNS4_4SM904GMMA25MMA_64x32x16_F32F16F16_SSILNSP_5MajorE0ELSR_0ELNSP_7ScaleInE1ELSS_1EEEEEENS4_6LayoutISD_NS5_IJSC_NSA_ILi0EEESW_EEEEENS5_IJNS4_10UnderscoreESZ_SZ_EEEEENS4_13SM90_TMA_LOADENS4_14ComposedLayoutINS4_7SwizzleILi2ELi4ELi3EEENS4_18smem_ptr_flag_bitsILi16EEENSV_INS5_IJNSA_ILi8EEESI_EEENS5_IJSI_SC_EEEEEEEvNS4_8identityENS4_23SM90_TMA_LOAD_MULTICASTES1C_vS1D_EENS_8epilogue10collective6detail29Sm90TmaWarpSpecializedAdapterINS1H_15DefaultEpilogueISK_SL_SL_NS1G_6thread17LinearCombinationISK_Li1EffLNS1L_9ScaleType4KindE0ELNS_15FloatRoundStyleE2ESK_EENS1_15EpilogueDefaultEEEEEvvEEEEvNT_6ParamsE,(.L_x_959 - _ZN7cutlass13device_kernelINS_4gemm6kernel13GemmUniversalIN4cute5tupleIJiiiiEEENS1_10collective13CollectiveMmaINS1_34MainloopSm90TmaGmmaWarpSpecializedILi4ENS5_IJNS4_1CILi2EEENSA_ILi1EEESC_EEENS1_35KernelTmaWarpSpecializedCooperativeEEENS5_IJNSA_ILi512EEENSA_ILi224EEENSA_ILi32EEEEEENS_6half_tENS5_IJlSC_lEEESK_SL_NS4_8TiledMMAINS4_8MMA_AtomIJNS4_4SM904GMMA25MMA_64x32x16_F32F16F16_SSILNSP_5MajorE0ELSR_0ELNSP_7ScaleInE1ELSS_1EEEEEENS4_6LayoutISD_NS5_IJSC_NSA_ILi0EEESW_EEEEENS5_IJNS4_10UnderscoreESZ_SZ_EEEEENS4_13SM90_TMA_LOADENS4_14ComposedLayoutINS4_7SwizzleILi2ELi4ELi3EEENS4_18smem_ptr_flag_bitsILi16EEENSV_INS5_IJNSA_ILi8EEESI_EEENS5_IJSI_SC_EEEEEEEvNS4_8identityENS4_23SM90_TMA_LOAD_MULTICASTES1C_vS1D_EENS_8epilogue10collective6detail29Sm90TmaWarpSpecializedAdapterINS1H_15DefaultEpilogueISK_SL_SL_NS1G_6thread17LinearCombinationISK_Li1EffLNS1L_9ScaleType4KindE0ELNS_15FloatRoundStyleE2ESK_EENS1_15EpilogueDefaultEEEEEvvEEEEvNT_6ParamsE)
        .other          _ZN7cutlass13device_kernelINS_4gemm6kernel13GemmUniversalIN4cute5tupleIJiiiiEEENS1_10collective13CollectiveMmaINS1_34MainloopSm90TmaGmmaWarpSpecializedILi4ENS5_IJNS4_1CILi2EEENSA_ILi1EEESC_EEENS1_35KernelTmaWarpSpecializedCooperativeEEENS5_IJNSA_ILi512EEENSA_ILi224EEENSA_ILi32EEEEEENS_6half_tENS5_IJlSC_lEEESK_SL_NS4_8TiledMMAINS4_8MMA_AtomIJNS4_4SM904GMMA25MMA_64x32x16_F32F16F16_SSILNSP_5MajorE0ELSR_0ELNSP_7ScaleInE1ELSS_1EEEEEENS4_6LayoutISD_NS5_IJSC_NSA_ILi0EEESW_EEEEENS5_IJNS4_10UnderscoreESZ_SZ_EEEEENS4_13SM90_TMA_LOADENS4_14ComposedLayoutINS4_7SwizzleILi2ELi4ELi3EEENS4_18smem_ptr_flag_bitsILi16EEENSV_INS5_IJNSA_ILi8EEESI_EEENS5_IJSI_SC_EEEEEEEvNS4_8identityENS4_23SM90_TMA_LOAD_MULTICASTES1C_vS1D_EENS_8epilogue10collective6detail29Sm90TmaWarpSpecializedAdapterINS1H_15DefaultEpilogueISK_SL_SL_NS1G_6thread17LinearCombinationISK_Li1EffLNS1L_9ScaleType4KindE0ELNS_15FloatRoundStyleE2ESK_EENS1_15EpilogueDefaultEEEEEvvEEEEvNT_6ParamsE,@"STO_CUDA_ENTRY STV_DEFAULT"
_ZN7cutlass13device_kernelINS_4gemm6kernel13GemmUniversalIN4cute5tupleIJiiiiEEENS1_10collective13CollectiveMmaINS1_34MainloopSm90TmaGmmaWarpSpecializedILi4ENS5_IJNS4_1CILi2EEENSA_ILi1EEESC_EEENS1_35KernelTmaWarpSpecializedCooperativeEEENS5_IJNSA_ILi512EEENSA_ILi224EEENSA_ILi32EEEEEENS_6half_tENS5_IJlSC_lEEESK_SL_NS4_8TiledMMAINS4_8MMA_AtomIJNS4_4SM904GMMA25MMA_64x32x16_F32F16F16_SSILNSP_5MajorE0ELSR_0ELNSP_7ScaleInE1ELSS_1EEEEEENS4_6LayoutISD_NS5_IJSC_NSA_ILi0EEESW_EEEEENS5_IJNS4_10UnderscoreESZ_SZ_EEEEENS4_13SM90_TMA_LOADENS4_14ComposedLayoutINS4_7SwizzleILi2ELi4ELi3EEENS4_18smem_ptr_flag_bitsILi16EEENSV_INS5_IJNSA_ILi8EEESI_EEENS5_IJSI_SC_EEEEEEEvNS4_8identityENS4_23SM90_TMA_LOAD_MULTICASTES1C_vS1D_EENS_8epilogue10collective6detail29Sm90TmaWarpSpecializedAdapterINS1H_15DefaultEpilogueISK_SL_SL_NS1G_6thread17LinearCombinationISK_Li1EffLNS1L_9ScaleType4KindE0ELNS_15FloatRoundStyleE2ESK_EENS1_15EpilogueDefaultEEEEEvvEEEEvNT_6ParamsE:
[----:B------:R-:W0:Y:S02]  /*0000*/  LDC R1, c[0x0][0x28] ;  /* 0x00000a00ff017b82 */ /* 0x000e240000000800 */
[----:B0-----:R-:W-:Y:S01]  /*0010*/  VIADD R1, R1, 0xfffff780 ;  /* 0xfffff78001017836 */ /* 0x001fe20000000000 */
[----:B------:R-:W0:Y:S01]  /*0020*/  S2R R4, SR_TID.X ;  /* 0x0000000000047919 */ /* 0x000e220000002100 */
[----:B------:R-:W-:Y:S01]  /*0030*/  ELECT P0, URZ, PT ;  /* 0x00000000003f782f */ /* 0x000fe20003800000 */
[----:B------:R-:W-:Y:S01]  /*0040*/  BSSY B0, `(.L_x_0) ;  /* 0x0000015000007945 */ /* 0x000fe20003800000 */
[--C-:B0-----:R-:W-:Y:S02]  /*0050*/  SHF.R.U32.HI R0, RZ, 0x5, R4.reuse ;  /* 0x00000005ff007819 */ /* 0x101fe40000011604 */
[----:B------:R-:W-:-:S03]  /*0060*/  SHF.R.U32.HI R2, RZ, 0x7, R4 ;  /* 0x00000007ff027819 */ /* 0x000fc60000011604 */
[----:B------:R-:W0:Y:S04]  /*0070*/  SHFL.IDX PT, R3, R0, RZ, 0x1f ;  /* 0x00001fff00037589 */ /* 0x000e2800000e0000 */
[----:B------:R-:W1:Y:S01]  /*0080*/  SHFL.IDX PT, R2, R2, RZ, 0x1f ;  /* 0x00001fff02027589 */ /* 0x000e6200000e0000 */
[----:B0-----:R-:W-:Y:S02]  /*0090*/  R2UR UR9, R3 ;  /* 0x00000000030972ca */ /* 0x001fe400000e0000 */
[----:B-1----:R-:W-:-:S11]  /*00a0*/  R2UR UR5, R2 ;  /* 0x00000000020572ca */ /* 0x002fd600000e0000 */
[----:B------:R-:W-:Y:S02]  /*00b0*/  USHF.R.S32.HI UR4, URZ, 0x1f, UR9 ;  /* 0x0000001f3f047899 */ /* 0x000fe40008011409 */
[----:B------:R-:W-:Y:S02]  /*00c0*/  ISETP.NE.OR P0, PT, RZ, UR9, !P0 ;  /* 0x00000009ff007c0c */ /* 0x000fe4000c705670 */
[----:B------:R-:W-:-:S04]  /*00d0*/  ULEA.HI UR4, UR4, UR9, URZ, 0x2 ;  /* 0x0000000904047291 */ /* 0x000fc8000f8f103f */
[----:B------:R-:W-:-:S04]  /*00e0*/  ULOP3.LUT UR4, UR4, 0xfffffffc, URZ, 0xc0, !UPT ;  /* 0xfffffffc04047892 */ /* 0x000fc8000f8ec03f */
[----:B------:R-:W-:-:S03]  /*00f0*/  UIADD3 UR9, UR9, -UR4, URZ ;  /* 0x8000000409097290 */ /* 0x000fc6000fffe03f */
[----:B------:R-:W-:Y:S09]  /*0100*/  @P0 BRA `(.L_x_1) ;  /* 0x0000000000200947 */ /* 0x000ff20003800000 */
[----:B------:R-:W-:Y:S02]  /*0110*/  ULDC.64 UR6, c[0x0][0x198] ;  /* 0x0000660000067ab9 */ /* 0x000fe40000000a00 */
[----:B------:R-:W-:Y:S02]  /*0120*/  UIADD3 UR10, UP0, UR6, 0xf0, URZ ;  /* 0x000000f0060a7890 */ /* 0x000fe4000ff1e03f */
[----:B------:R-:W-:Y:S02]  /*0130*/  UIADD3 UR6, UP1, UR6, 0x1f0, URZ ;  /* 0x000001f006067890 */ /* 0x000fe4000ff3e03f */
[----:B------:R-:W-:Y:S02]  /*0140*/  UIADD3.X UR11, URZ, UR7, URZ, UP0, !UPT ;  /* 0x000000073f0b7290 */ /* 0x000fe400087fe43f */
[----:B------:R-:W-:-:S07]  /*0150*/  UIADD3.X UR7, URZ, UR7, URZ, UP1, !UPT ;  /* 0x000000073f077290 */ /* 0x000fce0008ffe43f */
[----:B------:R0:W-:Y:S02]  /*0160*/  UTMACCTL.PF [UR10] ;  /* 0x000000000a0079b9 */ /* 0x0001e40008040000 */
[----:B------:R0:W-:Y:S02]  /*0170*/  UTMACCTL.PF [UR6] ;  /* 0x00000000060079b9 */ /* 0x0001e40008040000 */
[----:B0-----:R-:W-:Y:S01]  /*0180*/  NOP ;  /* 0x0000000000007918 */ /* 0x001fe20000000000 */
.L_x_1:
[----:B------:R-:W-:Y:S05]  /*0190*/  BSYNC B0 ;  /* 0x0000000000007941 */ /* 0x000fea0003800000 */
.L_x_0:
[----:B------:R-:W0:Y:S01]  /*01a0*/  SHFL.IDX PT, R2, R0, RZ, 0x1f ;  /* 0x00001fff00027589 */ /* 0x000e2200000e0000 */
[----:B------:R-:W-:Y:S01]  /*01b0*/  UISETP.NE.AND UP0, UPT, UR9, 0x3, UPT ;  /* 0x000000030900788c */ /* 0x000fe2000bf05270 */
[----:B------:R-:W-:Y:S01]  /*01c0*/  ISETP.NE.AND P1, PT, RZ, UR5, PT ;  /* 0x00000005ff007c0c */ /* 0x000fe2000bf25270 */
[----:B------:R-:W-:Y:S02]  /*01d0*/  UIADD3 UR16, UR5, -0x1, URZ ;  /* 0xffffffff05107890 */ /* 0x000fe4000fffe03f */
[----:B------:R-:W-:Y:S02]  /*01e0*/  UISETP.EQ.OR UP0, UPT, UR9, URZ, !UP0 ;  /* 0x0000003f0900728c */ /* 0x000fe4000c702670 */
[----:B------:R-:W-:Y:S02]  /*01f0*/  UISETP.GE.U32.AND UP1, UPT, UR16, 0x2, UPT ;  /* 0x000000021000788c */ /* 0x000fe4000bf26070 */
[----:B------:R-:W-:-:S04]  /*0200*/  UISETP.EQ.AND UP0, UPT, UR5, URZ, UP0 ;  /* 0x0000003f0500728c */ /* 0x000fc80008702270 */
[----:B------:R-:W-:-:S04]  /*0210*/  USEL UR38, URZ, 0x1, !UP0 ;  /* 0x000000013f267887 */ /* 0x000fc8000c000000 */
[----:B------:R-:W-:Y:S01]  /*0220*/  USEL UR38, UR38, 0x2, UP1 ;  /* 0x0000000226267887 */ /* 0x000fe20008800000 */
[----:B0-----:R-:W-:-:S13]  /*0230*/  ISETP.NE.AND P0, PT, R2, RZ, PT ;  /* 0x000000ff0200720c */ /* 0x001fda0003f05270 */
[----:B------:R-:W-:Y:S05]  /*0240*/  @P0 BRA `(.L_x_2) ;  /* 0x0000000000580947 */ /* 0x000fea0003800000 */
[----:B------:R-:W0:Y:S01]  /*0250*/  S2UR UR8, SR_CgaCtaId ;  /* 0x00000000000879c3 */ /* 0x000e220000008800 */
[----:B------:R-:W-:Y:S01]  /*0260*/  UMOV UR4, 0x400 ;  /* 0x0000040000047882 */ /* 0x000fe20000000000 */
[----:B------:R-:W-:Y:S01]  /*0270*/  UMOV UR5, 0x1 ;  /* 0x0000000100057882 */ /* 0x000fe20000000000 */
[----:B------:R-:W-:Y:S01]  /*0280*/  UMOV UR6, 0x4 ;  /* 0x0000000400067882 */ /* 0x000fe20000000000 */
[----:B------:R-:W-:Y:S01]  /*0290*/  ELECT P0, URZ, PT ;  /* 0x00000000003f782f */ /* 0x000fe20003800000 */
[----:B------:R-:W-:-:S04]  /*02a0*/  UIADD3 UR6, -UR6, 0x100000, URZ ;  /* 0x0010000006067890 */ /* 0x000fc8000fffe13f */
[----:B------:R-:W-:Y:S02]  /*02b0*/  USHF.L.U32 UR7, UR6, 0xb, URZ ;  /* 0x0000000b06077899 */ /* 0x000fe4000800063f */
[----:B------:R-:W-:Y:S02]  /*02c0*/  USHF.L.U32 UR6, UR6, 0x1, URZ ;  /* 0x0000000106067899 */ /* 0x000fe4000800063f */
[----:B0-----:R-:W-:Y:S02]  /*02d0*/  ULEA UR8, UR8, UR4, 0x18 ;  /* 0x0000000408087291 */ /* 0x001fe4000f8ec03f */
[----:B------:R-:W-:-:S04]  /*02e0*/  UIADD3 UR4, -UR5, 0x100000, URZ ;  /* 0x0010000005047890 */ /* 0x000fc8000fffe13f */
[----:B------:R-:W-:Y:S02]  /*02f0*/  USHF.L.U32 UR5, UR4, 0xb, URZ ;  /* 0x0000000b04057899 */ /* 0x000fe4000800063f */
[----:B------:R-:W-:Y:S01]  /*0300*/  USHF.L.U32 UR4, UR4, 0x1, URZ ;  /* 0x0000000104047899 */ /* 0x000fe2000800063f */
[----:B------:R-:W0:Y:S11]  /*0310*/  FENCE.VIEW.ASYNC.S ;  /* 0x00000000000073c6 */ /* 0x000e360000000000 */
[----:B0-----:R0:W1:Y:S01]  /*0320*/  SYNCS.EXCH.64 URZ, [UR8], UR4 ;  /* 0x00000004083f75b2 */ /* 0x0010620008000100 */
[----:B------:R0:W2:Y:S01]  /*0330*/  SYNCS.EXCH.64 URZ, [UR8+0x20], UR6 ;  /* 0x00002006083f75b2 */ /* 0x0000a20008000100 */
[----:B------:R0:W3:Y:S01]  /*0340*/  SYNCS.EXCH.64 URZ, [UR8+0x8], UR4 ;  /* 0x00000804083f75b2 */ /* 0x0000e20008000100 */
[----:B------:R0:W4:Y:S01]  /*0350*/  SYNCS.EXCH.64 URZ, [UR8+0x28], UR6 ;  /* 0x00002806083f75b2 */ /* 0x0001220008000100 */
[----:B------:R0:W0:Y:S01]  /*0360*/  SYNCS.EXCH.64 URZ, [UR8+0x10], UR4 ;  /* 0x00001004083f75b2 */ /* 0x0000220008000100 */
[----:B------:R0:W0:Y:S01]  /*0370*/  SYNCS.EXCH.64 URZ, [UR8+0x30], UR6 ;  /* 0x00003006083f75b2 */ /* 0x0000220008000100 */
[----:B------:R0:W0:Y:S01]  /*0380*/  SYNCS.EXCH.64 URZ, [UR8+0x18], UR4 ;  /* 0x00001804083f75b2 */ /* 0x0000220008000100 */
[----:B------:R0:W0:Y:S01]  /*0390*/  SYNCS.EXCH.64 URZ, [UR8+0x38], UR6 ;  /* 0x00003806083f75b2 */ /* 0x0000220008000100 */
[----:B------:R-:W-:Y:S01]  /*03a0*/  NOP ;  /* 0x0000000000007918 */ /* 0x000fe20000000000 */
.L_x_2:
[----:B------:R-:W5:Y:S01]  /*03b0*/  S2UR UR13, SR_CTAID.X ;  /* 0x00000000000d79c3 */ /* 0x000f620000002500 */
[----:B------:R-:W-:Y:S01]  /*03c0*/  SHF.R.S32.HI R3, RZ, 0x1f, R4 ;  /* 0x0000001fff037819 */ /* 0x000fe20000011404 */
[----:B------:R5:W1:Y:S01]  /*03d0*/  SHFL.IDX PT, R6, R0, RZ, 0x1f ;  /* 0x00001fff00067589 */ /* 0x000a6200000e0000 */
[----:B0-----:R-:W-:Y:S01]  /*03e0*/  ULDC UR4, c[0x0][0x150] ;  /* 0x0000540000047ab9 */ /* 0x001fe20000000800 */
[----:B------:R-:W-:Y:S02]  /*03f0*/  ELECT P0, URZ, PT ;  /* 0x00000000003f782f */ /* 0x000fe40003800000 */
[----:B------:R-:W-:Y:S01]  /*0400*/  LEA.HI R3, R3, R4, RZ, 0x7 ;  /* 0x0000000403037211 */ /* 0x000fe200078f38ff */
[----:B------:R-:W-:Y:S01]  /*0410*/  ULDC UR5, c[0x0][0x154] ;  /* 0x0000550000057ab9 */ /* 0x000fe20000000800 */
[----:B------:R-:W-:Y:S01]  /*0420*/  SHF.R.S32.HI R7, RZ, 0x1f, R2 ;  /* 0x0000001fff077819 */ /* 0x000fe20000011402 */
[----:B------:R-:W0:Y:S01]  /*0430*/  S2UR UR10, SR_CTAID.Y ;  /* 0x00000000000a79c3 */ /* 0x000e220000002600 */
[----:B------:R-:W-:Y:S01]  /*0440*/  LOP3.LUT R3, R3, 0xffffff80, RZ, 0xc0, !PT ;  /* 0xffffff8003037812 */ /* 0x000fe200078ec0ff */
[----:B------:R-:W-:Y:S01]  /*0450*/  ULDC UR8, c[0x0][0x144] ;  /* 0x0000510000087ab9 */ /* 0x000fe20000000800 */
[----:B------:R-:W-:Y:S01]  /*0460*/  LEA.HI R7, R7, R2, RZ, 0x2 ;  /* 0x0000000207077211 */ /* 0x000fe200078f10ff */
[----:B------:R-:W-:Y:S01]  /*0470*/  NOP ;  /* 0x0000000000007918 */ /* 0x000fe20000000000 */
[----:B------:R-:W-:Y:S01]  /*0480*/  NOP ;  /* 0x0000000000007918 */ /* 0x000fe20000000000 */
[----:B------:R-:W-:Y:S01]  /*0490*/  IMAD.IADD R3, R4, 0x1, -R3 ;  /* 0x0000000104037824 */ /* 0x000fe200078e0a03 */
[----:B------:R-:W-:Y:S01]  /*04a0*/  LOP3.LUT R7, R7, 0x3ffffffc, RZ, 0xc0, !PT ;  /* 0x3ffffffc07077812 */ /* 0x000fe200078ec0ff */
[----:B------:R-:W-:-:S03]  /*04b0*/  ULDC UR11, c[0x0][0x148] ;  /* 0x00005200000b7ab9 */ /* 0x000fc60000000800 */
[----:B------:R-:W-:Y:S01]  /*04c0*/  SHF.R.S32.HI R4, RZ, 0x1f, R3 ;  /* 0x0000001fff047819 */ /* 0x000fe20000011403 */
[----:B------:R-:W-:-:S03]  /*04d0*/  IMAD.IADD R2, R2, 0x1, -R7 ;  /* 0x0000000102027824 */ /* 0x000fc600078e0a07 */
[----:B------:R-:W-:Y:S02]  /*04e0*/  LEA.HI R4, R4, R3, RZ, 0x3 ;  /* 0x0000000304047211 */ /* 0x000fe400078f18ff */
[----:B-----5:R-:W-:Y:S02]  /*04f0*/  I2FP.F32.U32 R5, UR13 ;  /* 0x0000000d00057c45 */ /* 0x020fe40008201000 */
[--C-:B------:R-:W-:Y:S02]  /*0500*/  SHF.R.S32.HI R0, RZ, 0x3, R4.reuse ;  /* 0x00000003ff007819 */ /* 0x100fe40000011404 */
[----:B-1----:R-:W-:Y:S01]  /*0510*/  ISETP.NE.OR P0, PT, R6, RZ, !P0 ;  /* 0x000000ff0600720c */ /* 0x002fe20004705670 */
[----:B------:R-:W-:Y:S01]  /*0520*/  FMUL R8, R5, UR4 ;  /* 0x0000000405087c20 */ /* 0x000fe20008400000 */
[----:B------:R-:W-:-:S04]  /*0530*/  SHF.R.S32.HI R5, RZ, 0x1f, R4 ;  /* 0x0000001fff057819 */ /* 0x000fc80000011404 */
[----:B------:R-:W-:Y:S01]  /*0540*/  LEA.HI R5, R5, R0, RZ, 0x2 ;  /* 0x0000000005057211 */ /* 0x000fe200078f10ff */
[----:B------:R-:W1:Y:S03]  /*0550*/  F2I.U32.TRUNC.NTZ R8, R8 ;  /* 0x0000000800087305 */ /* 0x000e66000020f000 */
[----:B------:R-:W-:-:S03]  /*0560*/  LOP3.LUT R5, R5, 0xfffffffc, RZ, 0xc0, !PT ;  /* 0xfffffffc05057812 */ /* 0x000fc600078ec0ff */
[----:B------:R-:W-:Y:S01]  /*0570*/  VOTEU.ALL UP0, P0 ;  /* 0x00000000003f7886 */ /* 0x000fe20000000000 */
[----:B------:R-:W-:Y:S01]  /*0580*/  VOTEU.ALL UP1, P0 ;  /* 0x00000000003f7886 */ /* 0x000fe20000020000 */
[----:B------:R-:W-:Y:S01]  /*0590*/  IMAD.IADD R5, R0, 0x1, -R5 ;  /* 0x0000000100057824 */ /* 0x000fe200078e0a05 */
[----:B0-----:R-:W-:Y:S02]  /*05a0*/  I2FP.F32.U32 R0, UR10 ;  /* 0x0000000a00007c45 */ /* 0x001fe40008201000 */
[----:B------:R-:W0:Y:S01]  /*05b0*/  @!UP0 S2UR UR7, SR_CgaCtaId ;  /* 0x00000000000789c3 */ /* 0x000e220000008800 */
[----:B------:R-:W-:Y:S01]  /*05c0*/  IMAD R2, R2, 0x4, R5 ;  /* 0x0000000402027824 */ /* 0x000fe200078e0205 */
[----:B------:R-:W-:Y:S01]  /*05d0*/  @!UP0 UMOV UR6, 0x400 ;  /* 0x0000040000068882 */ /* 0x000fe20000000000 */
[----:B------:R-:W-:Y:S01]  /*05e0*/  FMUL R4, R0, UR5 ;  /* 0x0000000500047c20 */ /* 0x000fe20008400000 */
[----:B-1----:R-:W-:Y:S02]  /*05f0*/  R2UR UR4, R8 ;  /* 0x00000000080472ca */ /* 0x002fe400000e0000 */
[----:B------:R-:W-:-:S03]  /*0600*/  LEA.HI R0, R2, R2, RZ, 0x1 ;  /* 0x0000000202007211 */ /* 0x000fc600078f08ff */
[----:B------:R-:W1:Y:S01]  /*0610*/  F2I.U32.TRUNC.NTZ R4, R4 ;  /* 0x0000000400047305 */ /* 0x000e62000020f000 */
[----:B------:R-:W-:-:S05]  /*0620*/  LOP3.LUT R5, R0, 0xfffffffe, RZ, 0xc0, !PT ;  /* 0xfffffffe00057812 */ /* 0x000fca00078ec0ff */
[----:B------:R-:W-:Y:S02]  /*0630*/  IMAD.IADD R5, R2, 0x1, -R5 ;  /* 0x0000000102057824 */ /* 0x000fe400078e0a05 */
[----:B------:R-:W-:-:S04]  /*0640*/  UIADD3 UR4, -UR4, URZ, URZ ;  /* 0x0000003f04047290 */ /* 0x000fc8000fffe13f */
[----:B------:R-:W-:Y:S01]  /*0650*/  UIMAD UR8, UR8, UR4, UR13 ;  /* 0x00000004080872a4 */ /* 0x000fe2000f8e020d */
[----:B-1----:R-:W-:Y:S02]  /*0660*/  R2UR UR12, R4 ;  /* 0x00000000040c72ca */ /* 0x002fe400000e0000 */
[----:B------:R-:W-:Y:S01]  /*0670*/  UMOV UR4, 0x20 ;  /* 0x0000002000047882 */ /* 0x000fe20000000000 */
[----:B0-----:R-:W-:Y:S02]  /*0680*/  @!UP0 ULEA UR6, UR7, UR6, 0x18 ;  /* 0x0000000607068291 */ /* 0x001fe4000f8ec03f */
[----:B------:R-:W-:Y:S01]  /*0690*/  ISETP.NE.AND P3, PT, R5, UR8, PT ;  /* 0x0000000805007c0c */ /* 0x000fe2000bf65270 */
[----:B------:R-:W-:-:S04]  /*06a0*/  @!UP0 UIADD3 UR4, -UR4, 0x100000, URZ ;  /* 0x0010000004048890 */ /* 0x000fc8000fffe13f */
[----:B------:R-:W-:Y:S02]  /*06b0*/  @!UP0 USHF.L.U32 UR5, UR4, 0xb, URZ ;  /* 0x0000000b04058899 */ /* 0x000fe4000800063f */
[----:B------:R-:W-:Y:S01]  /*06c0*/  @!UP0 USHF.L.U32 UR4, UR4, 0x1, URZ ;  /* 0x0000000104048899 */ /* 0x000fe2000800063f */
[C---:B------:R-:W-:Y:S01]  /*06d0*/  IMAD.SHL.U32 R5, R2.reuse, 0x4, RZ ;  /* 0x0000000402057824 */ /* 0x040fe200078e00ff */
[----:B------:R-:W-:Y:S01]  /*06e0*/  VOTEU.ALL UP0, P0 ;  /* 0x00000000003f7886 */ /* 0x000fe20000000000 */
[----:B------:R-:W0:Y:S01]  /*06f0*/  LDC R4, c[0x0][0x140] ;  /* 0x00005000ff047b82 */ /* 0x000e220000000800 */
[----:B------:R-:W-:Y:S02]  /*0700*/  LOP3.LUT P0, RZ, R3, 0x7, RZ, 0xc0, !PT ;  /* 0x0000000703ff7812 */ /* 0x000fe4000780c0ff */
[----:B------:R-:W-:Y:S01]  /*0710*/  LOP3.LUT R9, R2, 0xc, R5, 0x78, !PT ;  /* 0x0000000c02097812 */ /* 0x000fe200078e7805 */
[----:B------:R-:W-:-:S03]  /*0720*/  UIADD3 UR12, -UR12, URZ, URZ ;  /* 0x0000003f0c0c7290 */ /* 0x000fc6000fffe13f */
[C---:B------:R-:W-:Y:S01]  /*0730*/  ISETP.LT.U32.AND P0, PT, R9.reuse, 0x2, !P0 ;  /* 0x000000020900780c */ /* 0x040fe20004701070 */
[----:B------:R1:W-:Y:S04]  /*0740*/  STL [R1+0x3dc], R9 ;  /* 0x0003dc0901007387 */ /* 0x0003e80000100800 */
[----:B------:R-:W5:Y:S02]  /*0750*/  FENCE.VIEW.ASYNC.S ;  /* 0x00000000000073c6 */ /* 0x000f640000000000 */
[----:B-----5:R-:W0:Y:S01]  /*0760*/  @!UP0 SYNCS.EXCH.64 URZ, [UR6+0x50], UR4 ;  /* 0x00005004063f85b2 */ /* 0x020e220008000100 */
[----:B------:R-:W-:Y:S02]  /*0770*/  @P3 LEA.HI R0, R9, R9, RZ, 0x1 ;  /* 0x0000000909003211 */ /* 0x000fe400078f08ff */
[----:B------:R-:W-:-:S02]  /*0780*/  SEL R3, RZ, 0x1, !P0 ;  /* 0x00000001ff037807 */ /* 0x000fc40004000000 */
[----:B------:R-:W-:Y:S02]  /*0790*/  @P3 SHF.R.S32.HI R0, RZ, 0x1, R0 ;  /* 0x00000001ff003819 */ /* 0x000fe40000011400 */
[----:B0-----:R-:W-:Y:S01]  /*07a0*/  ISETP.EQ.U32.AND P2, PT, R4, 0x1, PT ;  /* 0x000000010400780c */ /* 0x001fe20003f42070 */
[----:B------:R0:W1:Y:S01]  /*07b0*/  @!UP1 SYNCS.EXCH.64 URZ, [UR6+0x58], UR4 ;  /* 0x00005804063f95b2 */ /* 0x0000620008000100 */
[----:B------:R-:W-:Y:S01]  /*07c0*/  NOP ;  /* 0x0000000000007918 */ /* 0x000fe20000000000 */
[----:B0-----:R-:W-:-:S06]  /*07d0*/  UIMAD UR4, UR11, UR12, UR10 ;  /* 0x0000000c0b0472a4 */ /* 0x001fcc000f8e020a */
[----:B------:R-:W-:Y:S01]  /*07e0*/  @P3 ISETP.NE.AND P4, PT, R0, UR4, PT ;  /* 0x0000000400003c0c */ /* 0x000fe2000bf85270 */
[----:B------:R-:W-:-:S03]  /*07f0*/  IMAD.MOV.U32 R0, RZ, RZ, 0x1 ;  /* 0x00000001ff007424 */ /* 0x000fc600078e00ff */
[----:B------:R-:W-:-:S04]  /*0800*/  @P3 SEL R0, RZ, 0x1, P4 ;  /* 0x00000001ff003807 */ /* 0x000fc80002000000 */
[----:B------:R-:W-:-:S05]  /*0810*/  LOP3.LUT R0, R0, R3, RZ, 0xc0, !PT ;  /* 0x0000000300007212 */ /* 0x000fca00078ec0ff */
[----:B------:R0:W-:Y:S01]  /*0820*/  STL [R1+0x3d8], R0 ;  /* 0x0003d80001007387 */ /* 0x0001e20000100800 */
[----:B------:R-:W-:Y:S05]  /*0830*/  @!P2 BRA `(.L_x_3) ;  /* 0x000000000008a947 */ /* 0x000fea0003800000 */
[----:B-1234-:R-:W-:Y:S01]  /*0840*/  UCGABAR_ARV ;  /* 0x00000000000079c7 */ /* 0x01efe20008000000 */
[----:B------:R-:W-:Y:S05]  /*0850*/  BRA `(.L_x_4) ;  /* 0x0000000000047947 */ /* 0x000fea0003800000 */
.L_x_3:
[----:B-1234-:R-:W-:Y:S01]  /*0860*/  NOP ;  /* 0x0000000000007918 */ /* 0x01efe20000000000 */
.L_x_4:
[----:B------:R-:W-:Y:S01]  /*0870*/  ULDC UR4, c[0x0][0x65c] ;  /* 0x0001970000047ab9 */ /* 0x000fe20000000800 */
[----:B------:R-:W-:Y:S01]  /*0880*/  UMOV UR5, URZ ;  /* 0x0000003f00057c82 */ /* 0x000fe20008000000 */
[----:B------:R-:W-:-:S03]  /*0890*/  UISETP.NE.AND UP0, UPT, UR4, 0x1, UPT ;  /* 0x000000010400788c */ /* 0x000fc6000bf05270 */
[----:B------:R-:W-:Y:S01]  /*08a0*/  UMOV UR4, UR13 ;  /* 0x0000000d00047c82 */ /* 0x000fe20008000000 */
[----:B------:R-:W-:Y:S02]  /*08b0*/  UP2UR UR39, UPR, URZ, 0x1 ;  /* 0x000000013f277883 */ /* 0x000fe40008000000 */
[----:B------:R-:W-:Y:S02]  /*08c0*/  PLOP3.LUT P0, PT, PT, PT, UP0, 0x80, 0x0 ;  /* 0x000000000000781c */ /* 0x000fe40003f0f008 */
[----:B------:R-:W-:Y:S02]  /*08d0*/  PLOP3.LUT P3, PT, PT, PT, UP0, 0x80, 0x0 ;  /* 0x000000000000781c */ /* 0x000fe40003f6f008 */
[----:B------:R-:W-:Y:S01]  /*08e0*/  PLOP3.LUT P5, PT, PT, PT, UP0, 0x80, 0x0 ;  /* 0x000000000000781c */ /* 0x000fe20003faf008 */
[----:B------:R-:W-:Y:S01]  /*08f0*/  @UP0 ULDC UR14, c[0x0][0x10] ;  /* 0x00000400000e0ab9 */ /* 0x000fe20000000800 */
[----:B------:R-:W-:Y:S01]  /*0900*/  @UP0 UMOV UR6, UR10 ;  /* 0x0000000a00060c82 */ /* 0x000fe20008000000 */
[----:B------:R-:W-:Y:S01]  /*0910*/  @UP0 UMOV UR7, URZ ;  /* 0x0000003f00070c82 */ /* 0x000fe20008000000 */
[----:B------:R-:W-:Y:S01]  /*0920*/  PLOP3.LUT P4, PT, PT, PT, UP0, 0x80, 0x0 ;  /* 0x000000000000781c */ /* 0x000fe20003f8f008 */
[----:B------:R-:W-:-:S03]  /*0930*/  @UP0 UIMAD.WIDE.U32 UR14, UR13, UR14, UR6 ;  /* 0x0000000e0d0e02a5 */ /* 0x000fc6000f8e0006 */
[----:B------:R-:W-:Y:S01]  /*0940*/  @!UP0 ULDC UR7, c[0x0][0xc] ;  /* 0x0000030000078ab9 */ /* 0x000fe20000000800 */
[----:B------:R-:W-:Y:S01]  /*0950*/  @UP0 UMOV UR6, URZ ;  /* 0x0000003f00060c82 */ /* 0x000fe20008000000 */
[----:B------:R-:W-:Y:S01]  /*0960*/  @!UP0 UIMAD.WIDE.U32 UR4, UR10, UR7, UR4 ;  /* 0x000000070a0482a5 */ /* 0x000fe2000f8e0004 */
[----:B------:R-:W-:Y:S01]  /*0970*/  IMAD.U32 R2, RZ, RZ, UR14 ;  /* 0x0000000eff027e24 */ /* 0x000fe2000f8e00ff */
[----:B------:R-:W-:Y:S02]  /*0980*/  @UP0 UIADD3 UR6, UR15, UR6, URZ ;  /* 0x000000060f060290 */ /* 0x000fe4000fffe03f */
[----:B------:R-:W-:Y:S02]  /*0990*/  IMAD.U32 R3, RZ, RZ, UR15 ;  /* 0x0000000fff037e24 */ /* 0x000fe4000f8e00ff */
[----:B------:R-:W-:Y:S02]  /*09a0*/  @P0 IMAD.MOV.U32 R7, RZ, RZ, R2 ;  /* 0x000000ffff070224 */ /* 0x000fe400078e0002 */
[----:B------:R-:W-:-:S02]  /*09b0*/  IMAD.U32 R5, RZ, RZ, UR5 ;  /* 0x00000005ff057e24 */ /* 0x000fc4000f8e00ff */
[----:B------:R-:W-:Y:S02]  /*09c0*/  IMAD.U32 R2, RZ, RZ, UR4 ;  /* 0x00000004ff027e24 */ /* 0x000fe4000f8e00ff */
[----:B------:R-:W-:Y:S02]  /*09d0*/  @P3 IMAD.U32 R6, RZ, RZ, UR6 ;  /* 0x00000006ff063e24 */ /* 0x000fe4000f8e00ff */
[----:B------:R-:W-:Y:S02]  /*09e0*/  @!P5 IMAD.MOV.U32 R6, RZ, RZ, R5 ;  /* 0x000000ffff06d224 */ /* 0x000fe400078e0005 */
[----:B------:R-:W-:Y:S02]  /*09f0*/  @!P4 IMAD.MOV.U32 R7, RZ, RZ, R2 ;  /* 0x000000ffff07c224 */ /* 0x000fe400078e0002 */
[----:B------:R-:W-:Y:S01]  /*0a00*/  IMAD.U32 R3, RZ, RZ, UR5 ;  /* 0x00000005ff037e24 */ /* 0x000fe2000f8e00ff */
[----:B------:R1:W-:Y:S01]  /*0a10*/  STL [R1+0x3f0], R6 ;  /* 0x0003f00601007387 */ /* 0x0003e20000100800 */
[----:B------:R-:W-:-:S03]  /*0a20*/  IMAD.U32 R4, RZ, RZ, UR4 ;  /* 0x00000004ff047e24 */ /* 0x000fc6000f8e00ff */
[----:B------:R1:W-:Y:S01]  /*0a30*/  STL [R1+0x3f4], R7 ;  /* 0x0003f40701007387 */ /* 0x0003e20000100800 */
[----:B------:R-:W-:Y:S05]  /*0a40*/  @!P2 BRA `(.L_x_5) ;  /* 0x00000000000ca947 */ /* 0x000fea0003800000 */
[----:B------:R-:W-:Y:S01]  /*0a50*/  UCGABAR_WAIT ;  /* 0x0000000000007dc7 */ /* 0x000fe20008000000 */
[----:B------:R-:W-:Y:S01]  /*0a60*/  CCTL.IVALL ;  /* 0x00000000ff00798f */ /* 0x000fe20002000000 */
[----:B------:R-:W-:Y:S05]  /*0a70*/  BRA `(.L_x_6) ;  /* 0x0000000000047947 */ /* 0x000fea0003800000 */
.L_x_5:
[----:B------:R-:W-:Y:S06]  /*0a80*/  BAR.SYNC.DEFER_BLOCKING 0x0 ;  /* 0x0000000000007b1d */ /* 0x000fec0000010000 */
.L_x_6:
[----:B------:R-:W-:Y:S05]  /*0a90*/  @!P1 BRA `(.L_x_7) ;  /* 0x000003b800689947 */ /* 0x000fea0003800000 */
[----:B------:R-:W-:-:S06]  /*0aa0*/  UISETP.GT.U32.AND UP0, UPT, UR16, 0x1, UPT ;  /* 0x000000011000788c */ /* 0x000fcc000bf04070 */
[----:B------:R-:W-:-:S13]  /*0ab0*/  PLOP3.LUT P0, PT, PT, PT, UP0, 0x80, 0x0 ;  /* 0x000000000000781c */ /* 0x000fda0003f0f008 */
[----:B------:R-:W-:Y:S05]  /*0ac0*/  @P0 EXIT ;  /* 0x000000000000094d */ /* 0x000fea0003800000 */
[----:B------:R-:W-:Y:S01]  /*0ad0*/  ULDC.64 UR4, c[0x0][0x650] ;  /* 0x0001940000047ab9 */ /* 0x000fe20000000a00 */
[----:B------:R-:W-:Y:S01]  /*0ae0*/  UMOV UR48, 0xffffffff ;  /* 0xffffffff00307882 */ /* 0x000fe20000000000 */
[----:B------:R-:W-:Y:S01]  /*0af0*/  ISETP.GE.U32.AND P0, PT, R7, UR4, PT ;  /* 0x0000000407007c0c */ /* 0x000fe2000bf06070 */
[----:B------:R-:W-:Y:S01]  /*0b00*/  UMOV UR43, 0xffffffff ;  /* 0xffffffff002b7882 */ /* 0x000fe20000000000 */
[----:B------:R-:W-:Y:S01]  /*0b10*/  UMOV UR42, 0xffffffff ;  /* 0xffffffff002a7882 */ /* 0x000fe20000000000 */
[----:B0-----:R-:W-:Y:S02]  /*0b20*/  PRMT R0, RZ, 0x7610, R0 ;  /* 0x00007610ff007816 */ /* 0x001fe40000000000 */
[----:B------:R-:W-:-:S13]  /*0b30*/  ISETP.GE.U32.AND.EX P0, PT, R6, UR5, PT, P0 ;  /* 0x0000000506007c0c */ /* 0x000fda000bf06100 */
[----:B------:R-:W-:Y:S05]  /*0b40*/  @P0 BRA `(.L_x_8) ;  /* 0x0000000400480947 */ /* 0x000fea0003800000 */
[----:B------:R-:W-:Y:S01]  /*0b50*/  ULDC.64 UR16, c[0x0][0x628] ;  /* 0x00018a0000107ab9 */ /* 0x000fe20000000a00 */
[C---:B------:R-:W-:Y:S01]  /*0b60*/  R2UR UR19, R7.reuse ;  /* 0x00000000071372ca */ /* 0x040fe200000e0000 */
[----:B------:R-:W-:Y:S01]  /*0b70*/  ULDC UR18, c[0x0][0x630] ;  /* 0x00018c0000127ab9 */ /* 0x000fe20000000800 */
[----:B------:R-:W-:Y:S02]  /*0b80*/  ISETP.NE.U32.AND P0, PT, RZ, UR16, PT ;  /* 0x00000010ff007c0c */ /* 0x000fe4000bf05070 */
[----:B------:R-:W-:Y:S02]  /*0b90*/  R2UR UR4, R7 ;  /* 0x00000000070472ca */ /* 0x000fe400000e0000 */
[----:B------:R-:W-:Y:S02]  /*0ba0*/  ISETP.NE.AND.EX P0, PT, RZ, UR17, PT, P0 ;  /* 0x00000011ff007c0c */ /* 0x000fe4000bf05300 */
[----:B------:R-:W-:-:S11]  /*0bb0*/  R2UR UR5, R6 ;  /* 0x00000000060572ca */ /* 0x000fd600000e0000 */
[----:B------:R-:W-:Y:S05]  /*0bc0*/  @!P0 BRA `(.L_x_9) ;  /* 0x0000000000308947 */ /* 0x000fea0003800000 */
[----:B------:R-:W-:Y:S01]  /*0bd0*/  R2UR UR4, R7 ;  /* 0x00000000070472ca */ /* 0x000fe200000e0000 */
[----:B------:R-:W-:Y:S01]  /*0be0*/  ULDC UR9, c[0x0][0x634] ;  /* 0x00018d0000097ab9 */ /* 0x000fe20000000800 */
[----:B------:R-:W-:-:S11]  /*0bf0*/  R2UR UR13, R6 ;  /* 0x00000000060d72ca */ /* 0x000fd600000e0000 */
[----:B------:R-:W-:-:S04]  /*0c00*/  UIADD3 UR9, UP0, UR4, UR9, URZ ;  /* 0x0000000904097290 */ /* 0x000fc8000ff1e03f */
[----:B------:R-:W-:-:S04]  /*0c10*/  UIADD3.X UR13, URZ, UR13, URZ, UP0, !UPT ;  /* 0x0000000d3f0d7290 */ /* 0x000fc800087fe43f */
[----:B------:R-:W-:-:S04]  /*0c20*/  UIMAD.WIDE.U32 UR4, UR13, UR16, URZ ;  /* 0x000000100d0472a5 */ /* 0x000fc8000f8e003f */
[----:B------:R-:W-:Y:S02]  /*0c30*/  UIMAD.WIDE.U32 UR6, UP0, UR9, UR17, UR4 ;  /* 0x00000011090672a5 */ /* 0x000fe4000f800004 */
[----:B------:R-:W-:Y:S02]  /*0c40*/  UIMAD.WIDE.U32 UR4, UR9, UR16, URZ ;  /* 0x00000010090472a5 */ /* 0x000fe4000f8e003f */
[----:B------:R-:W-:Y:S02]  /*0c50*/  UIADD3.X UR15, URZ, URZ, URZ, UP0, !UPT ;  /* 0x0000003f3f0f7290 */ /* 0x000fe400087fe43f */
[----:B------:R-:W-:Y:S01]  /*0c60*/  UIADD3 URZ, UP0, UR5, UR6, URZ ;  /* 0x00000006053f7290 */ /* 0x000fe2000ff1e03f */
[----:B------:R-:W-:-:S03]  /*0c70*/  UMOV UR14, UR7 ;  /* 0x00000007000e7c82 */ /* 0x000fc60008000000 */
[----:B------:R-:W-:-:S12]  /*0c80*/  UIMAD.WIDE.U32.X UR4, UR13, UR17, UR14, UP0 ;  /* 0x000000110d0472a5 */ /* 0x000fd800080e040e */
.L_x_9:
[----:B------:R-:W-:Y:S01]  /*0c90*/  USHF.R.U64 UR42, UR4, UR18, UR5 ;  /* 0x00000012042a7299 */ /* 0x000fe20008001205 */
[----:B------:R-:W-:Y:S01]  /*0ca0*/  R2UR UR7, R6 ;  /* 0x00000000060772ca */ /* 0x000fe200000e0000 */
[----:B------:R-:W-:Y:S02]  /*0cb0*/  USHF.R.U32.HI UR4, URZ, UR18, UR5 ;  /* 0x000000123f047299 */ /* 0x000fe40008011605 */
[----:B------:R-:W-:Y:S01]  /*0cc0*/  UIADD3 UR5, UP0, URZ, -UR42, URZ ;  /* 0x8000002a3f057290 */ /* 0x000fe2000ff1e03f */
[----:B------:R-:W-:Y:S01]  /*0cd0*/  ULDC.64 UR14, c[0x0][0x620] ;  /* 0x00018800000e7ab9 */ /* 0x000fe20000000a00 */
[----:B------:R-:W-:Y:S02]  /*0ce0*/  UMOV UR6, UR19 ;  /* 0x0000001300067c82 */ /* 0x000fe40008000000 */
[----:B------:R-:W-:Y:S01]  /*0cf0*/  UIADD3.X UR4, URZ, ~UR4, URZ, UP0, !UPT ;  /* 0x800000043f047290 */ /* 0x000fe200087fe43f */
[----:B------:R-:W-:Y:S01]  /*0d00*/  ULDC UR9, c[0x0][0x618] ;  /* 0x0001860000097ab9 */ /* 0x000fe20000000800 */
[----:B------:R-:W-:-:S02]  /*0d10*/  UIMAD UR12, UR11, UR12, UR10 ;  /* 0x0000000c0b0c72a4 */ /* 0x000fc4000f8e020a */
[----:B------:R-:W-:Y:S02]  /*0d20*/  UIMAD UR4, UR4, UR14, URZ ;  /* 0x0000000e040472a4 */ /* 0x000fe4000f8e023f */
[----:B------:R-:W-:Y:S02]  /*0d30*/  UIMAD.WIDE.U32 UR6, UR5, UR14, UR6 ;  /* 0x0000000e050672a5 */ /* 0x000fe4000f8e0006 */
[----:B------:R-:W-:Y:S01]  /*0d40*/  UIMAD UR4, UR5, UR15, UR4 ;  /* 0x0000000f050472a4 */ /* 0x000fe2000f8e0204 */
[----:B------:R-:W-:Y:S01]  /*0d50*/  ULDC UR10, c[0x0][0x608] ;  /* 0x00018200000a7ab9 */ /* 0x000fe20000000800 */
[----:B------:R-:W-:Y:S02]  /*0d60*/  ULDC UR18, c[0x0][0x658] ;  /* 0x0001960000127ab9 */ /* 0x000fe40000000800 */
[----:B------:R-:W-:Y:S01]  /*0d70*/  UIADD3 UR7, UR7, UR4, URZ ;  /* 0x0000000407077290 */ /* 0x000fe2000fffe03f */
[----:B------:R-:W-:Y:S02]  /*0d80*/  UMOV UR11, 0xffffffff ;  /* 0xffffffff000b7882 */ /* 0x000fe40000000000 */
[----:B------:R-:W-:Y:S01]  /*0d90*/  ULDC.64 UR4, c[0x0][0x640] ;  /* 0x0001900000047ab9 */ /* 0x000fe20000000a00 */
[----:B------:R-:W-:Y:S01]  /*0da0*/  USHF.R.U64 UR16, UR6, UR9, UR7 ;  /* 0x0000000906107299 */ /* 0x000fe20008001207 */
[----:B------:R-:W-:Y:S01]  /*0db0*/  ISETP.NE.U32.AND P0, PT, RZ, UR4, PT ;  /* 0x00000004ff007c0c */ /* 0x000fe2000bf05070 */
[----:B------:R-:W-:-:S02]  /*0dc0*/  USHF.R.U32.HI UR7, URZ, UR9, UR7 ;  /* 0x000000093f077299 */ /* 0x000fc40008011607 */
[----:B------:R-:W-:Y:S01]  /*0dd0*/  USHF.L.U32 UR6, UR11, UR18, URZ ;  /* 0x000000120b067299 */ /* 0x000fe2000800063f */
[----:B------:R-:W-:Y:S01]  /*0de0*/  ISETP.NE.AND.EX P0, PT, RZ, UR5, PT, P0 ;  /* 0x00000005ff007c0c */ /* 0x000fe2000bf05300 */
[----:B------:R-:W-:Y:S02]  /*0df0*/  USHF.R.U64 UR22, UR16, UR10, UR7 ;  /* 0x0000000a10167299 */ /* 0x000fe40008001207 */
[----:B------:R-:W-:Y:S02]  /*0e00*/  USHF.R.U32.HI UR7, URZ, UR10, UR7 ;  /* 0x0000000a3f077299 */ /* 0x000fe40008011607 */
[----:B------:R-:W-:Y:S02]  /*0e10*/  UISETP.NE.AND UP1, UPT, UR39, URZ, UPT ;  /* 0x0000003f2700728c */ /* 0x000fe4000bf25270 */
[----:B------:R-:W-:Y:S01]  /*0e20*/  USHF.R.U64 UR23, UR22, UR18, UR7 ;  /* 0x0000001216177299 */ /* 0x000fe20008001207 */
[----:B------:R-:W-:Y:S01]  /*0e30*/  ULDC UR17, c[0x0][0x600] ;  /* 0x0001800000117ab9 */ /* 0x000fe20000000800 */
[----:B------:R-:W-:-:S02]  /*0e40*/  ULOP3.LUT UR13, URZ, UR6, URZ, 0x33, !UPT ;  /* 0x000000063f0d7292 */ /* 0x000fc4000f8e333f */
[----:B------:R-:W-:Y:S02]  /*0e50*/  UIADD3 UR15, UR17, -0x1, URZ ;  /* 0xffffffff110f7890 */ /* 0x000fe4000fffe03f */
[----:B------:R-:W-:Y:S02]  /*0e60*/  USEL UR12, UR8, UR12, !UP1 ;  /* 0x0000000c080c7287 */ /* 0x000fe4000c800000 */
[----:B------:R-:W-:Y:S01]  /*0e70*/  USHF.R.U32.HI UR7, URZ, UR18, UR7 ;  /* 0x000000123f077299 */ /* 0x000fe20008011607 */
[----:B------:R-:W-:Y:S01]  /*0e80*/  ULDC UR19, c[0x0][0x648] ;  /* 0x0001920000137ab9 */ /* 0x000fe20000000800 */
[----:B------:R-:W-:Y:S01]  /*0e90*/  ULDC UR20, c[0x0][0x638] ;  /* 0x00018e0000147ab9 */ /* 0x000fe20000000800 */
[----:B------:R-:W-:Y:S01]  /*0ea0*/  UMOV UR21, 0x1 ;  /* 0x0000000100157882 */ /* 0x000fe20000000000 */
[----:B------:R-:W-:Y:S01]  /*0eb0*/  UMOV UR6, UR23 ;  /* 0x0000001700067c82 */ /* 0x000fe20008000000 */
[----:B------:R-:W-:Y:S07]  /*0ec0*/  @!P0 BRA `(.L_x_10) ;  /* 0x0000000000308947 */ /* 0x000fee0003800000 */
[----:B------:R-:W-:Y:S02]  /*0ed0*/  ULDC UR10, c[0x0][0x64c] ;  /* 0x00019300000a7ab9 */ /* 0x000fe40000000800 */
        /* <DEDUP_REMOVED lines=8> */
[----:B------:R-:W-:-:S07]  /*0f60*/  UIMAD.WIDE.U32.X UR4, UR14, UR5, UR10, UP0 ;  /* 0x000000050e0472a5 */ /* 0x000fce00080e040a */
[----:B------:R-:W-:Y:S01]  /*0f70*/  UMOV UR6, UR4 ;  /* 0x0000000400067c82 */ /* 0x000fe20008000000 */
[----:B------:R-:W-:-:S05]  /*0f80*/  UMOV UR7, UR5 ;  /* 0x0000000500077c82 */ /* 0x000fca0008000000 */
.L_x_10:
[----:B------:R-:W-:Y:S01]  /*0f90*/  USHF.R.U64 UR5, UR6, UR19, UR7 ;  /* 0x0000001306057299 */ /* 0x000fe20008001207 */
[----:B------:R-:W-:Y:S01]  /*0fa0*/  IMAD.MOV.U32 R0, RZ, RZ, 0x1 ;  /* 0x00000001ff007424 */ /* 0x000fe200078e00ff */
[----:B------:R-:W-:Y:S02]  /*0fb0*/  USHF.L.U32 UR4, UR21, UR18, URZ ;  /* 0x0000001215047299 */ /* 0x000fe4000800063f */
[----:B------:R-:W-:Y:S02]  /*0fc0*/  ULOP3.LUT UR13, UR22, UR13, URZ, 0xc0, !UPT ;  /* 0x0000000d160d7292 */ /* 0x000fe4000f8ec03f */
[----:B------:R-:W-:Y:S02]  /*0fd0*/  UIADD3 UR6, -UR5, URZ, URZ ;  /* 0x0000003f05067290 */ /* 0x000fe4000fffe13f */
[----:B------:R-:W-:Y:S02]  /*0fe0*/  UIMAD UR13, UR4, UR5, UR13 ;  /* 0x00000005040d72a4 */ /* 0x000fe4000f8e020d */
[----:B------:R-:W-:-:S02]  /*0ff0*/  ULOP3.LUT UR15, UR16, UR15, URZ, 0xc0, !UPT ;  /* 0x0000000f100f7292 */ /* 0x000fc4000f8ec03f */
[----:B------:R-:W-:Y:S01]  /*1000*/  UIMAD UR4, UR6, UR20, UR23 ;  /* 0x00000014060472a4 */ /* 0x000fe2000f8e0217 */
[----:B------:R-:W-:Y:S01]  /*1010*/  ULDC UR5, c[0x0][0x610] ;  /* 0x0001840000057ab9 */ /* 0x000fe20000000800 */
[----:B------:R-:W-:Y:S02]  /*1020*/  UISETP.NE.AND UP0, UPT, UR39, URZ, UPT ;  /* 0x0000003f2700728c */ /* 0x000fe4000bf05270 */
[----:B------:R-:W-:Y:S02]  /*1030*/  UIMAD UR12, UR13, UR5, UR12 ;  /* 0x000000050d0c72a4 */ /* 0x000fe4000f8e020c */
[----:B------:R-:W-:-:S04]  /*1040*/  UIMAD UR4, UR4, UR17, UR15 ;  /* 0x00000011040472a4 */ /* 0x000fc8000f8e020f */
[----:B------:R-:W-:Y:S02]  /*1050*/  USEL UR43, UR4, UR12, !UP0 ;  /* 0x0000000c042b7287 */ /* 0x000fe4000c000000 */
[----:B------:R-:W-:-:S12]  /*1060*/  USEL UR48, UR12, UR4, !UP0 ;  /* 0x000000040c307287 */ /* 0x000fd8000c000000 */
.L_x_8:
[----:B------:R-:W-:-:S08]  /*1070*/  NOP ;  /* 0x0000000000007918 */ /* 0x000fd00000000000 */
[----:B------:R-:W0:Y:S02]  /*1080*/  USETMAXREG.TRY_ALLOC.CTAPOOL UP0, 0xf0 ;  /* 0x000000f0000079c8 */ /* 0x000e240008000600 */
[----:B0-----:R-:W-:-:S13]  /*1090*/  PLOP3.LUT P0, PT, PT, PT, UP0, 0x80, 0x0 ;  /* 0x000000000000781c */ /* 0x001fda0003f0f008 */
[----:B------:R-:W-:Y:S05]  /*10a0*/  @!P0 BRA `(.L_x_8) ;  /* 0xfffffffc00f08947 */ /* 0x000fea000383ffff */
[----:B------:R-:W-:Y:S01]  /*10b0*/  ULDC.64 UR4, c[0x0][0x598] ;  /* 0x0001660000047ab9 */ /* 0x000fe20000000a00 */
[----:B------:R-:W-:Y:S01]  /*10c0*/  ULDC.64 UR52, c[0x0][0x208] ;  /* 0x0000820000347ab9 */ /* 0x000fe20000000a00 */
[----:B------:R-:W-:-:S04]  /*10d0*/  ISETP.NE.U32.AND P0, PT, RZ, UR4, PT ;  /* 0x00000004ff007c0c */ /* 0x000fc8000bf05070 */
[----:B------:R-:W-:-:S13]  /*10e0*/  ISETP.NE.AND.EX P0, PT, RZ, UR5, PT, P0 ;  /* 0x00000005ff007c0c */ /* 0x000fda000bf05300 */
[----:B------:R-:W-:Y:S05]  /*10f0*/  @!P0 BRA `(.L_x_11) ;  /* 0x00000000001c8947 */ /* 0x000fea0003800000 */
[----:B------:R-:W0:Y:S02]  /*1100*/  LDC.64 R2, c[0x0][0x598] ;  /* 0x00016600ff027b82 */ /* 0x000e240000000a00 */
[----:B0-----:R-:W2:Y:S02]  /*1110*/  LDG.E.64 R2, desc[UR52][R2.64] ;  /* 0x0000003402027981 */ /* 0x001ea4000c1e1b00 */
[----:B--2---:R-:W-:-:S04]  /*1120*/  ISETP.NE.U32.AND P0, PT, R2, RZ, PT ;  /* 0x000000ff0200720c */ /* 0x004fc80003f05070 */
[----:B------:R-:W-:-:S13]  /*1130*/  ISETP.NE.AND.EX P0, PT, R3, RZ, PT, P0 ;  /* 0x000000ff0300720c */ /* 0x000fda0003f05300 */
[----:B------:R-:W-:Y:S05]  /*1140*/  @!P0 BRA `(.L_x_11) ;  /* 0x0000000000088947 */ /* 0x000fea0003800000 */
[----:B------:R0:W5:Y:S01]  /*1150*/  LD.E R2, desc[UR52][R2.64] ;  /* 0x0000003402027980 */ /* 0x000162000c101900 */
[----:B------:R-:W-:Y:S05]  /*1160*/  BRA `(.L_x_12) ;  /* 0x0000000000247947 */ /* 0x000fea0003800000 */
.L_x_11:
[----:B------:R-:W-:Y:S02]  /*1170*/  ULDC.64 UR4, c[0x0][0x588] ;  /* 0x0001620000047ab9 */ /* 0x000fe40000000a00 */
[----:B------:R-:W-:-:S04]  /*1180*/  ISETP.NE.U32.AND P0, PT, RZ, UR4, PT ;  /* 0x00000004ff007c0c */ /* 0x000fc8000bf05070 */
[----:B------:R-:W-:-:S13]  /*1190*/  ISETP.NE.AND.EX P0, PT, RZ, UR5, PT, P0 ;  /* 0x00000005ff007c0c */ /* 0x000fda000bf05300 */
[----:B------:R-:W-:Y:S05]  /*11a0*/  @!P0 BRA `(.L_x_13) ;  /* 0x00000000000c8947 */ /* 0x000fea0003800000 */
[----:B------:R-:W0:Y:S02]  /*11b0*/  LDC.64 R2, c[0x0][0x588] ;  /* 0x00016200ff027b82 */ /* 0x000e240000000a00 */
[----:B0-----:R2:W5:Y:S01]  /*11c0*/  LDG.E R2, desc[UR52][R2.64] ;  /* 0x0000003402027981 */ /* 0x001562000c1e1900 */
[----:B------:R-:W-:Y:S05]  /*11d0*/  BRA `(.L_x_12) ;  /* 0x0000000000087947 */ /* 0x000fea0003800000 */
.L_x_13:
[----:B------:R-:W-:Y:S02]  /*11e0*/  ULDC UR4, c[0x0][0x580] ;  /* 0x0001600000047ab9 */ /* 0x000fe40000000800 */
[----:B------:R-:W-:-:S07]  /*11f0*/  IMAD.U32 R2, RZ, RZ, UR4 ;  /* 0x00000004ff027e24 */ /* 0x000fce000f8e00ff */
.L_x_12:
[----:B------:R-:W-:Y:S02]  /*1200*/  ULDC.64 UR4, c[0x0][0x5a0] ;  /* 0x0001680000047ab9 */ /* 0x000fe40000000a00 */
[----:B------:R-:W-:-:S04]  /*1210*/  ISETP.NE.U32.AND P0, PT, RZ, UR4, PT ;  /* 0x00000004ff007c0c */ /* 0x000fc8000bf05070 */
[----:B------:R-:W-:-:S13]  /*1220*/  ISETP.NE.AND.EX P0, PT, RZ, UR5, PT, P0 ;  /* 0x00000005ff007c0c */ /* 0x000fda000bf05300 */
[----:B------:R-:W-:Y:S05]  /*1230*/  @!P0 BRA `(.L_x_14) ;  /* 0x00000000001c8947 */ /* 0x000fea0003800000 */
[----:B------:R-:W3:Y:S02]  /*1240*/  LDC.64 R4, c[0x0][0x5a0] ;  /* 0x00016800ff047b82 */ /* 0x000ee40000000a00 */
[----:B---3--:R-:W3:Y:S02]  /*1250*/  LDG.E.64 R4, desc[UR52][R4.64] ;  /* 0x0000003404047981 */ /* 0x008ee4000c1e1b00 */
[----:B---3--:R-:W-:-:S04]  /*1260*/  ISETP.NE.U32.AND P0, PT, R4, RZ, PT ;  /* 0x000000ff0400720c */ /* 0x008fc80003f05070 */
[----:B------:R-:W-:-:S13]  /*1270*/  ISETP.NE.AND.EX P0, PT, R5, RZ, PT, P0 ;  /* 0x000000ff0500720c */ /* 0x000fda0003f05300 */
[----:B------:R-:W-:Y:S05]  /*1280*/  @!P0 BRA `(.L_x_14) ;  /* 0x0000000000088947 */ /* 0x000fea0003800000 */
[----:B------:R3:W5:Y:S01]  /*1290*/  LD.E R16, desc[UR52][R4.64] ;  /* 0x0000003404107980 */ /* 0x000762000c101900 */
[----:B------:R-:W-:Y:S05]  /*12a0*/  BRA `(.L_x_15) ;  /* 0x0000000000247947 */ /* 0x000fea0003800000 */
.L_x_14:
[----:B------:R-:W-:Y:S02]  /*12b0*/  ULDC.64 UR4, c[0x0][0x590] ;  /* 0x0001640000047ab9 */ /* 0x000fe40000000a00 */
[----:B------:R-:W-:-:S04]  /*12c0*/  ISETP.NE.U32.AND P0, PT, RZ, UR4, PT ;  /* 0x00000004ff007c0c */ /* 0x000fc8000bf05070 */
[----:B------:R-:W-:-:S13]  /*12d0*/  ISETP.NE.AND.EX P0, PT, RZ, UR5, PT, P0 ;  /* 0x00000005ff007c0c */ /* 0x000fda000bf05300 */
[----:B------:R-:W-:Y:S05]  /*12e0*/  @!P0 BRA `(.L_x_16) ;  /* 0x00000000000c8947 */ /* 0x000fea0003800000 */
[----:B------:R-:W3:Y:S02]  /*12f0*/  LDC.64 R16, c[0x0][0x590] ;  /* 0x00016400ff107b82 */ /* 0x000ee40000000a00 */
[----:B---3--:R4:W5:Y:S01]  /*1300*/  LDG.E R16, desc[UR52][R16.64] ;  /* 0x0000003410107981 */ /* 0x008962000c1e1900 */
[----:B------:R-:W-:Y:S05]  /*1310*/  BRA `(.L_x_15) ;  /* 0x0000000000087947 */ /* 0x000fea0003800000 */
.L_x_16:
[----:B------:R-:W-:Y:S02]  /*1320*/  ULDC UR4, c[0x0][0x584] ;  /* 0x0001610000047ab9 */ /* 0x000fe40000000800 */
[----:B------:R-:W-:-:S07]  /*1330*/  IMAD.U32 R16, RZ, RZ, UR4 ;  /* 0x00000004ff107e24 */ /* 0x000fce000f8e00ff */
.L_x_15:
[----:B------:R-:W-:-:S13]  /*1340*/  LOP3.LUT P0, RZ, R0, 0xff, RZ, 0xc0, !PT ;  /* 0x000000ff00ff7812 */ /* 0x000fda000780c0ff */
[----:B------:R-:W-:Y:S05]  /*1350*/  @!P0 EXIT ;  /* 0x000000000000894d */ /* 0x000fea0003800000 */
[----:B------:R-:W-:Y:S01]  /*1360*/  ULDC UR4, c[0x0][0x28c] ;  /* 0x0000a30000047ab9 */ /* 0x000fe20000000800 */
[----:B------:R-:W-:Y:S01]  /*1370*/  UMOV UR36, URZ ;  /* 0x0000003f00247c82 */ /* 0x000fe20008000000 */
[----:B------:R-:W-:Y:S01]  /*1380*/  UIADD3 UR4, UR4, 0x1f, URZ ;  /* 0x0000001f04047890 */ /* 0x000fe2000fffe03f */
[----:B------:R-:W-:-:S03]  /*1390*/  UMOV UR37, URZ ;  /* 0x0000003f00257c82 */ /* 0x000fc60008000000 */
[----:B------:R-:W-:-:S04]  /*13a0*/  USHF.R.S32.HI UR5, URZ, 0x1f, UR4 ;  /* 0x0000001f3f057899 */ /* 0x000fc80008011404 */
[----:B------:R-:W-:-:S04]  /*13b0*/  ULEA.HI UR5, UR5, UR4, URZ, 0x5 ;  /* 0x0000000405057291 */ /* 0x000fc8000f8f283f */
[----:B------:R-:W-:-:S12]  /*13c0*/  USHF.R.S32.HI UR41, URZ, 0x5, UR5 ;  /* 0x000000053f297899 */ /* 0x000fd80008011405 */
.L_x_924:
[----:B------:R-:W0:Y:S01]  /*13d0*/  S2R R0, SR_TID.X ;  /* 0x0000000000007919 */ /* 0x000e220000002100 */
[----:B-1----:R-:W1:Y:S01]  /*13e0*/  S2UR UR6, SR_CgaCtaId ;  /* 0x00000000000679c3 */ /* 0x002e620000008800 */
[----:B------:R-:W-:Y:S02]  /*13f0*/  UMOV UR40, 0x400 ;  /* 0x0000040000287882 */ /* 0x000fe40000000000 */
[----:B-1----:R-:W-:Y:S01]  /*1400*/  ULEA UR40, UR6, UR40, 0x18 ;  /* 0x0000002806287291 */ /* 0x002fe2000f8ec03f */
[----:B0-----:R-:W-:-:S04]  /*1410*/  LOP3.LUT R0, R0, 0x80, RZ, 0xc0, !PT ;  /* 0x0000008000007812 */ /* 0x001fc800078ec0ff */
[----:B------:R-:W-:-:S06]  /*1420*/  SHF.R.U32.HI R0, RZ, 0x7, R0 ;  /* 0x00000007ff007819 */ /* 0x000fcc0000011600 */
[----:B------:R-:W0:Y:S02]  /*1430*/  SHFL.IDX PT, R0, R0, RZ, 0x1f ;  /* 0x00001fff00007589 */ /* 0x000e2400000e0000 */
[----:B0-----:R-:W-:-:S13]  /*1440*/  R2UR UR4, R0 ;  /* 0x00000000000472ca */ /* 0x001fda00000e0000 */
[----:B------:R-:W-:-:S04]  /*1450*/  ULEA.HI UR5, UR4, UR4, URZ, 0x1 ;  /* 0x0000000404057291 */ /* 0x000fc8000f8f083f */
[----:B------:R-:W-:-:S04]  /*1460*/  ULOP3.LUT UR5, UR5, 0xffffe, URZ, 0xc0, !UPT ;  /* 0x000ffffe05057892 */ /* 0x000fc8000f8ec03f */
[----:B------:R-:W-:-:S03]  /*1470*/  UIADD3 UR5, UR4, -UR5, URZ ;  /* 0x8000000504057290 */ /* 0x000fc6000fffe03f */
[----:B------:R-:W-:Y:S01]  /*1480*/  ULDC UR4, c[0x0][0x28c] ;  /* 0x0000a30000047ab9 */ /* 0x000fe20000000800 */
[----:B------:R-:W-:Y:S01]  /*1490*/  ULEA UR5, UR5, UR40, 0xc ;  /* 0x0000002805057291 */ /* 0x000fe2000f8e603f */
[----:B------:R-:W-:-:S03]  /*14a0*/  ISETP.LT.AND P0, PT, RZ, UR4, PT ;  /* 0x00000004ff007c0c */ /* 0x000fc6000bf01270 */
[----:B------:R-:W-:-:S04]  /*14b0*/  UIADD3 UR5, UR5, 0x100, URZ ;  /* 0x0000010005057890 */ /* 0x000fc8000fffe03f */
[----:B------:R-:W-:-:S04]  /*14c0*/  USHF.R.U32.HI UR5, URZ, 0x4, UR5 ;  /* 0x000000043f057899 */ /* 0x000fc80008011605 */
[----:B------:R-:W-:Y:S02]  /*14d0*/  ULOP3.LUT UR49, UR5, 0x3fff, URZ, 0xc0, !UPT ;  /* 0x00003fff05317892 */ /* 0x000fe4000f8ec03f */
[----:B---345:R-:W-:Y:S10]  /*14e0*/  @P0 BRA `(.L_x_17) ;  /* 0x0000000000400947 */ /* 0x038ff40003800000 */
[----:B------:R-:W-:Y:S01]  /*14f0*/  MOV R0, 0x0 ;  /* 0x0000000000007802 */ /* 0x000fe20000000f00 */
[----:B------:R-:W-:Y:S01]  /*1500*/  ULDC.64 UR4, c[0x4][0x68] ;  /* 0x01001a0000047ab9 */ /* 0x000fe20000000a00 */
[----:B------:R-:W-:Y:S01]  /*1510*/  ULDC.64 UR6, c[0x4][0x8] ;  /* 0x0100020000067ab9 */ /* 0x000fe20000000a00 */
[----:B---3--:R-:W-:Y:S01]  /*1520*/  IMAD.U32 R4, RZ, RZ, UR4 ;  /* 0x00000004ff047e24 */ /* 0x008fe2000f8e00ff */
[----:B------:R0:W1:Y:S01]  /*1530*/  LDC.64 R14, c[0x4][R0] ;  /* 0x01000000000e7b82 */ /* 0x0000620000000a00 */
[----:B------:R-:W-:Y:S01]  /*1540*/  IMAD.U32 R5, RZ, RZ, UR5 ;  /* 0x00000005ff057e24 */ /* 0x000fe2000f8e00ff */
[----:B------:R-:W-:Y:S01]  /*1550*/  ULDC.64 UR4, c[0x4][0x70] ;  /* 0x01001c0000047ab9 */ /* 0x000fe20000000a00 */
[----:B------:R-:W-:Y:S02]  /*1560*/  IMAD.U32 R10, RZ, RZ, UR6 ;  /* 0x00000006ff0a7e24 */ /* 0x000fe4000f8e00ff */
[----:B------:R-:W-:Y:S02]  /*1570*/  IMAD.U32 R6, RZ, RZ, UR4 ;  /* 0x00000004ff067e24 */ /* 0x000fe4000f8e00ff */
[----:B------:R-:W-:-:S02]  /*1580*/  IMAD.U32 R7, RZ, RZ, UR5 ;  /* 0x00000005ff077e24 */ /* 0x000fc4000f8e00ff */
[----:B------:R-:W-:Y:S02]  /*1590*/  IMAD.U32 R11, RZ, RZ, UR7 ;  /* 0x00000007ff0b7e24 */ /* 0x000fe4000f8e00ff */
[----:B------:R-:W-:Y:S02]  /*15a0*/  IMAD.MOV.U32 R8, RZ, RZ, 0x1e1 ;  /* 0x000001e1ff087424 */ /* 0x000fe400078e00ff */
[----:B------:R-:W-:Y:S02]  /*15b0*/  IMAD.MOV.U32 R12, RZ, RZ, 0x1 ;  /* 0x00000001ff0c7424 */ /* 0x000fe400078e00ff */
[----:B0-----:R-:W-:-:S07]  /*15c0*/  IMAD.MOV.U32 R13, RZ, RZ, RZ ;  /* 0x000000ffff0d7224 */ /* 0x001fce00078e00ff */
[----:B------:R-:W-:-:S07]  /*15d0*/  LEPC R20, `(.L_x_17) ;  /* 0x000000001014794e */ /* 0x000fce0000000000 */
[----:B-12-45:R-:W-:Y:S05]  /*15e0*/  CALL.ABS.NOINC R14 ;  /* 0x000000000e007343 */ /* 0x036fea0003c00000 */
.L_x_17:
[----:B------:R-:W-:-:S06]  /*15f0*/  ULOP3.LUT UR4, UR38, 0x1, URZ, 0xfc, !UPT ;  /* 0x0000000126047892 */ /* 0x000fcc000f8efc3f */
[----:B------:R-:W-:-:S05]  /*1600*/  IMAD.U32 R0, RZ, RZ, UR4 ;  /* 0x00000004ff007e24 */ /* 0x000fca000f8e00ff */
[----:B------:R-:W-:-:S13]  /*1610*/  ISETP.NE.AND P0, PT, R0, 0x3, PT ;  /* 0x000000030000780c */ /* 0x000fda0003f05270 */
[----:B------:R-:W-:Y:S05]  /*1620*/  @!P0 BRA `(.L_x_18) ;  /* 0x0000000000048947 */ /* 0x000fea0003800000 */
[----:B------:R-:W-:Y:S01]  /*1630*/  BPT.TRAP 0x1 ;  /* 0x000000040000795c */ /* 0x000fe20000300000 */
.L_x_18:
[----:B--2---:R-:W-:Y:S02]  /*1640*/  IMAD.U32 R3, RZ, RZ, UR37 ;  /* 0x00000025ff037e24 */ /* 0x004fe4000f8e00ff */
[----:B------:R-:W-:-:S03]  /*1650*/  IMAD.U32 R0, RZ, RZ, UR36 ;  /* 0x00000024ff007e24 */ /* 0x000fc6000f8e00ff */
[----:B------:R-:W-:Y:S02]  /*1660*/  LEA R3, R3, UR40, 0x3 ;  /* 0x0000002803037c11 */ /* 0x000fe4000f8e18ff */
[----:B------:R-:W-:-:S04]  /*1670*/  SHF.L.U32 R0, R0, 0x1f, RZ ;  /* 0x0000001f00007819 */ /* 0x000fc800000006ff */
[----:B------:R0:W1:Y:S01]  /*1680*/  SYNCS.PHASECHK.TRANS64.TRYWAIT P1, [R3+URZ], R0 ;  /* 0x00000000030075a7 */ /* 0x000062000802017f */
[----:B------:R-:W-:Y:S05]  /*1690*/  @!P0 BRA `(.L_x_19) ;  /* 0x0000000000048947 */ /* 0x000fea0003800000 */
[----:B------:R-:W-:Y:S01]  /*16a0*/  BPT.TRAP 0x1 ;  /* 0x000000040000795c */ /* 0x000fe20000300000 */
.L_x_19:
[----:B-1----:R-:W-:Y:S05]  /*16b0*/  @P1 BRA `(.L_x_20) ;  /* 0x0000000000081947 */ /* 0x002fea0003800000 */
[----:B------:R-:W1:Y:S02]  /*16c0*/  SYNCS.PHASECHK.TRANS64.TRYWAIT P1, [R3+URZ], R0 ;  /* 0x00000000030075a7 */ /* 0x000e64000802017f */
[----:B-1----:R-:W-:Y:S05]  /*16d0*/  @!P1 BRA `(.L_x_21) ;  /* 0x000003c400249947 */ /* 0x002fea0003800000 */
.L_x_20:
[----:B------:R-:W-:-:S04]  /*16e0*/  UISETP.LT.AND UP0, UPT, UR41, 0x1, UPT ;  /* 0x000000012900788c */ /* 0x000fc8000bf01270 */
[----:B------:R-:W-:-:S06]  /*16f0*/  USEL UR4, UR41, 0x1, UP0 ;  /* 0x0000000129047887 */ /* 0x000fcc0008000000 */
[----:B---3--:R-:W-:Y:S01]  /*1700*/  IMAD.U32 R5, RZ, RZ, UR4 ;  /* 0x00000004ff057e24 */ /* 0x008fe2000f8e00ff */
[----:B------:R-:W-:Y:S05]  /*1710*/  WARPSYNC.ALL ;  /* 0x0000000000007948 */ /* 0x000fea0003800000 */
[----:B------:R-:W-:-:S04]  /*1720*/  IADD3 R5, -R5, UR41, RZ ;  /* 0x0000002905057c10 */ /* 0x000fc8000fffe1ff */
[----:B------:R-:W-:Y:S01]  /*1730*/  ISETP.GE.AND P1, PT, R5, 0x1, PT ;  /* 0x000000010500780c */ /* 0x000fe20003f26270 */
[----:B------:R-:W-:Y:S01]  /*1740*/  UIADD3 UR4, UR40, 0x20100, URZ ;  /* 0x0002010028047890 */ /* 0x000fe2000fffe03f */
[----:B------:R-:W-:Y:S01]  /*1750*/  WARPGROUP.ARRIVE ;  /* 0x00000000000079c5 */ /* 0x000fe20000000000 */
[----:B------:R-:W-:Y:S01]  /*1760*/  ULOP3.LUT UR49, UR49, 0x10000, URZ, 0xfc, !UPT ;  /* 0x0001000031317892 */ /* 0x000fe2000f8efc3f */
[----:B------:R4:W-:Y:S01]  /*1770*/  STL [R1+0x4c4], R17 ;  /* 0x0004c41101007387 */ /* 0x0009e20000100800 */
[----:B------:R-:W-:Y:S02]  /*1780*/  USHF.R.U32.HI UR4, URZ, 0x4, UR4 ;  /* 0x000000043f047899 */ /* 0x000fe40008011604 */
[----:B------:R-:W-:Y:S01]  /*1790*/  ULEA UR51, UR37, UR49, 0xb ;  /* 0x0000003125337291 */ /* 0x000fe2000f8e583f */
[----:B-----5:R2:W-:Y:S01]  /*17a0*/  STL [R1+0x4c0], R16 ;  /* 0x0004c01001007387 */ /* 0x0205e20000100800 */
[----:B------:R-:W-:Y:S01]  /*17b0*/  ULOP3.LUT UR4, UR4, 0x3fff, URZ, 0xc0, !UPT ;  /* 0x00003fff04047892 */ /* 0x000fe2000f8ec03f */
[----:B------:R-:W-:Y:S01]  /*17c0*/  UMOV UR5, 0x80000020 ;  /* 0x8000002000057882 */ /* 0x000fe20000000000 */
[----:B------:R-:W-:-:S02]  /*17d0*/  UMOV UR7, 0x80000020 ;  /* 0x8000002000077882 */ /* 0x000fc40000000000 */
[----:B------:R-:W-:Y:S01]  /*17e0*/  ULOP3.LUT UR50, UR4, 0x10000, URZ, 0xfc, !UPT ;  /* 0x0001000004327892 */ /* 0x000fe2000f8efc3f */
[----:B------:R3:W-:Y:S01]  /*17f0*/  STL [R1+0x4bc], R5 ;  /* 0x0004bc0501007387 */ /* 0x0007e20000100800 */
[----:B------:R-:W-:Y:S01]  /*1800*/  UMOV UR17, UR5 ;  /* 0x0000000500117c82 */ /* 0x000fe20008000000 */
[----:B------:R-:W-:Y:S01]  /*1810*/  UMOV UR4, UR51 ;  /* 0x0000003300047c82 */ /* 0x000fe20008000000 */
[----:B------:R-:W-:Y:S01]  /*1820*/  UIMAD UR54, UR37, 0x380, UR50 ;  /* 0x00000380253678a4 */ /* 0x000fe2000f8e0232 */
[----:B------:R3:W-:Y:S01]  /*1830*/  STL [R1+0x4b8], R2 ;  /* 0x0004b80201007387 */ /* 0x0007e20000100800 */
[----:B------:R-:W-:Y:S01]  /*1840*/  UMOV UR16, UR4 ;  /* 0x0000000400107c82 */ /* 0x000fe20008000000 */
[----:B------:R-:W-:Y:S01]  /*1850*/  UMOV UR19, 0x80000020 ;  /* 0x8000002000137882 */ /* 0x000fe20000000000 */
[----:B------:R-:W-:Y:S02]  /*1860*/  UIADD3 UR18, UR54, 0x80, URZ ;  /* 0x0000008036127890 */ /* 0x000fe4000fffe03f */
[----:B------:R-:W-:-:S02]  /*1870*/  UIADD3 UR14, UR54, 0x100, URZ ;  /* 0x00000100360e7890 */ /* 0x000fc4000fffe03f */
[----:B------:R-:W-:Y:S01]  /*1880*/  UMOV UR6, UR54 ;  /* 0x0000003600067c82 */ /* 0x000fe20008000000 */
[----:B------:R-:W-:Y:S01]  /*1890*/  UMOV UR12, UR4 ;  /* 0x00000004000c7c82 */ /* 0x000fe20008000000 */
[----:B------:R-:W-:Y:S01]  /*18a0*/  HGMMA.64x32x16.F32 R24, gdesc[UR4], RZ, !UPT, gsb0 ;  /* 0x00600000041879f0 */ /* 0x000fe2000c0008ff */
[----:B------:R-:W-:Y:S01]  /*18b0*/  UMOV UR13, UR5 ;  /* 0x00000005000d7c82 */ /* 0x000fe20008000000 */
[----:B------:R-:W-:Y:S01]  /*18c0*/  UMOV UR15, 0x80000020 ;  /* 0x80000020000f7882 */ /* 0x000fe20000000000 */
[----:B------:R-:W-:Y:S01]  /*18d0*/  UIADD3 UR10, UR54, 0x180, URZ ;  /* 0x00000180360a7890 */ /* 0x000fe2000fffe03f */
[----:B------:R-:W-:Y:S01]  /*18e0*/  UMOV UR8, UR4 ;  /* 0x0000000400087c82 */ /* 0x000fe20008000000 */
        /* <DEDUP_REMOVED lines=18> */
[----:B------:R-:W-:-:S02]  /*1a10*/  WARPGROUP.DEPBAR.LE gsb0, 0x0 ;  /* 0x00008000000079c5 */ /* 0x000fc40000010000 */
[----:B------:R-:W-:Y:S02]  /*1a20*/  IMAD.MOV.U32 R10, RZ, RZ, R32 ;  /* 0x000000ffff0a7224 */ /* 0x000fe400078e0020 */
[----:B------:R-:W-:Y:S02]  /*1a30*/  IMAD.MOV.U32 R9, RZ, RZ, R33 ;  /* 0x000000ffff097224 */ /* 0x000fe400078e0021 */
[----:B------:R-:W-:Y:S02]  /*1a40*/  IMAD.MOV.U32 R8, RZ, RZ, R34 ;  /* 0x000000ffff087224 */ /* 0x000fe400078e0022 */
[----:B------:R-:W-:Y:S02]  /*1a50*/  IMAD.MOV.U32 R7, RZ, RZ, R35 ;  /* 0x000000ffff077224 */ /* 0x000fe400078e0023 */
[----:B------:R-:W-:Y:S02]  /*1a60*/  IMAD.MOV.U32 R6, RZ, RZ, R36 ;  /* 0x000000ffff067224 */ /* 0x000fe400078e0024 */
[----:B------:R-:W-:-:S02]  /*1a70*/  IMAD.MOV.U32 R4, RZ, RZ, R37 ;  /* 0x000000ffff047224 */ /* 0x000fc400078e0025 */
[----:B01----:R-:W-:Y:S02]  /*1a80*/  IMAD.MOV.U32 R3, RZ, RZ, R38 ;  /* 0x000000ffff037224 */ /* 0x003fe400078e0026 */
[----:B------:R-:W-:Y:S02]  /*1a90*/  IMAD.MOV.U32 R0, RZ, RZ, R39 ;  /* 0x000000ffff007224 */ /* 0x000fe400078e0027 */
[----:B------:R-:W-:Y:S01]  /*1aa0*/  WARPGROUP.ARRIVE ;  /* 0x00000000000079c5 */ /* 0x000fe20000000000 */
[----:B------:R-:W-:Y:S02]  /*1ab0*/  IMAD.MOV.U32 R20, RZ, RZ, R24 ;  /* 0x000000ffff147224 */ /* 0x000fe400078e0018 */
[----:B------:R-:W-:Y:S02]  /*1ac0*/  IMAD.MOV.U32 R19, RZ, RZ, R25 ;  /* 0x000000ffff137224 */ /* 0x000fe400078e0019 */
[----:B------:R-:W-:Y:S01]  /*1ad0*/  IMAD.MOV.U32 R18, RZ, RZ, R26 ;  /* 0x000000ffff127224 */ /* 0x000fe200078e001a */
[----:B------:R-:W-:Y:S01]  /*1ae0*/  HGMMA.64x32x16.F32 R32, gdesc[UR16], RZ, !UPT, gsb0 ;  /* 0x00600000102079f0 */ /* 0x000fe2000c0008ff */
[----:B------:R-:W-:-:S02]  /*1af0*/  IMAD.MOV.U32 R15, RZ, RZ, R27 ;  /* 0x000000ffff0f7224 */ /* 0x000fc400078e001b */
[----:B------:R-:W-:Y:S02]  /*1b00*/  IMAD.MOV.U32 R14, RZ, RZ, R28 ;  /* 0x000000ffff0e7224 */ /* 0x000fe400078e001c */
[----:B------:R-:W-:Y:S02]  /*1b10*/  IMAD.MOV.U32 R13, RZ, RZ, R29 ;  /* 0x000000ffff0d7224 */ /* 0x000fe400078e001d */
[----:B------:R-:W-:Y:S02]  /*1b20*/  IMAD.MOV.U32 R12, RZ, RZ, R30 ;  /* 0x000000ffff0c7224 */ /* 0x000fe400078e001e */
[----:B------:R-:W-:Y:S01]  /*1b30*/  IMAD.MOV.U32 R11, RZ, RZ, R31 ;  /* 0x000000ffff0b7224 */ /* 0x000fe200078e001f */
[----:B------:R-:W-:Y:S02]  /*1b40*/  WARPGROUP.DEPBAR.LE gsb0, 0x0 ;  /* 0x00008000000079c5 */ /* 0x000fe40000010000 */
[----:B------:R-:W-:Y:S01]  /*1b50*/  IMAD.MOV.U32 R30, RZ, RZ, R32 ;  /* 0x000000ffff1e7224 */ /* 0x000fe200078e0020 */
[----:B------:R0:W-:Y:S01]  /*1b60*/  STL.64 [R1+0x2b8], R46 ;  /* 0x0002b82e01007387 */ /* 0x0001e20000100a00 */
[----:B------:R-:W-:-:S02]  /*1b70*/  IMAD.MOV.U32 R29, RZ, RZ, R45 ;  /* 0x000000ffff1d7224 */ /* 0x000fc400078e002d */
[----:B------:R-:W-:Y:S02]  /*1b80*/  IMAD.MOV.U32 R28, RZ, RZ, R44 ;  /* 0x000000ffff1c7224 */ /* 0x000fe400078e002c */
[----:B------:R-:W-:Y:S02]  /*1b90*/  IMAD.MOV.U32 R27, RZ, RZ, R43 ;  /* 0x000000ffff1b7224 */ /* 0x000fe400078e002b */
[----:B------:R-:W-:Y:S02]  /*1ba0*/  IMAD.MOV.U32 R26, RZ, RZ, R42 ;  /* 0x000000ffff1a7224 */ /* 0x000fe400078e002a */
[----:B------:R-:W-:Y:S02]  /*1bb0*/  IMAD.MOV.U32 R25, RZ, RZ, R41 ;  /* 0x000000ffff197224 */ /* 0x000fe400078e0029 */
[----:B------:R-:W-:Y:S02]  /*1bc0*/  IMAD.MOV.U32 R24, RZ, RZ, R40 ;  /* 0x000000ffff187224 */ /* 0x000fe400078e0028 */
[----:B------:R-:W-:-:S02]  /*1bd0*/  IMAD.MOV.U32 R23, RZ, RZ, R39 ;  /* 0x000000ffff177224 */ /* 0x000fc400078e0027 */
[----:B------:R-:W-:Y:S02]  /*1be0*/  IMAD.MOV.U32 R22, RZ, RZ, R38 ;  /* 0x000000ffff167224 */ /* 0x000fe400078e0026 */
[----:B------:R-:W-:Y:S02]  /*1bf0*/  IMAD.MOV.U32 R21, RZ, RZ, R37 ;  /* 0x000000ffff157224 */ /* 0x000fe400078e0025 */
[----:B----4-:R-:W-:Y:S02]  /*1c00*/  IMAD.MOV.U32 R17, RZ, RZ, R36 ;  /* 0x000000ffff117224 */ /* 0x010fe400078e0024 */
[----:B--2---:R-:W-:Y:S02]  /*1c10*/  IMAD.MOV.U32 R16, RZ, RZ, R35 ;  /* 0x000000ffff107224 */ /* 0x004fe400078e0023 */
[----:B---3--:R-:W-:Y:S02]  /*1c20*/  IMAD.MOV.U32 R5, RZ, RZ, R34 ;  /* 0x000000ffff057224 */ /* 0x008fe400078e0022 */
[----:B------:R-:W-:-:S02]  /*1c30*/  IMAD.MOV.U32 R2, RZ, RZ, R33 ;  /* 0x000000ffff027224 */ /* 0x000fc400078e0021 */
[----:B0-----:R-:W-:-:S06]  /*1c40*/  WARPGROUP.ARRIVE ;  /* 0x00000000000079c5 */ /* 0x001fcc0000000000 */
[----:B------:R-:W-:Y:S03]  /*1c50*/  HGMMA.64x32x16.F32 R32, gdesc[UR12], RZ, !UPT, gsb0 ;  /* 0x006000000c2079f0 */ /* 0x000fe6000c0008ff */
[----:B------:R-:W-:Y:S02]  /*1c60*/  WARPGROUP.DEPBAR.LE gsb0, 0x0 ;  /* 0x00008000000079c5 */ /* 0x000fe40000010000 */
[----:B------:R-:W-:Y:S04]  /*1c70*/  STL.64 [R1+0x180], R32 ;  /* 0x0001802001007387 */ /* 0x000fe80000100a00 */
[----:B------:R-:W-:Y:S04]  /*1c80*/  STL.64 [R1+0x188], R34 ;  /* 0x0001882201007387 */ /* 0x000fe80000100a00 */
[----:B------:R-:W-:Y:S04]  /*1c90*/  STL.64 [R1+0x190], R36 ;  /* 0x0001902401007387 */ /* 0x000fe80000100a00 */
[----:B------:R-:W-:Y:S04]  /*1ca0*/  STL.64 [R1+0x198], R38 ;  /* 0x0001982601007387 */ /* 0x000fe80000100a00 */
[----:B------:R-:W-:Y:S04]  /*1cb0*/  STL.64 [R1+0x1a0], R40 ;  /* 0x0001a02801007387 */ /* 0x000fe80000100a00 */
[----:B------:R-:W-:Y:S04]  /*1cc0*/  STL.64 [R1+0x1a8], R42 ;  /* 0x0001a82a01007387 */ /* 0x000fe80000100a00 */
[----:B------:R-:W-:Y:S04]  /*1cd0*/  STL.64 [R1+0x1b0], R44 ;  /* 0x0001b02c01007387 */ /* 0x000fe80000100a00 */
[----:B------:R0:W-:Y:S02]  /*1ce0*/  STL.64 [R1+0x1b8], R46 ;  /* 0x0001b82e01007387 */ /* 0x0001e40000100a00 */
[----:B0-----:R-:W-:-:S06]  /*1cf0*/  WARPGROUP.ARRIVE ;  /* 0x00000000000079c5 */ /* 0x001fcc0000000000 */
[----:B------:R-:W-:Y:S01]  /*1d00*/  HGMMA.64x32x16.F32 R32, gdesc[UR8], RZ, !UPT, gsb0 ;  /* 0x00600000082079f0 */ /* 0x000fe2000c0008ff */
[----:B------:R-:W-:Y:S02]  /*1d10*/  UIADD3 UR8, UR51, 0x200, URZ ;  /* 0x0000020033087890 */ /* 0x000fe4000fffe03f */
[----:B------:R-:W-:Y:S02]  /*1d20*/  WARPGROUP.DEPBAR.LE gsb0, 0x0 ;  /* 0x00008000000079c5 */ /* 0x000fe40000010000 */
[----:B------:R-:W-:Y:S01]  /*1d30*/  WARPGROUP.ARRIVE ;  /* 0x00000000000079c5 */ /* 0x000fe20000000000 */
[----:B------:R-:W-:Y:S04]  /*1d40*/  STL.64 [R1+0x80], R32 ;  /* 0x0000802001007387 */ /* 0x000fe80000100a00 */
[----:B------:R-:W-:Y:S01]  /*1d50*/  STL.64 [R1+0x88], R34 ;  /* 0x0000882201007387 */ /* 0x000fe20000100a00 */
[----:B------:R-:W-:Y:S03]  /*1d60*/  HGMMA.64x32x16.F32 R200, gdesc[UR28], RZ, !UPT, gsb0 ;  /* 0x006000001cc879f0 */ /* 0x000fe6000c0008ff */
[----:B------:R-:W-:Y:S04]  /*1d70*/  STL.64 [R1+0x90], R36 ;  /* 0x0000902401007387 */ /* 0x000fe80000100a00 */
[----:B------:R-:W-:Y:S04]  /*1d80*/  STL.64 [R1+0x98], R38 ;  /* 0x0000982601007387 */ /* 0x000fe80000100a00 */
[----:B------:R-:W-:Y:S04]  /*1d90*/  STL.64 [R1+0xa0], R40 ;  /* 0x0000a02801007387 */ /* 0x000fe80000100a00 */
[----:B------:R-:W-:Y:S04]  /*1da0*/  STL.64 [R1+0xa8], R42 ;  /* 0x0000a82a01007387 */ /* 0x000fe80000100a00 */
[----:B------:R-:W-:Y:S04]  /*1db0*/  STL.64 [R1+0xb0], R44 ;  /* 0x0000b02c01007387 */ /* 0x000fe80000100a00 */
[----:B------:R0:W-:Y:S01]  /*1dc0*/  STL.64 [R1+0xb8], R46 ;  /* 0x0000b82e01007387 */ /* 0x0001e20000100a00 */
[----:B------:R-:W-:-:S02]  /*1dd0*/  WARPGROUP.DEPBAR.LE gsb0, 0x0 ;  /* 0x00008000000079c5 */ /* 0x000fc40000010000 */
[----:B------:R-:W-:Y:S01]  /*1de0*/  WARPGROUP.ARRIVE ;  /* 0x00000000000079c5 */ /* 0x000fe20000000000 */
[----:B------:R-:W-:Y:S04]  /*1df0*/  STL [R1+0x798], R200 ;  /* 0x000798c801007387 */ /* 0x000fe80000100800 */
[----:B------:R-:W-:Y:S01]  /*1e00*/  STL [R1+0x794], R201 ;  /* 0x000794c901007387 */ /* 0x000fe20000100800 */
[----:B------:R-:W-:Y:S03]  /*1e10*/  HGMMA.64x32x16.F32 R136, gdesc[UR24], RZ, !UPT, gsb0 ;  /* 0x00600000188879f0 */ /* 0x000fe6000c0008ff */
[----:B------:R-:W-:Y:S04]  /*1e20*/  STL [R1+0x790], R202 ;  /* 0x000790ca01007387 */ /* 0x000fe80000100800 */
        /* <DEDUP_REMOVED lines=12> */
[----:B------:R-:W-:Y:S01]  /*1ef0*/  STL [R1+0x75c], R215 ;  /* 0x00075cd701007387 */ /* 0x000fe20000100800 */
[----:B------:R-:W-:-:S02]  /*1f00*/  WARPGROUP.DEPBAR.LE gsb0, 0x0 ;  /* 0x00008000000079c5 */ /* 0x000fc40000010000 */
[----:B------:R-:W-:Y:S01]  /*1f10*/  WARPGROUP.ARRIVE ;  /* 0x00000000000079c5 */ /* 0x000fe20000000000 */
[----:B------:R-:W-:Y:S04]  /*1f20*/  STL [R1+0x758], R136 ;  /* 0x0007588801007387 */ /* 0x000fe80000100800 */
[----:B------:R-:W-:Y:S01]  /*1f30*/  STL [R1+0x754], R137 ;  /* 0x0007548901007387 */ /* 0x000fe20000100800 */
[----:B------:R-:W-:Y:S01]  /*1f40*/  HGMMA.64x32x16.F32 R72, gdesc[UR20], RZ, !UPT, gsb0 ;  /* 0x00600000144879f0 */ /* 0x000fe2000c0008ff */
[----:B------:R-:W-:Y:S01]  /*1f50*/  UMOV UR20, UR8 ;  /* 0x0000000800147c82 */ /* 0x000fe20008000000 */
[----:B------:R-:W-:Y:S01]  /*1f60*/  UMOV UR21, 0x80000020 ;  /* 0x8000002000157882 */ /* 0x000fe20000000000 */
[----:B------:R-:W-:Y:S01]  /*1f70*/  UMOV UR24, UR20 ;  /* 0x0000001400187c82 */ /* 0x000fe20008000000 */
[----:B------:R-:W-:Y:S01]  /*1f80*/  UMOV UR25, UR21 ;  /* 0x0000001500197c82 */ /* 0x000fe20008000000 */
[----:B------:R-:W-:Y:S01]  /*1f90*/  UMOV UR28, UR20 ;  /* 0x00000014001c7c82 */ /* 0x000fe20008000000 */
[----:B------:R-:W-:Y:S01]  /*1fa0*/  UMOV UR29, UR21 ;  /* 0x00000015001d7c82 */ /* 0x000fe20008000000 */
[----:B------:R-:W-:Y:S01]  /*1fb0*/  STL [R1+0x750], R138 ;  /* 0x0007508a01007387 */ /* 0x000fe20000100800 */
        /* <DEDUP_REMOVED lines=9> */
[----:B------:R-:W-:-:S02]  /*2050*/  UMOV UR5, UR21 ;  /* 0x0000001500057c82 */ /* 0x000fc40008000000 */
        /* <DEDUP_REMOVED lines=16> */
[----:B------:R-:W-:Y:S02]  /*2160*/  UIADD3 UR20, UR51, 0x600, URZ ;  /* 0x0000060033147890 */ /* 0x000fe4000fffe03f */
[----:B------:R-:W-:Y:S01]  /*2170*/  STL [R1+0x6b8], R74 ;  /* 0x0006b84a01007387 */ /* 0x000fe20000100800 */
[----:B------:R-:W-:-:S03]  /*2180*/  UMOV UR21, 0x80000020 ;  /* 0x8000002000157882 */ /* 0x000fc60000000000 */
        /* <DEDUP_REMOVED lines=19> */
[----:B------:R-:W-:Y:S01]  /*22c0*/  UMOV UR25, UR33 ;  /* 0x0000002100197c82 */ /* 0x000fe20008000000 */
        /* <DEDUP_REMOVED lines=36> */
[----:B0-----:R-:W-:Y:S01]  /*2510*/  WARPGROUP.ARRIVE ;  /* 0x00000000000079c5 */ /* 0x001fe20000000000 */
        /* <DEDUP_REMOVED lines=19> */
[----:B------:R-:W-:-:S03]  /*2650*/  WARPGROUP.DEPBAR.LE gsb0, 0x0 ;  /* 0x00008000000079c5 */ /* 0x000fc60000010000 */
        /* <DEDUP_REMOVED lines=10> */
[----:B------:R-:W-:Y:S01]  /*2700*/  UMOV UR12, UR32 ;  /* 0x00000020000c7c82 */ /* 0x000fe20008000000 */
[----:B------:R-:W-:Y:S01]  /*2710*/  UMOV UR13, UR33 ;  /* 0x00000021000d7c82 */ /* 0x000fe20008000000 */
[----:B------:R-:W-:Y:S02]  /*2720*/  WARPGROUP.DEPBAR.LE gsb0, 0x0 ;  /* 0x00008000000079c5 */ /* 0x000fe40000010000 */
[----:B------:R-:W-:Y:S02]  /*2730*/  IMAD.MOV.U32 R72, RZ, RZ, R32 ;  /* 0x000000ffff487224 */ /* 0x000fe400078e0020 */
[----:B------:R-:W-:Y:S02]  /*2740*/  IMAD.MOV.U32 R73, RZ, RZ, R33 ;  /* 0x000000ffff497224 */ /* 0x000fe400078e0021 */
[----:B------:R-:W-:Y:S02]  /*2750*/  IMAD.MOV.U32 R74, RZ, RZ, R34 ;  /* 0x000000ffff4a7224 */ /* 0x000fe400078e0022 */
        /* <DEDUP_REMOVED lines=49> */
[----:B------:R-:W-:-:S06]  /*2a70*/  WARPGROUP.ARRIVE ;  /* 0x00000000000079c5 */ /* 0x000fcc0000000000 */
[----:B------:R-:W-:Y:S01]  /*2a80*/  HGMMA.64x32x16.F32 R32, gdesc[UR4], RZ, !UPT, gsb0 ;  /* 0x00600000042079f0 */ /* 0x000fe2000c0008ff */
[----:B------:R-:W-:Y:S01]  /*2a90*/  UIADD3 UR4, UR51, 0x2, URZ ;  /* 0x0000000233047890 */ /* 0x000fe2000fffe03f */
[----:B------:R-:W-:Y:S01]  /*2aa0*/  UMOV UR5, 0x80000020 ;  /* 0x8000002000057882 */ /* 0x000fe20000000000 */
[----:B------:R-:W-:Y:S01]  /*2ab0*/  UIADD3 UR46, UR54, 0x182, URZ ;  /* 0x00000182362e7890 */ /* 0x000fe2000fffe03f */
[----:B------:R-:W-:Y:S01]  /*2ac0*/  UMOV UR45, UR5 ;  /* 0x00000005002d7c82 */ /* 0x000fe20008000000 */
[----:B------:R-:W-:-:S03]  /*2ad0*/  UMOV UR47, 0x80000020 ;  /* 0x80000020002f7882 */ /* 0x000fc60000000000 */
[----:B------:R-:W-:Y:S01]  /*2ae0*/  UMOV UR44, UR4 ;  /* 0x00000004002c7c82 */ /* 0x000fe20008000000 */
[----:B------:R-:W-:Y:S02]  /*2af0*/  WARPGROUP.DEPBAR.LE gsb0, 0x0 ;  /* 0x00008000000079c5 */ /* 0x000fe40000010000 */
        /* <DEDUP_REMOVED lines=16> */
[----:B------:R-:W-:-:S06]  /*2c00*/  WARPGROUP.ARRIVE ;  /* 0x00000000000079c5 */ /* 0x000fcc0000000000 */
        /* <DEDUP_REMOVED lines=20> */
[----:B------:R-:W-:-:S06]  /*2d50*/  WARPGROUP.ARRIVE ;  /* 0x00000000000079c5 */ /* 0x000fcc0000000000 */
[----:B------:R-:W-:Y:S01]  /*2d60*/  HGMMA.64x32x16.F32 R32, gdesc[UR16], RZ, !UPT, gsb0 ;  /* 0x00600000102079f0 */ /* 0x000fe2000c0008ff */
[----:B------:R-:W-:Y:S01]  /*2d70*/  UMOV UR16, UR4 ;  /* 0x0000000400107c82 */ /* 0x000fe20008000000 */
[----:B------:R-:W-:Y:S01]  /*2d80*/  UMOV UR17, UR5 ;  /* 0x0000000500117c82 */ /* 0x000fe20008000000 */
[----:B------:R-:W-:Y:S02]  /*2d90*/  WARPGROUP.DEPBAR.LE gsb0, 0x0 ;  /* 0x00008000000079c5 */ /* 0x000fe40000010000 */
[----:B------:R-:W-:Y:S01]  /*2da0*/  IMAD.MOV.U32 R60, RZ, RZ, R32 ;  /* 0x000000ffff3c7224 */ /* 0x000fe200078e0020 */
[----:B------:R0:W-:Y:S01]  /*2db0*/  STL [R1+0x23c], R47 ;  /* 0x00023c2f01007387 */ /* 0x0001e20000100800 */
        /* <DEDUP_REMOVED lines=40> */
[----:B------:R-:W-:Y:S01]  /*3040*/  WARPGROUP.ARRIVE ;  /* 0x00000000000079c5 */ /* 0x000fe20000000000 */
[----:B------:R-:W-:Y:S02]  /*3050*/  IMAD.MOV.U32 R193, RZ, RZ, R40 ;  /* 0x000000ffffc17224 */ /* 0x000fe400078e0028 */
[----:B------:R-:W-:Y:S02]  /*3060*/  IMAD.MOV.U32 R194, RZ, RZ, R41 ;  /* 0x000000ffffc27224 */ /* 0x000fe400078e0029 */
[----:B------:R-:W-:Y:S01]  /*3070*/  IMAD.MOV.U32 R200, RZ, RZ, R42 ;  /* 0x000000ffffc87224 */ /* 0x000fe200078e002a */
[----:B------:R-:W-:Y:S01]  /*3080*/  HGMMA.64x32x16.F32 R168, gdesc[UR28], RZ, !UPT, gsb0 ;  /* 0x006000001ca879f0 */ /* 0x000fe2000c0008ff */
[----:B------:R-:W-:Y:S01]  /*3090*/  IMAD.MOV.U32 R201, RZ, RZ, R43 ;  /* 0x000000ffffc97224 */ /* 0x000fe200078e002b */
[----:B------:R-:W-:Y:S01]  /*30a0*/  UMOV UR28, UR20 ;  /* 0x00000014001c7c82 */ /* 0x000fe20008000000 */
[----:B------:R-:W-:Y:S01]  /*30b0*/  IMAD.MOV.U32 R202, RZ, RZ, R44 ;  /* 0x000000ffffca7224 */ /* 0x000fe200078e002c */
[----:B------:R-:W-:Y:S01]  /*30c0*/  UMOV UR29, UR21 ;  /* 0x00000015001d7c82 */ /* 0x000fe20008000000 */
        /* <DEDUP_REMOVED lines=10> */
[----:B------:R-:W-:Y:S01]  /*3170*/  IMAD.MOV.U32 R192, RZ, RZ, R39 ;  /* 0x000000ffffc07224 */ /* 0x000fe200078e0027 */
[----:B------:R-:W-:Y:S02]  /*3180*/  WARPGROUP.DEPBAR.LE gsb0, 0x0 ;  /* 0x00008000000079c5 */ /* 0x000fe40000010000 */
[----:B------:R-:W-:Y:S01]  /*3190*/  WARPGROUP.ARRIVE ;  /* 0x00000000000079c5 */ /* 0x000fe20000000000 */
[----:B------:R0:W-:Y:S04]  /*31a0*/  STL [R1+0x504], R168 ;  /* 0x000504a801007387 */ /* 0x0001e80000100800 */
[----:B------:R1:W-:Y:S01]  /*31b0*/  STL [R1+0x500], R169 ;  /* 0x000500a901007387 */ /* 0x0003e20000100800 */
[----:B------:R-:W-:Y:S01]  /*31c0*/  HGMMA.64x32x16.F32 R104, gdesc[UR24], RZ, !UPT, gsb0 ;  /* 0x00600000186879f0 */ /* 0x000fe2000c0008ff */
[----:B------:R-:W-:Y:S01]  /*31d0*/  UMOV UR24, UR20 ;  /* 0x0000001400187c82 */ /* 0x000fe20008000000 */
[----:B------:R-:W-:Y:S01]  /*31e0*/  UMOV UR25, UR21 ;  /* 0x0000001500197c82 */ /* 0x000fe20008000000 */
[----:B------:R2:W-:Y:S01]  /*31f0*/  STL [R1+0x4fc], R170 ;  /* 0x0004fcaa01007387 */ /* 0x0005e20000100800 */
[----:B0-----:R-:W-:-:S03]  /*3200*/  IMAD.MOV.U32 R168, RZ, RZ, R30 ;  /* 0x000000ffffa87224 */ /* 0x001fc600078e001e */
[----:B------:R0:W-:Y:S01]  /*3210*/  STL [R1+0x4f8], R171 ;  /* 0x0004f8ab01007387 */ /* 0x0001e20000100800 */
[----:B-1----:R-:W-:-:S03]  /*3220*/  IMAD.MOV.U32 R169, RZ, RZ, R29 ;  /* 0x000000ffffa97224 */ /* 0x002fc600078e001d */
[----:B------:R1:W-:Y:S01]  /*3230*/  STL [R1+0x4f4], R172 ;  /* 0x0004f4ac01007387 */ /* 0x0003e20000100800 */
[----:B--2---:R-:W-:-:S03]  /*3240*/  IMAD.MOV.U32 R170, RZ, RZ, R28 ;  /* 0x000000ffffaa7224 */ /* 0x004fc600078e001c */
        /* <DEDUP_REMOVED lines=18> */
[----:B------:R-:W-:Y:S01]  /*3370*/  STL [R1+0x4cc], R182 ;  /* 0x0004ccb601007387 */ /* 0x000fe20000100800 */
[----:B0-----:R-:W-:-:S03]  /*3380*/  IMAD.MOV.U32 R180, RZ, RZ, R5 ;  /* 0x000000ffffb47224 */ /* 0x001fc600078e0005 */
[----:B------:R-:W-:Y:S01]  /*3390*/  STL [R1+0x4c8], R183 ;  /* 0x0004c8b701007387 */ /* 0x000fe20000100800 */
[----:B-1----:R-:W-:Y:S01]  /*33a0*/  IMAD.MOV.U32 R181, RZ, RZ, R2 ;  /* 0x000000ffffb57224 */ /* 0x002fe200078e0002 */
[----:B------:R-:W-:Y:S02]  /*33b0*/  WARPGROUP.DEPBAR.LE gsb0, 0x0 ;  /* 0x00008000000079c5 */ /* 0x000fe40000010000 */
[----:B------:R-:W-:Y:S01]  /*33c0*/  WARPGROUP.ARRIVE ;  /* 0x00000000000079c5 */ /* 0x000fe20000000000 */
[----:B------:R-:W-:Y:S04]  /*33d0*/  STL.64 [R1+0x540], R118 ;  /* 0x0005407601007387 */ /* 0x000fe80000100a00 */
[----:B------:R-:W-:Y:S01]  /*33e0*/  STL.64 [R1+0x538], R116 ;  /* 0x0005387401007387 */ /* 0x000fe20000100a00 */
[----:B------:R-:W-:Y:S01]  /*33f0*/  HGMMA.64x32x16.F32 R40, gdesc[UR32], RZ, !UPT, gsb0 ;  /* 0x00600000202879f0 */ /* 0x000fe2000c0008ff */
[----:B------:R-:W-:Y:S01]  /*3400*/  UMOV UR32, UR20 ;  /* 0x0000001400207c82 */ /* 0x000fe20008000000 */
[----:B------:R-:W-:Y:S01]  /*3410*/  UMOV UR33, UR21 ;  /* 0x0000001500217c82 */ /* 0x000fe20008000000 */
[----:B------:R-:W-:Y:S01]  /*3420*/  STL.64 [R1+0x530], R114 ;  /* 0x0005307201007387 */ /* 0x000fe20000100a00 */
[----:B------:R-:W-:Y:S01]  /*3430*/  UMOV UR34, UR18 ;  /* 0x0000001200227c82 */ /* 0x000fe20008000000 */
[----:B------:R-:W-:-:S02]  /*3440*/  UMOV UR35, UR19 ;  /* 0x0000001300237c82 */ /* 0x000fc40008000000 */
[----:B------:R-:W-:Y:S04]  /*3450*/  STL.64 [R1+0x528], R112 ;  /* 0x0005287001007387 */ /* 0x000fe80000100a00 */
[----:B------:R-:W-:Y:S04]  /*3460*/  STL.64 [R1+0x520], R110 ;  /* 0x0005206e01007387 */ /* 0x000fe80000100a00 */
[----:B------:R-:W-:Y:S04]  /*3470*/  STL.64 [R1+0x518], R108 ;  /* 0x0005186c01007387 */ /* 0x000fe80000100a00 */
[----:B------:R-:W-:Y:S04]  /*3480*/  STL.64 [R1+0x510], R106 ;  /* 0x0005106a01007387 */ /* 0x000fe80000100a00 */
[----:B------:R-:W-:Y:S01]  /*3490*/  STL.64 [R1+0x508], R104 ;  /* 0x0005086801007387 */ /* 0x000fe20000100a00 */
[----:B------:R-:W-:-:S02]  /*34a0*/  WARPGROUP.DEPBAR.LE gsb0, 0x0 ;  /* 0x00008000000079c5 */ /* 0x000fc40000010000 */
[----:B------:R-:W-:Y:S01]  /*34b0*/  WARPGROUP.ARRIVE ;  /* 0x00000000000079c5 */ /* 0x000fe20000000000 */
[----:B------:R0:W-:Y:S04]  /*34c0*/  STL.64 [R1+0x580], R54 ;  /* 0x0005803601007387 */ /* 0x0001e80000100a00 */
[----:B------:R1:W-:Y:S01]  /*34d0*/  STL.64 [R1+0x578], R52 ;  /* 0x0005783401007387 */ /* 0x0003e20000100a00 */
[----:B------:R-:W-:Y:S01]  /*34e0*/  HGMMA.64x32x16.F32 R24, gdesc[UR20], RZ, !UPT, gsb0 ;  /* 0x00600000141879f0 */ /* 0x000fe2000c0008ff */
[----:B------:R-:W-:Y:S01]  /*34f0*/  UMOV UR22, UR26 ;  /* 0x0000001a00167c82 */ /* 0x000fe20008000000 */
[----:B------:R-:W-:Y:S01]  /*3500*/  UMOV UR23, UR27 ;  /* 0x0000001b00177c82 */ /* 0x000fe20008000000 */
[----:B------:R2:W-:Y:S01]  /*3510*/  STL.64 [R1+0x570], R50 ;  /* 0x0005703201007387 */ /* 0x0005e20000100a00 */
[----:B------:R-:W-:Y:S01]  /*3520*/  UMOV UR26, UR6 ;  /* 0x00000006001a7c82 */ /* 0x000fe20008000000 */
[----:B------:R-:W-:Y:S01]  /*3530*/  UMOV UR27, UR7 ;  /* 0x00000007001b7c82 */ /* 0x000fe20008000000 */
[----:B------:R-:W-:Y:S01]  /*3540*/  UMOV UR7, 0x80000020 ;  /* 0x8000002000077882 */ /* 0x000fe20000000000 */
[----:B------:R3:W-:Y:S01]  /*3550*/  STL.64 [R1+0x568], R48 ;  /* 0x0005683001007387 */ /* 0x0007e20000100a00 */
[----:B0-----:R-:W-:-:S02]  /*3560*/  IMAD.MOV.U32 R54, RZ, RZ, R6 ;  /* 0x000000ffff367224 */ /* 0x001fc400078e0006 */
[----:B------:R-:W-:Y:S01]  /*3570*/  IMAD.MOV.U32 R55, RZ, RZ, R4 ;  /* 0x000000ffff377224 */ /* 0x000fe200078e0004 */
[----:B------:R0:W-:Y:S01]  /*3580*/  STL.64 [R1+0x560], R46 ;  /* 0x0005602e01007387 */ /* 0x0001e20000100a00 */
[----:B-1----:R-:W-:Y:S02]  /*3590*/  IMAD.MOV.U32 R52, RZ, RZ, R8 ;  /* 0x000000ffff347224 */ /* 0x002fe400078e0008 */
[----:B------:R-:W-:Y:S01]  /*35a0*/  IMAD.MOV.U32 R53, RZ, RZ, R7 ;  /* 0x000000ffff357224 */ /* 0x000fe200078e0007 */
[----:B------:R1:W-:Y:S01]  /*35b0*/  STL.64 [R1+0x558], R44 ;  /* 0x0005582c01007387 */ /* 0x0003e20000100a00 */
[----:B--2---:R-:W-:Y:S02]  /*35c0*/  IMAD.MOV.U32 R50, RZ, RZ, R10 ;  /* 0x000000ffff327224 */ /* 0x004fe400078e000a */
[----:B------:R-:W-:Y:S01]  /*35d0*/  IMAD.MOV.U32 R51, RZ, RZ, R9 ;  /* 0x000000ffff337224 */ /* 0x000fe200078e0009 */
[----:B------:R2:W-:Y:S01]  /*35e0*/  STL.64 [R1+0x550], R42 ;  /* 0x0005502a01007387 */ /* 0x0005e20000100a00 */
[----:B---3--:R-:W-:-:S02]  /*35f0*/  IMAD.MOV.U32 R48, RZ, RZ, R12 ;  /* 0x000000ffff307224 */ /* 0x008fc400078e000c */
[----:B------:R-:W-:Y:S01]  /*3600*/  IMAD.MOV.U32 R49, RZ, RZ, R11 ;  /* 0x000000ffff317224 */ /* 0x000fe200078e000b */
[----:B------:R3:W-:Y:S01]  /*3610*/  STL.64 [R1+0x548], R40 ;  /* 0x0005482801007387 */ /* 0x0007e20000100a00 */
[----:B0-----:R-:W-:Y:S02]  /*3620*/  IMAD.MOV.U32 R46, RZ, RZ, R14 ;  /* 0x000000ffff2e7224 */ /* 0x001fe400078e000e */
[----:B------:R-:W-:Y:S02]  /*3630*/  IMAD.MOV.U32 R47, RZ, RZ, R13 ;  /* 0x000000ffff2f7224 */ /* 0x000fe400078e000d */
[----:B-1----:R-:W-:Y:S02]  /*3640*/  IMAD.MOV.U32 R44, RZ, RZ, R18 ;  /* 0x000000ffff2c7224 */ /* 0x002fe400078e0012 */
[----:B------:R-:W-:Y:S02]  /*3650*/  IMAD.MOV.U32 R45, RZ, RZ, R15 ;  /* 0x000000ffff2d7224 */ /* 0x000fe400078e000f */
[----:B--2---:R-:W-:-:S02]  /*3660*/  IMAD.MOV.U32 R42, RZ, RZ, R20 ;  /* 0x000000ffff2a7224 */ /* 0x004fc400078e0014 */
[----:B------:R-:W-:Y:S01]  /*3670*/  IMAD.MOV.U32 R43, RZ, RZ, R19 ;  /* 0x000000ffff2b7224 */ /* 0x000fe200078e0013 */
[----:B------:R-:W-:Y:S02]  /*3680*/  WARPGROUP.DEPBAR.LE gsb0, 0x0 ;  /* 0x00008000000079c5 */ /* 0x000fe40000010000 */
[----:B------:R-:W-:Y:S01]  /*3690*/  WARPGROUP.ARRIVE ;  /* 0x00000000000079c5 */ /* 0x000fe20000000000 */
[----:B------:R-:W-:Y:S04]  /*36a0*/  STL.64 [R1+0x5c0], R38 ;  /* 0x0005c02601007387 */ /* 0x000fe80000100a00 */
[----:B------:R-:W-:Y:S01]  /*36b0*/  STL.64 [R1+0x5b8], R36 ;  /* 0x0005b82401007387 */ /* 0x000fe20000100a00 */
[----:B------:R-:W-:Y:S01]  /*36c0*/  HGMMA.64x32x16.F32 R88, gdesc[UR20], RZ, !UPT, gsb0 ;  /* 0x00600000145879f0 */ /* 0x000fe2000c0008ff */
[----:B------:R-:W-:-:S02]  /*36d0*/  UIADD3 UR22, UR54, 0x2, URZ ;  /* 0x0000000236167890 */ /* 0x000fc4000fffe03f */
[----:B------:R-:W-:Y:S01]  /*36e0*/  STL.64 [R1+0x5b0], R34 ;  /* 0x0005b02201007387 */ /* 0x000fe20000100a00 */
[----:B------:R-:W-:Y:S01]  /*36f0*/  UMOV UR19, 0x80000020 ;  /* 0x8000002000137882 */ /* 0x000fe20000000000 */
[----:B------:R-:W-:Y:S01]  /*3700*/  UMOV UR20, UR4 ;  /* 0x0000000400147c82 */ /* 0x000fe20008000000 */
[----:B------:R-:W-:Y:S01]  /*3710*/  UMOV UR21, UR5 ;  /* 0x0000000500157c82 */ /* 0x000fe20008000000 */
[----:B------:R-:W-:Y:S01]  /*3720*/  STL.64 [R1+0x5a8], R32 ;  /* 0x0005a82001007387 */ /* 0x000fe20000100a00 */
[----:B------:R-:W-:-:S03]  /*3730*/  UMOV UR6, UR22 ;  /* 0x0000001600067c82 */ /* 0x000fc60008000000 */
[----:B------:R-:W-:Y:S04]  /*3740*/  STL.64 [R1+0x5a0], R30 ;  /* 0x0005a01e01007387 */ /* 0x000fe80000100a00 */
[----:B------:R-:W-:Y:S04]  /*3750*/  STL.64 [R1+0x598], R28 ;  /* 0x0005981c01007387 */ /* 0x000fe80000100a00 */
[----:B------:R-:W-:Y:S04]  /*3760*/  STL.64 [R1+0x590], R26 ;  /* 0x0005901a01007387 */ /* 0x000fe80000100a00 */
[----:B------:R0:W-:Y:S01]  /*3770*/  STL.64 [R1+0x588], R24 ;  /* 0x0005881801007387 */ /* 0x0001e20000100a00 */
[----:B------:R-:W-:-:S02]  /*3780*/  WARPGROUP.DEPBAR.LE gsb0, 0x0 ;  /* 0x00008000000079c5 */ /* 0x000fc40000010000 */
[----:B------:R-:W-:Y:S01]  /*3790*/  WARPGROUP.ARRIVE ;  /* 0x00000000000079c5 */ /* 0x000fe20000000000 */
[----:B------:R-:W-:Y:S04]  /*37a0*/  STL.64 [R1+0x600], R102 ;  /* 0x0006006601007387 */ /* 0x000fe80000100a00 */
[----:B------:R-:W-:Y:S01]  /*37b0*/  STL.64 [R1+0x5f8], R100 ;  /* 0x0005f86401007387 */ /* 0x000fe20000100a00 */
[----:B------:R-:W-:Y:S01]  /*37c0*/  HGMMA.64x32x16.F32 R152, gdesc[UR28], RZ, !UPT, gsb0 ;  /* 0x006000001c9879f0 */ /* 0x000fe2000c0008ff */
[----:B------:R-:W-:Y:S01]  /*37d0*/  UMOV UR23, 0x80000020 ;  /* 0x8000002000177882 */ /* 0x000fe20000000000 */
[----:B---3--:R-:W-:Y:S01]  /*37e0*/  IMAD.MOV.U32 R40, RZ, RZ, R204 ;  /* 0x000000ffff287224 */ /* 0x008fe200078e00cc */
[----:B------:R-:W-:Y:S01]  /*37f0*/  STL.64 [R1+0x5f0], R98 ;  /* 0x0005f06201007387 */ /* 0x000fe20000100a00 */
[----:B------:R-:W-:Y:S01]  /*3800*/  IMAD.MOV.U32 R41, RZ, RZ, R205 ;  /* 0x000000ffff297224 */ /* 0x000fe200078e00cd */
[----:B------:R-:W-:Y:S01]  /*3810*/  UMOV UR28, UR4 ;  /* 0x00000004001c7c82 */ /* 0x000fe20008000000 */
[----:B------:R-:W-:Y:S01]  /*3820*/  UMOV UR29, UR5 ;  /* 0x00000005001d7c82 */ /* 0x000fe20008000000 */
[----:B------:R-:W-:Y:S04]  /*3830*/  STL.64 [R1+0x5e8], R96 ;  /* 0x0005e86001007387 */ /* 0x000fe80000100a00 */
[----:B------:R-:W-:Y:S04]  /*3840*/  STL.64 [R1+0x5e0], R94 ;  /* 0x0005e05e01007387 */ /* 0x000fe80000100a00 */
[----:B------:R-:W-:Y:S04]  /*3850*/  STL.64 [R1+0x5d8], R92 ;  /* 0x0005d85c01007387 */ /* 0x000fe80000100a00 */
[----:B------:R-:W-:Y:S04]  /*3860*/  STL.64 [R1+0x5d0], R90 ;  /* 0x0005d05a01007387 */ /* 0x000fe80000100a00 */
[----:B------:R-:W-:Y:S01]  /*3870*/  STL.64 [R1+0x5c8], R88 ;  /* 0x0005c85801007387 */ /* 0x000fe20000100a00 */
[----:B------:R-:W-:-:S02]  /*3880*/  WARPGROUP.DEPBAR.LE gsb0, 0x0 ;  /* 0x00008000000079c5 */ /* 0x000fc40000010000 */
[----:B------:R-:W-:Y:S01]  /*3890*/  WARPGROUP.ARRIVE ;  /* 0x00000000000079c5 */ /* 0x000fe20000000000 */
[----:B------:R-:W-:Y:S04]  /*38a0*/  STL.64 [R1+0x640], R166 ;  /* 0x000640a601007387 */ /* 0x000fe80000100a00 */
[----:B------:R-:W-:Y:S01]  /*38b0*/  STL.64 [R1+0x638], R164 ;  /* 0x000638a401007387 */ /* 0x000fe20000100a00 */
[----:B------:R-:W-:Y:S01]  /*38c0*/  HGMMA.64x32x16.F32 R216, gdesc[UR8], RZ, !UPT, gsb0 ;  /* 0x0060000008d879f0 */ /* 0x000fe2000c0008ff */
[----:B------:R-:W-:Y:S02]  /*38d0*/  UIADD3 UR8, UR54, 0x82, URZ ;  /* 0x0000008236087890 */ /* 0x000fe4000fffe03f */
[----:B------:R-:W-:Y:S01]  /*38e0*/  STL.64 [R1+0x630], R162 ;  /* 0x000630a201007387 */ /* 0x000fe20000100a00 */
[----:B------:R-:W-:-:S03]  /*38f0*/  UIADD3 UR9, UR54, 0x102, URZ ;  /* 0x0000010236097890 */ /* 0x000fc6000fffe03f */
[----:B------:R-:W-:Y:S04]  /*3900*/  STL.64 [R1+0x628], R160 ;  /* 0x000628a001007387 */ /* 0x000fe80000100a00 */
[----:B------:R-:W-:Y:S04]  /*3910*/  STL.64 [R1+0x620], R158 ;  /* 0x0006209e01007387 */ /* 0x000fe80000100a00 */
[----:B------:R-:W-:Y:S04]  /*3920*/  STL.64 [R1+0x618], R156 ;  /* 0x0006189c01007387 */ /* 0x000fe80000100a00 */
[----:B------:R-:W-:Y:S04]  /*3930*/  STL.64 [R1+0x610], R154 ;  /* 0x0006109a01007387 */ /* 0x000fe80000100a00 */
[----:B------:R-:W-:Y:S01]  /*3940*/  STL.64 [R1+0x608], R152 ;  /* 0x0006089801007387 */ /* 0x000fe20000100a00 */
[----:B------:R-:W-:-:S02]  /*3950*/  WARPGROUP.DEPBAR.LE gsb0, 0x0 ;  /* 0x00008000000079c5 */ /* 0x000fc40000010000 */
[----:B------:R-:W-:-:S06]  /*3960*/  WARPGROUP.ARRIVE ;  /* 0x00000000000079c5 */ /* 0x000fcc0000000000 */
[----:B------:R-:W-:Y:S03]  /*3970*/  HGMMA.64x32x16.F32 R104, gdesc[UR12], RZ, !UPT, gsb0 ;  /* 0x006000000c6879f0 */ /* 0x000fe6000c0008ff */
[----:B------:R-:W-:Y:S02]  /*3980*/  WARPGROUP.DEPBAR.LE gsb0, 0x0 ;  /* 0x00008000000079c5 */ /* 0x000fe40000010000 */
[----:B0-----:R-:W-:Y:S01]  /*3990*/  WARPGROUP.ARRIVE ;  /* 0x00000000000079c5 */ /* 0x001fe20000000000 */
[----:B------:R-:W-:Y:S01]  /*39a0*/  STL.64 [R1+0xc0], R104 ;  /* 0x0000c06801007387 */ /* 0x000fe20000100a00 */
[----:B------:R-:W-:Y:S02]  /*39b0*/  IMAD.MOV.U32 R17, RZ, RZ, R109 ;  /* 0x000000ffff117224 */ /* 0x000fe400078e006d */
[----:B------:R-:W-:Y:S01]  /*39c0*/  IMAD.MOV.U32 R16, RZ, RZ, R110 ;  /* 0x000000ffff107224 */ /* 0x000fe200078e006e */
[----:B------:R0:W-:Y:S01]  /*39d0*/  STL.64 [R1+0xc8], R106 ;  /* 0x0000c86a01007387 */ /* 0x0001e20000100a00 */
[----:B------:R-:W-:Y:S01]  /*39e0*/  HGMMA.64x32x16.F32 R24, gdesc[UR32], RZ, !UPT, gsb0 ;  /* 0x00600000201879f0 */ /* 0x000fe2000c0008ff */
[----:B------:R-:W-:-:S02]  /*39f0*/  IMAD.MOV.U32 R5, RZ, RZ, R111 ;  /* 0x000000ffff057224 */ /* 0x000fc400078e006f */
[----:B------:R-:W-:Y:S01]  /*3a00*/  IMAD.MOV.U32 R2, RZ, RZ, R112 ;  /* 0x000000ffff027224 */ /* 0x000fe200078e0070 */
[----:B------:R1:W-:Y:S01]  /*3a10*/  STL [R1+0xd0], R108 ;  /* 0x0000d06c01007387 */ /* 0x0003e20000100800 */
[----:B------:R-:W-:Y:S02]  /*3a20*/  IMAD.MOV.U32 R235, RZ, RZ, R113 ;  /* 0x000000ffffeb7224 */ /* 0x000fe400078e0071 */
[----:B------:R-:W-:Y:S02]  /*3a30*/  IMAD.MOV.U32 R234, RZ, RZ, R114 ;  /* 0x000000ffffea7224 */ /* 0x000fe400078e0072 */
[----:B------:R-:W-:Y:S02]  /*3a40*/  IMAD.MOV.U32 R233, RZ, RZ, R115 ;  /* 0x000000ffffe97224 */ /* 0x000fe400078e0073 */
[----:B------:R-:W-:Y:S02]  /*3a50*/  IMAD.MOV.U32 R232, RZ, RZ, R116 ;  /* 0x000000ffffe87224 */ /* 0x000fe400078e0074 */
[----:B------:R-:W-:-:S02]  /*3a60*/  IMAD.MOV.U32 R23, RZ, RZ, R117 ;  /* 0x000000ffff177224 */ /* 0x000fc400078e0075 */
[----:B------:R-:W-:Y:S02]  /*3a70*/  IMAD.MOV.U32 R22, RZ, RZ, R118 ;  /* 0x000000ffff167224 */ /* 0x000fe400078e0076 */
[----:B------:R-:W-:Y:S02]  /*3a80*/  IMAD.MOV.U32 R21, RZ, RZ, R119 ;  /* 0x000000ffff157224 */ /* 0x000fe400078e0077 */
[----:B0-----:R-:W-:Y:S02]  /*3a90*/  IMAD.MOV.U32 R107, RZ, RZ, R181 ;  /* 0x000000ffff6b7224 */ /* 0x001fe400078e00b5 */
[----:B-1----:R-:W-:Y:S02]  /*3aa0*/  IMAD.MOV.U32 R108, RZ, RZ, R180 ;  /* 0x000000ffff6c7224 */ /* 0x002fe400078e00b4 */
        /* <DEDUP_REMOVED lines=13> */
[----:B------:R-:W-:Y:S01]  /*3b80*/  IMAD.MOV.U32 R105, RZ, RZ, R0 ;  /* 0x000000ffff697224 */ /* 0x000fe200078e0000 */
        /* <DEDUP_REMOVED lines=18> */
[----:B------:R-:W-:Y:S03]  /*3cb0*/  HGMMA.64x32x16.F32 R24, gdesc[UR24], RZ, !UPT, gsb0 ;  /* 0x00600000181879f0 */ /* 0x000fe6000c0008ff */
[----:B------:R-:W-:Y:S02]  /*3cc0*/  WARPGROUP.DEPBAR.LE gsb0, 0x0 ;  /* 0x00008000000079c5 */ /* 0x000fe40000010000 */
[----:B------:R-:W-:Y:S02]  /*3cd0*/  IMAD.MOV.U32 R3, RZ, RZ, R38 ;  /* 0x000000ffff037224 */ /* 0x000fe400078e0026 */
[----:B------:R-:W-:Y:S02]  /*3ce0*/  IMAD.MOV.U32 R0, RZ, RZ, R39 ;  /* 0x000000ffff007224 */ /* 0x000fe400078e0027 */
[----:B------:R-:W-:Y:S02]  /*3cf0*/  IMAD.MOV.U32 R38, RZ, RZ, R104 ;  /* 0x000000ffff267224 */ /* 0x000fe400078e0068 */
[----:B------:R-:W-:Y:S01]  /*3d00*/  IMAD.MOV.U32 R39, RZ, RZ, R105 ;  /* 0x000000ffff277224 */ /* 0x000fe200078e0069 */
[----:B------:R-:W2:Y:S01]  /*3d10*/  LDL.LU R104, [R1+0x2b8] ;  /* 0x0002b80001687983 */ /* 0x000ea20000300800 */
[----:B------:R-:W-:-:S02]  /*3d20*/  IMAD.MOV.U32 R20, RZ, RZ, R24 ;  /* 0x000000ffff147224 */ /* 0x000fc400078e0018 */
[----:B------:R-:W-:Y:S01]  /*3d30*/  IMAD.MOV.U32 R19, RZ, RZ, R25 ;  /* 0x000000ffff137224 */ /* 0x000fe200078e0019 */
[----:B------:R-:W3:Y:S01]  /*3d40*/  LDL.LU R105, [R1+0x2bc] ;  /* 0x0002bc0001697983 */ /* 0x000ee20000300800 */
        /* <DEDUP_REMOVED lines=27> */
[----:B------:R-:W-:Y:S01]  /*3f00*/  IMAD.MOV.U32 R43, RZ, RZ, R107 ;  /* 0x000000ffff2b7224 */ /* 0x000fe200078e006b */
[----:B------:R-:W4:Y:S01]  /*3f10*/  LDL.LU R106, [R1+0x180] ;  /* 0x00018000016a7983 */ /* 0x000f220000300800 */
[----:B------:R-:W-:Y:S01]  /*3f20*/  WARPGROUP.ARRIVE ;  /* 0x00000000000079c5 */ /* 0x000fe20000000000 */
[----:B------:R-:W-:-:S02]  /*3f30*/  IMAD.MOV.U32 R44, RZ, RZ, R108 ;  /* 0x000000ffff2c7224 */ /* 0x000fc400078e006c */
[----:B------:R-:W4:Y:S01]  /*3f40*/  LDL.LU R107, [R1+0x184] ;  /* 0x00018400016b7983 */ /* 0x000f220000300800 */
[----:B------:R-:W-:Y:S02]  /*3f50*/  IMAD.MOV.U32 R45, RZ, RZ, R109 ;  /* 0x000000ffff2d7224 */ /* 0x000fe400078e006d */
[----:B------:R-:W-:Y:S01]  /*3f60*/  HGMMA.64x32x16.F32 R24, gdesc[UR4], R24, gsb0 ;  /* 0x00600000041879f0 */ /* 0x000fe20008000818 */
[----:B------:R-:W4:Y:S01]  /*3f70*/  LDL.LU R108, [R1+0x188] ;  /* 0x00018800016c7983 */ /* 0x000f220000300800 */
[----:B------:R-:W-:Y:S02]  /*3f80*/  IMAD.MOV.U32 R46, RZ, RZ, R110 ;  /* 0x000000ffff2e7224 */ /* 0x000fe400078e006e */
[----:B------:R-:W-:Y:S01]  /*3f90*/  IMAD.MOV.U32 R47, RZ, RZ, R111 ;  /* 0x000000ffff2f7224 */ /* 0x000fe200078e006f */
[----:B------:R-:W4:Y:S01]  /*3fa0*/  LDL.LU R109, [R1+0x18c] ;  /* 0x00018c00016d7983 */ /* 0x000f220000300800 */
[----:B------:R-:W-:Y:S02]  /*3fb0*/  IMAD.MOV.U32 R48, RZ, RZ, R112 ;  /* 0x000000ffff307224 */ /* 0x000fe400078e0070 */
[----:B------:R-:W-:Y:S01]  /*3fc0*/  IMAD.MOV.U32 R49, RZ, RZ, R113 ;  /* 0x000000ffff317224 */ /* 0x000fe200078e0071 */
[----:B------:R-:W4:Y:S01]  /*3fd0*/  LDL.LU R110, [R1+0x190] ;  /* 0x00019000016e7983 */ /* 0x000f220000300800 */
[----:B------:R-:W-:-:S02]  /*3fe0*/  IMAD.MOV.U32 R50, RZ, RZ, R114 ;  /* 0x000000ffff327224 */ /* 0x000fc400078e0072 */
[----:B------:R-:W-:Y:S01]  /*3ff0*/  IMAD.MOV.U32 R51, RZ, RZ, R115 ;  /* 0x000000ffff337224 */ /* 0x000fe200078e0073 */
[----:B------:R-:W4:Y:S01]  /*4000*/  LDL.LU R111, [R1+0x194] ;  /* 0x00019400016f7983 */ /* 0x000f220000300800 */
[----:B------:R-:W-:Y:S02]  /*4010*/  IMAD.MOV.U32 R52, RZ, RZ, R116 ;  /* 0x000000ffff347224 */ /* 0x000fe400078e0074 */
[----:B------:R-:W-:Y:S01]  /*4020*/  IMAD.MOV.U32 R53, RZ, RZ, R117 ;  /* 0x000000ffff357224 */ /* 0x000fe200078e0075 */
[----:B------:R-:W4:Y:S01]  /*4030*/  LDL.LU R112, [R1+0x198] ;  /* 0x0001980001707983 */ /* 0x000f220000300800 */
[----:B------:R-:W-:Y:S02]  /*4040*/  IMAD.MOV.U32 R54, RZ, RZ, R118 ;  /* 0x000000ffff367224 */ /* 0x000fe400078e0076 */
[----:B------:R-:W-:Y:S01]  /*4050*/  IMAD.MOV.U32 R55, RZ, RZ, R119 ;  /* 0x000000ffff377224 */ /* 0x000fe200078e0077 */
[----:B------:R-:W4:Y:S04]  /*4060*/  LDL.LU R113, [R1+0x19c] ;  /* 0x00019c0001717983 */ /* 0x000f280000300800 */
[----:B------:R-:W4:Y:S04]  /*4070*/  LDL.LU R114, [R1+0x1a0] ;  /* 0x0001a00001727983 */ /* 0x000f280000300800 */
[----:B------:R-:W4:Y:S04]  /*4080*/  LDL.LU R115, [R1+0x1a4] ;  /* 0x0001a40001737983 */ /* 0x000f280000300800 */
[----:B------:R-:W4:Y:S04]  /*4090*/  LDL.LU R116, [R1+0x1a8] ;  /* 0x0001a80001747983 */ /* 0x000f280000300800 */
[----:B------:R-:W4:Y:S04]  /*40a0*/  LDL.LU R117, [R1+0x1ac] ;  /* 0x0001ac0001757983 */ /* 0x000f280000300800 */
[----:B------:R-:W4:Y:S04]  /*40b0*/  LDL.LU R118, [R1+0x1b0] ;  /* 0x0001b00001767983 */ /* 0x000f280000300800 */
[----:B------:R-:W4:Y:S01]  /*40c0*/  LDL.LU R119, [R1+0x1b4] ;  /* 0x0001b40001777983 */ /* 0x000f220000300800 */
        /* <DEDUP_REMOVED lines=9> */
[----:B--2---:R-:W-:-:S02]  /*4160*/  IMAD.MOV.U32 R38, RZ, RZ, R104 ;  /* 0x000000ffff267224 */ /* 0x004fc400078e0068 */
[----:B------:R-:W2:Y:S01]  /*4170*/  LDL.LU R104, [R1+0x1b8] ;  /* 0x0001b80001687983 */ /* 0x000ea20000300800 */
[----:B---3--:R-:W-:-:S03]  /*4180*/  IMAD.MOV.U32 R39, RZ, RZ, R105 ;  /* 0x000000ffff277224 */ /* 0x008fc600078e0069 */
[----:B------:R-:W3:Y:S01]  /*4190*/  LDL.LU R105, [R1+0x1bc] ;  /* 0x0001bc0001697983 */ /* 0x000ee20000300800 */
        /* <DEDUP_REMOVED lines=13> */
[----:B------:R-:W-:Y:S01]  /*4270*/  IMAD.MOV.U32 R37, RZ, RZ, R55 ;  /* 0x000000ffff257224 */ /* 0x000fe200078e0037 */
[----:B------:R-:W-:-:S05]  /*4280*/  UMOV UR18, UR8 ;  /* 0x0000000800127c82 */ /* 0x000fca0008000000 */
[----:B------:R-:W-:-:S06]  /*4290*/  WARPGROUP.ARRIVE ;  /* 0x00000000000079c5 */ /* 0x000fcc0000000000 */
[----:B------:R-:W-:Y:S01]  /*42a0*/  HGMMA.64x32x16.F32 R24, gdesc[UR16], R24, gsb0 ;  /* 0x00600000101879f0 */ /* 0x000fe20008000818 */
[----:B----4-:R-:W-:Y:S02]  /*42b0*/  IMAD.MOV.U32 R42, RZ, RZ, R106 ;  /* 0x000000ffff2a7224 */ /* 0x010fe400078e006a */
[----:B------:R-:W4:Y:S01]  /*42c0*/  LDL.LU R106, [R1+0x80] ;  /* 0x00008000016a7983 */ /* 0x000f220000300800 */
[----:B------:R-:W-:-:S03]  /*42d0*/  IMAD.MOV.U32 R43, RZ, RZ, R107 ;  /* 0x000000ffff2b7224 */ /* 0x000fc600078e006b */
        /* <DEDUP_REMOVED lines=23> */
[----:B------:R-:W-:Y:S01]  /*4450*/  IMAD.MOV.U32 R55, RZ, RZ, R119 ;  /* 0x000000ffff377224 */ /* 0x000fe200078e0077 */
[----:B------:R-:W-:Y:S02]  /*4460*/  WARPGROUP.DEPBAR.LE gsb0, 0x0 ;  /* 0x00008000000079c5 */ /* 0x000fe40000010000 */
[----:B------:R-:W4:Y:S04]  /*4470*/  LDL.LU R119, [R1+0xb4] ;  /* 0x0000b40001777983 */ /* 0x000f280000300800 */
        /* <DEDUP_REMOVED lines=69> */
[----:B------:R-:W-:Y:S01]  /*48d0*/  IMAD.MOV.U32 R119, RZ, RZ, R73 ;  /* 0x000000ffff777224 */ /* 0x000fe200078e0049 */
[----:B------:R-:W-:Y:S02]  /*48e0*/  WARPGROUP.DEPBAR.LE gsb0, 0x0 ;  /* 0x00008000000079c5 */ /* 0x000fe40000010000 */
[----:B------:R-:W4:Y:S04]  /*48f0*/  LDL.LU R73, [R1+0x7cc] ;  /* 0x0007cc0001497983 */ /* 0x000f280000300800 */
[----:B------:R0:W-:Y:S04]  /*4900*/  STL.64 [R1+0x180], R24 ;  /* 0x0001801801007387 */ /* 0x0001e80000100a00 */
[----:B------:R1:W-:Y:S04]  /*4910*/  STL.64 [R1+0x188], R26 ;  /* 0x0001881a01007387 */ /* 0x0003e80000100a00 */
[----:B------:R1:W-:Y:S04]  /*4920*/  STL.64 [R1+0x190], R28 ;  /* 0x0001901c01007387 */ /* 0x0003e80000100a00 */
[----:B------:R1:W-:Y:S04]  /*4930*/  STL.64 [R1+0x198], R30 ;  /* 0x0001981e01007387 */ /* 0x0003e80000100a00 */
[----:B------:R1:W-:Y:S01]  /*4940*/  STL.64 [R1+0x1a0], R32 ;  /* 0x0001a02001007387 */ /* 0x0003e20000100a00 */
[----:B0-----:R-:W-:-:S03]  /*4950*/  IMAD.MOV.U32 R24, RZ, RZ, R42 ;  /* 0x000000ffff187224 */ /* 0x001fc600078e002a */
[----:B------:R0:W-:Y:S01]  /*4960*/  STL.64 [R1+0x1a8], R34 ;  /* 0x0001a82201007387 */ /* 0x0001e20000100a00 */
[----:B------:R-:W-:-:S03]  /*4970*/  IMAD.MOV.U32 R25, RZ, RZ, R43 ;  /* 0x000000ffff197224 */ /* 0x000fc600078e002b */
[----:B------:R0:W-:Y:S01]  /*4980*/  STL.64 [R1+0x1b0], R36 ;  /* 0x0001b02401007387 */ /* 0x0001e20000100a00 */
[----:B-1----:R-:W-:Y:S02]  /*4990*/  IMAD.MOV.U32 R26, RZ, RZ, R44 ;  /* 0x000000ffff1a7224 */ /* 0x002fe400078e002c */
[----:B------:R-:W-:Y:S01]  /*49a0*/  IMAD.MOV.U32 R27, RZ, RZ, R45 ;  /* 0x000000ffff1b7224 */ /* 0x000fe200078e002d */
[----:B------:R2:W-:Y:S01]  /*49b0*/  STL.64 [R1+0x1b8], R38 ;  /* 0x0001b82601007387 */ /* 0x0005e20000100a00 */
[----:B------:R-:W-:Y:S02]  /*49c0*/  IMAD.MOV.U32 R28, RZ, RZ, R46 ;  /* 0x000000ffff1c7224 */ /* 0x000fe400078e002e */
[----:B------:R-:W-:Y:S02]  /*49d0*/  IMAD.MOV.U32 R29, RZ, RZ, R47 ;  /* 0x000000ffff1d7224 */ /* 0x000fe400078e002f */
[----:B------:R-:W-:Y:S02]  /*49e0*/  IMAD.MOV.U32 R30, RZ, RZ, R48 ;  /* 0x000000ffff1e7224 */ /* 0x000fe400078e0030 */
[----:B------:R-:W-:-:S02]  /*49f0*/  IMAD.MOV.U32 R31, RZ, RZ, R49 ;  /* 0x000000ffff1f7224 */ /* 0x000fc400078e0031 */
[----:B------:R-:W-:Y:S02]  /*4a00*/  IMAD.MOV.U32 R32, RZ, RZ, R50 ;  /* 0x000000ffff207224 */ /* 0x000fe400078e0032 */
[----:B------:R-:W-:Y:S02]  /*4a10*/  IMAD.MOV.U32 R33, RZ, RZ, R51 ;  /* 0x000000ffff217224 */ /* 0x000fe400078e0033 */
[----:B0-----:R-:W-:Y:S02]  /*4a20*/  IMAD.MOV.U32 R34, RZ, RZ, R52 ;  /* 0x000000ffff227224 */ /* 0x001fe400078e0034 */
        /* <DEDUP_REMOVED lines=17> */
[----:B--2---:R-:W-:Y:S02]  /*4b40*/  IMAD.MOV.U32 R38, RZ, RZ, R104 ;  /* 0x000000ffff267224 */ /* 0x004fe400078e0068 */
[----:B---3--:R-:W-:-:S06]  /*4b50*/  IMAD.MOV.U32 R39, RZ, RZ, R105 ;  /* 0x000000ffff277224 */ /* 0x008fcc00078e0069 */
[----:B------:R-:W-:-:S06]  /*4b60*/  WARPGROUP.ARRIVE ;  /* 0x00000000000079c5 */ /* 0x000fcc0000000000 */
[----:B------:R-:W-:Y:S01]  /*4b70*/  HGMMA.64x32x16.F32 R24, gdesc[UR44], R24, gsb0 ;  /* 0x006000002c1879f0 */ /* 0x000fe20008000818 */
        /* <DEDUP_REMOVED lines=15> */
[----:B------:R-:W2:Y:S01]  /*4c70*/  LDL.LU R72, [R1+0x7c8] ;  /* 0x0007c80001487983 */ /* 0x000ea20000300800 */
[----:B------:R-:W-:-:S03]  /*4c80*/  IMAD.MOV.U32 R104, RZ, RZ, R184 ;  /* 0x000000ffff687224 */ /* 0x000fc600078e00b8 */
[----:B------:R-:W3:Y:S04]  /*4c90*/  LDL.LU R184, [R1+0x7c4] ;  /* 0x0007c40001b87983 */ /* 0x000ee80000300800 */
        /* <DEDUP_REMOVED lines=10> */
[----:B------:R-:W4:Y:S01]  /*4d40*/  LDL.LU R200, [R1+0x798] ;  /* 0x0007980001c87983 */ /* 0x000f220000300800 */
[----:B------:R-:W-:-:S03]  /*4d50*/  WARPGROUP.DEPBAR.LE gsb0, 0x0 ;  /* 0x00008000000079c5 */ /* 0x000fc60000010000 */
[----:B------:R-:W4:Y:S04]  /*4d60*/  LDL.LU R201, [R1+0x794] ;  /* 0x0007940001c97983 */ /* 0x000f280000300800 */
[----:B------:R-:W4:Y:S04]  /*4d70*/  LDL.LU R202, [R1+0x790] ;  /* 0x0007900001ca7983 */ /* 0x000f280000300800 */
[----:B------:R-:W4:Y:S04]  /*4d80*/  LDL.LU R203, [R1+0x78c] ;  /* 0x00078c0001cb7983 */ /* 0x000f280000300800 */
[----:B------:R-:W-:Y:S04]  /*4d90*/  STL.64 [R1+0x80], R24 ;  /* 0x0000801801007387 */ /* 0x000fe80000100a00 */
[----:B------:R0:W-:Y:S04]  /*4da0*/  STL.64 [R1+0x88], R26 ;  /* 0x0000881a01007387 */ /* 0x0001e80000100a00 */
[----:B------:R1:W-:Y:S04]  /*4db0*/  STL.64 [R1+0x90], R28 ;  /* 0x0000901c01007387 */ /* 0x0003e80000100a00 */
[----:B------:R1:W-:Y:S04]  /*4dc0*/  STL.64 [R1+0x98], R30 ;  /* 0x0000981e01007387 */ /* 0x0003e80000100a00 */
[----:B------:R1:W-:Y:S01]  /*4dd0*/  STL.64 [R1+0xa0], R32 ;  /* 0x0000a02001007387 */ /* 0x0003e20000100a00 */
[----:B0-----:R-:W-:-:S03]  /*4de0*/  IMAD.MOV.U32 R27, RZ, RZ, R43 ;  /* 0x000000ffff1b7224 */ /* 0x001fc600078e002b */
[----:B------:R0:W-:Y:S01]  /*4df0*/  STL.64 [R1+0xa8], R34 ;  /* 0x0000a82201007387 */ /* 0x0001e20000100a00 */
[----:B-1----:R-:W-:-:S03]  /*4e00*/  IMAD.MOV.U32 R28, RZ, RZ, R44 ;  /* 0x000000ffff1c7224 */ /* 0x002fc600078e002c */
[----:B------:R1:W-:Y:S01]  /*4e10*/  STL.64 [R1+0xb0], R36 ;  /* 0x0000b02401007387 */ /* 0x0003e20000100a00 */
[----:B------:R-:W-:-:S03]  /*4e20*/  IMAD.MOV.U32 R43, RZ, RZ, R206 ;  /* 0x000000ffff2b7224 */ /* 0x000fc600078e00ce */
[----:B------:R1:W-:Y:S01]  /*4e30*/  STL.64 [R1+0xb8], R38 ;  /* 0x0000b82601007387 */ /* 0x0003e20000100a00 */
[----:B------:R-:W-:-:S03]  /*4e40*/  IMAD.MOV.U32 R29, RZ, RZ, R45 ;  /* 0x000000ffff1d7224 */ /* 0x000fc600078e002d */
[----:B------:R-:W4:Y:S01]  /*4e50*/  LDL.LU R204, [R1+0x788] ;  /* 0x0007880001cc7983 */ /* 0x000f220000300800 */
[----:B------:R-:W-:-:S03]  /*4e60*/  IMAD.MOV.U32 R44, RZ, RZ, R207 ;  /* 0x000000ffff2c7224 */ /* 0x000fc600078e00cf */
[----:B------:R-:W4:Y:S01]  /*4e70*/  LDL.LU R205, [R1+0x784] ;  /* 0x0007840001cd7983 */ /* 0x000f220000300800 */
[----:B------:R-:W-:Y:S02]  /*4e80*/  IMAD.MOV.U32 R30, RZ, RZ, R46 ;  /* 0x000000ffff1e7224 */ /* 0x000fe400078e002e */
        /* <DEDUP_REMOVED lines=11> */
[----:B0-----:R-:W-:Y:S02]  /*4f40*/  IMAD.MOV.U32 R34, RZ, RZ, R50 ;  /* 0x000000ffff227224 */ /* 0x001fe400078e0032 */
[----:B------:R-:W-:Y:S01]  /*4f50*/  IMAD.MOV.U32 R49, RZ, RZ, R212 ;  /* 0x000000ffff317224 */ /* 0x000fe200078e00d4 */
[----:B------:R-:W4:Y:S01]  /*4f60*/  LDL.LU R210, [R1+0x770] ;  /* 0x0007700001d27983 */ /* 0x000f220000300800 */
[----:B------:R-:W-:Y:S02]  /*4f70*/  IMAD.MOV.U32 R35, RZ, RZ, R51 ;  /* 0x000000ffff237224 */ /* 0x000fe400078e0033 */
[----:B------:R-:W-:Y:S01]  /*4f80*/  IMAD.MOV.U32 R50, RZ, RZ, R213 ;  /* 0x000000ffff327224 */ /* 0x000fe200078e00d5 */
[----:B------:R-:W4:Y:S01]  /*4f90*/  LDL.LU R211, [R1+0x76c] ;  /* 0x00076c0001d37983 */ /* 0x000f220000300800 */
[----:B-1----:R-:W-:-:S02]  /*4fa0*/  IMAD.MOV.U32 R36, RZ, RZ, R52 ;  /* 0x000000ffff247224 */ /* 0x002fc400078e0034 */
[----:B------:R-:W-:Y:S01]  /*4fb0*/  IMAD.MOV.U32 R51, RZ, RZ, R214 ;  /* 0x000000ffff337224 */ /* 0x000fe200078e00d6 */
[----:B------:R-:W4:Y:S01]  /*4fc0*/  LDL.LU R212, [R1+0x768] ;  /* 0x0007680001d47983 */ /* 0x000f220000300800 */
[----:B------:R-:W-:-:S03]  /*4fd0*/  IMAD.MOV.U32 R52, RZ, RZ, R215 ;  /* 0x000000ffff347224 */ /* 0x000fc600078e00d7 */
[----:B------:R-:W4:Y:S04]  /*4fe0*/  LDL.LU R213, [R1+0x764] ;  /* 0x0007640001d57983 */ /* 0x000f280000300800 */
[----:B------:R-:W4:Y:S04]  /*4ff0*/  LDL.LU R214, [R1+0x760] ;  /* 0x0007600001d67983 */ /* 0x000f280000300800 */
[----:B------:R-:W4:Y:S01]  /*5000*/  LDL.LU R215, [R1+0x75c] ;  /* 0x00075c0001d77983 */ /* 0x000f220000300800 */
[----:B------:R-:W-:Y:S01]  /*5010*/  UIADD3 UR30, UR54, 0x202, URZ ;  /* 0x00000202361e7890 */ /* 0x000fe2000fffe03f */
[----:B------:R-:W-:Y:S01]  /*5020*/  UMOV UR31, 0x80000020 ;  /* 0x80000020001f7882 */ /* 0x000fe20000000000 */
[----:B------:R-:W-:-:S02]  /*5030*/  IMAD.MOV.U32 R37, RZ, RZ, R53 ;  /* 0x000000ffff257224 */ /* 0x000fc400078e0035 */
[----:B------:R-:W-:Y:S02]  /*5040*/  IMAD.MOV.U32 R38, RZ, RZ, R54 ;  /* 0x000000ffff267224 */ /* 0x000fe400078e0036 */
[----:B------:R-:W-:Y:S02]  /*5050*/  IMAD.MOV.U32 R53, RZ, RZ, R136 ;  /* 0x000000ffff357224 */ /* 0x000fe400078e0088 */
[----:B------:R-:W-:Y:S01]  /*5060*/  IMAD.MOV.U32 R39, RZ, RZ, R55 ;  /* 0x000000ffff277224 */ /* 0x000fe200078e0037 */
[----:B------:R-:W3:Y:S01]  /*5070*/  LDL.LU R136, [R1+0x758] ;  /* 0x0007580001887983 */ /* 0x000ee20000300800 */
[----:B------:R-:W-:Y:S02]  /*5080*/  IMAD.MOV.U32 R54, RZ, RZ, R137 ;  /* 0x000000ffff367224 */ /* 0x000fe400078e0089 */
[----:B------:R-:W-:Y:S01]  /*5090*/  IMAD.MOV.U32 R26, RZ, RZ, R42 ;  /* 0x000000ffff1a7224 */ /* 0x000fe200078e002a */
[----:B------:R-:W3:Y:S01]  /*50a0*/  LDL.LU R137, [R1+0x754] ;  /* 0x0007540001897983 */ /* 0x000ee20000300800 */
[----:B------:R-:W-:-:S02]  /*50b0*/  IMAD.MOV.U32 R55, RZ, RZ, R138 ;  /* 0x000000ffff377224 */ /* 0x000fc400078e008a */
[----:B------:R-:W-:Y:S01]  /*50c0*/  IMAD.MOV.U32 R42, RZ, RZ, R139 ;  /* 0x000000ffff2a7224 */ /* 0x000fe200078e008b */
[----:B------:R-:W3:Y:S04]  /*50d0*/  LDL.LU R138, [R1+0x750] ;  /* 0x00075000018a7983 */ /* 0x000ee80000300800 */
[----:B------:R-:W3:Y:S01]  /*50e0*/  LDL.LU R139, [R1+0x74c] ;  /* 0x00074c00018b7983 */ /* 0x000ee20000300800 */
[----:B----4-:R-:W-:-:S06]  /*50f0*/  WARPGROUP.ARRIVE ;  /* 0x00000000000079c5 */ /* 0x010fcc0000000000 */
[----:B------:R-:W-:Y:S03]  /*5100*/  HGMMA.64x32x16.F32 R200, gdesc[UR28], R200, gsb0 ;  /* 0x006000001cc879f0 */ /* 0x000fe600080008c8 */
[----:B------:R-:W-:Y:S02]  /*5110*/  WARPGROUP.DEPBAR.LE gsb0, 0x0 ;  /* 0x00008000000079c5 */ /* 0x000fe40000010000 */
[----:B------:R-:W-:Y:S04]  /*5120*/  STL.64 [R1+0x430], R214 ;  /* 0x000430d601007387 */ /* 0x000fe80000100a00 */
[----:B------:R-:W-:Y:S04]  /*5130*/  STL.64 [R1+0x428], R212 ;  /* 0x000428d401007387 */ /* 0x000fe80000100a00 */
[----:B------:R-:W-:Y:S04]  /*5140*/  STL.64 [R1+0x420], R210 ;  /* 0x000420d201007387 */ /* 0x000fe80000100a00 */
[----:B------:R-:W-:Y:S04]  /*5150*/  STL.64 [R1+0x418], R208 ;  /* 0x000418d001007387 */ /* 0x000fe80000100a00 */
[----:B------:R0:W-:Y:S04]  /*5160*/  STL.64 [R1+0x410], R206 ;  /* 0x000410ce01007387 */ /* 0x0001e80000100a00 */
[----:B------:R1:W-:Y:S04]  /*5170*/  STL.64 [R1+0x408], R204 ;  /* 0x000408cc01007387 */ /* 0x0003e80000100a00 */
[----:B------:R4:W-:Y:S04]  /*5180*/  STL.64 [R1+0x400], R202 ;  /* 0x000400ca01007387 */ /* 0x0009e80000100a00 */
[----:B------:R2:W-:Y:S01]  /*5190*/  STL.64 [R1+0x3f8], R200 ;  /* 0x0003f8c801007387 */ /* 0x0005e20000100a00 */
[----:B0-----:R-:W-:-:S02]  /*51a0*/  IMAD.MOV.U32 R206, RZ, RZ, R32 ;  /* 0x000000ffffce7224 */ /* 0x001fc400078e0020 */
[----:B-1----:R-:W-:Y:S02]  /*51b0*/  IMAD.MOV.U32 R204, RZ, RZ, R30 ;  /* 0x000000ffffcc7224 */ /* 0x002fe400078e001e */
[----:B----4-:R-:W-:Y:S02]  /*51c0*/  IMAD.MOV.U32 R202, RZ, RZ, R28 ;  /* 0x000000ffffca7224 */ /* 0x010fe400078e001c */
[----:B--2---:R-:W-:Y:S02]  /*51d0*/  IMAD.MOV.U32 R200, RZ, RZ, R26 ;  /* 0x000000ffffc87224 */ /* 0x004fe400078e001a */
[----:B------:R-:W-:Y:S02]  /*51e0*/  IMAD.MOV.U32 R201, RZ, RZ, R27 ;  /* 0x000000ffffc97224 */ /* 0x000fe400078e001b */
[----:B------:R-:W-:Y:S02]  /*51f0*/  IMAD.MOV.U32 R26, RZ, RZ, R104 ;  /* 0x000000ffff1a7224 */ /* 0x000fe400078e0068 */
[----:B------:R-:W-:-:S02]  /*5200*/  IMAD.MOV.U32 R27, RZ, RZ, R105 ;  /* 0x000000ffff1b7224 */ /* 0x000fc400078e0069 */
[----:B------:R-:W-:Y:S02]  /*5210*/  IMAD.MOV.U32 R104, RZ, RZ, R140 ;  /* 0x000000ffff687224 */ /* 0x000fe400078e008c */
[----:B------:R-:W-:Y:S01]  /*5220*/  IMAD.MOV.U32 R203, RZ, RZ, R29 ;  /* 0x000000ffffcb7224 */ /* 0x000fe200078e001d */
[----:B------:R-:W3:Y:S01]  /*5230*/  LDL.LU R140, [R1+0x748] ;  /* 0x00074800018c7983 */ /* 0x000ee20000300800 */
[----:B------:R-:W-:Y:S02]  /*5240*/  IMAD.MOV.U32 R28, RZ, RZ, R106 ;  /* 0x000000ffff1c7224 */ /* 0x000fe400078e006a */
[----:B------:R-:W-:Y:S02]  /*5250*/  IMAD.MOV.U32 R105, RZ, RZ, R141 ;  /* 0x000000ffff697224 */ /* 0x000fe400078e008d */
[----:B------:R-:W-:Y:S01]  /*5260*/  IMAD.MOV.U32 R29, RZ, RZ, R107 ;  /* 0x000000ffff1d7224 */ /* 0x000fe200078e006b */
[----:B------:R-:W3:Y:S01]  /*5270*/  LDL.LU R141, [R1+0x744] ;  /* 0x00074400018d7983 */ /* 0x000ee20000300800 */
[----:B------:R-:W-:-:S02]  /*5280*/  IMAD.MOV.U32 R106, RZ, RZ, R142 ;  /* 0x000000ffff6a7224 */ /* 0x000fc400078e008e */
[----:B------:R-:W-:Y:S01]  /*5290*/  IMAD.MOV.U32 R205, RZ, RZ, R31 ;  /* 0x000000ffffcd7224 */ /* 0x000fe200078e001f */
[----:B------:R-:W3:Y:S01]  /*52a0*/  LDL.LU R142, [R1+0x740] ;  /* 0x00074000018e7983 */ /* 0x000ee20000300800 */
        /* <DEDUP_REMOVED lines=28> */
[----:B------:R-:W-:Y:S01]  /*5470*/  IMAD.MOV.U32 R115, RZ, RZ, R151 ;  /* 0x000000ffff737224 */ /* 0x000fe200078e0097 */
[----:B------:R-:W3:Y:S04]  /*5480*/  LDL.LU R150, [R1+0x720] ;  /* 0x0007200001967983 */ /* 0x000ee80000300800 */
[----:B------:R-:W3:Y:S01]  /*5490*/  LDL.LU R151, [R1+0x71c] ;  /* 0x00071c0001977983 */ /* 0x000ee20000300800 */
[----:B------:R-:W-:Y:S01]  /*54a0*/  UIADD3 UR10, UR54, 0x282, URZ ;  /* 0x00000282360a7890 */ /* 0x000fe2000fffe03f */
[----:B------:R-:W-:Y:S01]  /*54b0*/  UMOV UR8, UR4 ;  /* 0x0000000400087c82 */ /* 0x000fe20008000000 */
[----:B------:R-:W-:Y:S01]  /*54c0*/  UMOV UR9, UR5 ;  /* 0x0000000500097c82 */ /* 0x000fe20008000000 */
[----:B------:R-:W-:Y:S01]  /*54d0*/  UMOV UR11, 0x80000020 ;  /* 0x80000020000b7882 */ /* 0x000fe20000000000 */
[----:B------:R-:W-:-:S02]  /*54e0*/  IMAD.MOV.U32 R212, RZ, RZ, R38 ;  /* 0x000000ffffd47224 */ /* 0x000fc400078e0026 */
[----:B------:R-:W-:Y:S02]  /*54f0*/  IMAD.MOV.U32 R213, RZ, RZ, R39 ;  /* 0x000000ffffd57224 */ /* 0x000fe400078e0027 */
[----:B------:R-:W-:Y:S02]  /*5500*/  IMAD.MOV.U32 R38, RZ, RZ, R116 ;  /* 0x000000ffff267224 */ /* 0x000fe400078e0074 */
[----:B------:R-:W-:Y:S02]  /*5510*/  IMAD.MOV.U32 R214, RZ, RZ, R40 ;  /* 0x000000ffffd67224 */ /* 0x000fe400078e0028 */
[----:B------:R-:W-:Y:S02]  /*5520*/  IMAD.MOV.U32 R39, RZ, RZ, R117 ;  /* 0x000000ffff277224 */ /* 0x000fe400078e0075 */
[----:B------:R-:W-:Y:S02]  /*5530*/  IMAD.MOV.U32 R116, RZ, RZ, R195 ;  /* 0x000000ffff747224 */ /* 0x000fe400078e00c3 */
[----:B------:R-:W-:Y:S01]  /*5540*/  IMAD.MOV.U32 R215, RZ, RZ, R41 ;  /* 0x000000ffffd77224 */ /* 0x000fe200078e0029 */
[----:B------:R-:W2:Y:S01]  /*5550*/  LDL.LU R195, [R1+0x718] ;  /* 0x0007180001c37983 */ /* 0x000ea20000300800 */
[----:B------:R-:W-:-:S02]  /*5560*/  IMAD.MOV.U32 R40, RZ, RZ, R118 ;  /* 0x000000ffff287224 */ /* 0x000fc400078e0076 */
[----:B------:R-:W-:Y:S02]  /*5570*/  IMAD.MOV.U32 R117, RZ, RZ, R196 ;  /* 0x000000ffff757224 */ /* 0x000fe400078e00c4 */
[----:B------:R-:W-:Y:S01]  /*5580*/  IMAD.MOV.U32 R41, RZ, RZ, R119 ;  /* 0x000000ffff297224 */ /* 0x000fe200078e0077 */
[----:B------:R-:W2:Y:S01]  /*5590*/  LDL.LU R196, [R1+0x714] ;  /* 0x0007140001c47983 */ /* 0x000ea20000300800 */
[----:B------:R-:W-:Y:S02]  /*55a0*/  IMAD.MOV.U32 R118, RZ, RZ, R197 ;  /* 0x000000ffff767224 */ /* 0x000fe400078e00c5 */
[----:B------:R-:W-:Y:S01]  /*55b0*/  IMAD.MOV.U32 R119, RZ, RZ, R120 ;  /* 0x000000ffff777224 */ /* 0x000fe200078e0078 */
[----:B------:R-:W2:Y:S04]  /*55c0*/  LDL.LU R197, [R1+0x710] ;  /* 0x0007100001c57983 */ /* 0x000ea80000300800 */
[----:B------:R-:W4:Y:S01]  /*55d0*/  LDL.LU R120, [R1+0x70c] ;  /* 0x00070c0001787983 */ /* 0x000f220000300800 */
        /* <DEDUP_REMOVED lines=18> */
[----:B---3--:R-:W-:-:S06]  /*5700*/  WARPGROUP.ARRIVE ;  /* 0x00000000000079c5 */ /* 0x008fcc0000000000 */
[----:B------:R-:W-:Y:S03]  /*5710*/  HGMMA.64x32x16.F32 R136, gdesc[UR8], R136, gsb0 ;  /* 0x00600000088879f0 */ /* 0x000fe60008000888 */
[----:B------:R-:W-:Y:S02]  /*5720*/  WARPGROUP.DEPBAR.LE gsb0, 0x0 ;  /* 0x00008000000079c5 */ /* 0x000fe40000010000 */
[----:B------:R0:W-:Y:S04]  /*5730*/  STL.64 [R1+0x470], R150 ;  /* 0x0004709601007387 */ /* 0x0001e80000100a00 */
[----:B------:R-:W-:Y:S04]  /*5740*/  STL.64 [R1+0x468], R148 ;  /* 0x0004689401007387 */ /* 0x000fe80000100a00 */
[----:B------:R-:W-:Y:S01]  /*5750*/  STL.64 [R1+0x460], R146 ;  /* 0x0004609201007387 */ /* 0x000fe20000100a00 */
[----:B0-----:R-:W-:-:S02]  /*5760*/  IMAD.MOV.U32 R150, RZ, RZ, R40 ;  /* 0x000000ffff967224 */ /* 0x001fc400078e0028 */
[----:B------:R-:W-:Y:S02]  /*5770*/  IMAD.MOV.U32 R151, RZ, RZ, R41 ;  /* 0x000000ffff977224 */ /* 0x000fe400078e0029 */
[----:B------:R-:W-:Y:S02]  /*5780*/  IMAD.MOV.U32 R40, RZ, RZ, R42 ;  /* 0x000000ffff287224 */ /* 0x000fe400078e002a */
[----:B------:R-:W-:Y:S02]  /*5790*/  IMAD.MOV.U32 R41, RZ, RZ, R43 ;  /* 0x000000ffff297224 */ /* 0x000fe400078e002b */
[----:B------:R-:W-:Y:S01]  /*57a0*/  IMAD.MOV.U32 R42, RZ, RZ, R44 ;  /* 0x000000ffff2a7224 */ /* 0x000fe200078e002c */
[----:B------:R-:W-:Y:S01]  /*57b0*/  STL.64 [R1+0x458], R144 ;  /* 0x0004589001007387 */ /* 0x000fe20000100a00 */
[----:B------:R-:W-:Y:S02]  /*57c0*/  IMAD.MOV.U32 R43, RZ, RZ, R45 ;  /* 0x000000ffff2b7224 */ /* 0x000fe400078e002d */
[----:B------:R-:W-:Y:S01]  /*57d0*/  IMAD.MOV.U32 R44, RZ, RZ, R46 ;  /* 0x000000ffff2c7224 */ /* 0x000fe200078e002e */
[----:B------:R-:W-:Y:S01]  /*57e0*/  STL.64 [R1+0x450], R142 ;  /* 0x0004508e01007387 */ /* 0x000fe20000100a00 */
[----:B------:R-:W-:-:S02]  /*57f0*/  IMAD.MOV.U32 R45, RZ, RZ, R47 ;  /* 0x000000ffff2d7224 */ /* 0x000fc400078e002f */
[----:B------:R-:W-:Y:S01]  /*5800*/  IMAD.MOV.U32 R46, RZ, RZ, R48 ;  /* 0x000000ffff2e7224 */ /* 0x000fe200078e0030 */
[----:B------:R-:W-:Y:S01]  /*5810*/  STL.64 [R1+0x448], R140 ;  /* 0x0004488c01007387 */ /* 0x000fe20000100a00 */
[----:B------:R-:W-:Y:S02]  /*5820*/  IMAD.MOV.U32 R47, RZ, RZ, R49 ;  /* 0x000000ffff2f7224 */ /* 0x000fe400078e0031 */
[----:B------:R-:W-:Y:S01]  /*5830*/  IMAD.MOV.U32 R48, RZ, RZ, R50 ;  /* 0x000000ffff307224 */ /* 0x000fe200078e0032 */
[----:B------:R-:W-:Y:S01]  /*5840*/  STL.64 [R1+0x440], R138 ;  /* 0x0004408a01007387 */ /* 0x000fe20000100a00 */
[----:B------:R-:W-:Y:S02]  /*5850*/  IMAD.MOV.U32 R49, RZ, RZ, R51 ;  /* 0x000000ffff317224 */ /* 0x000fe400078e0033 */
[----:B------:R-:W-:Y:S01]  /*5860*/  IMAD.MOV.U32 R50, RZ, RZ, R52 ;  /* 0x000000ffff327224 */ /* 0x000fe200078e0034 */
[----:B------:R0:W-:Y:S01]  /*5870*/  STL.64 [R1+0x438], R136 ;  /* 0x0004388801007387 */ /* 0x0001e20000100a00 */
[----:B------:R-:W-:-:S02]  /*5880*/  IMAD.MOV.U32 R51, RZ, RZ, R53 ;  /* 0x000000ffff337224 */ /* 0x000fc400078e0035 */
[----:B------:R-:W-:Y:S02]  /*5890*/  IMAD.MOV.U32 R52, RZ, RZ, R54 ;  /* 0x000000ffff347224 */ /* 0x000fe400078e0036 */
[----:B------:R-:W-:Y:S02]  /*58a0*/  IMAD.MOV.U32 R53, RZ, RZ, R55 ;  /* 0x000000ffff357224 */ /* 0x000fe400078e0037 */
[----:B------:R-:W-:Y:S02]  /*58b0*/  IMAD.MOV.U32 R54, RZ, RZ, R121 ;  /* 0x000000ffff367224 */ /* 0x000fe400078e0079 */
[----:B------:R-:W4:Y:S01]  /*58c0*/  LDL.LU R121, [R1+0x708] ;  /* 0x0007080001797983 */ /* 0x000f220000300800 */
[----:B------:R-:W-:Y:S02]  /*58d0*/  IMAD.MOV.U32 R55, RZ, RZ, R122 ;  /* 0x000000ffff377224 */ /* 0x000fe400078e007a */
[----:B0-----:R-:W-:Y:S01]  /*58e0*/  IMAD.MOV.U32 R136, RZ, RZ, R26 ;  /* 0x000000ffff887224 */ /* 0x001fe200078e001a */
        /* <DEDUP_REMOVED lines=39> */
[----:B------:R-:W3:Y:S01]  /*5b60*/  LDL.LU R56, [R1+0x6d0] ;  /* 0x0006d00001387983 */ /* 0x000ee20000300800 */
[----:B------:R-:W-:-:S03]  /*5b70*/  IMAD.MOV.U32 R39, RZ, RZ, R59 ;  /* 0x000000ffff277224 */ /* 0x000fc600078e003b */
[----:B------:R-:W3:Y:S04]  /*5b80*/  LDL.LU R57, [R1+0x6cc] ;  /* 0x0006cc0001397983 */ /* 0x000ee80000300800 */
[----:B------:R-:W3:Y:S04]  /*5b90*/  LDL.LU R58, [R1+0x6c8] ;  /* 0x0006c800013a7983 */ /* 0x000ee80000300800 */
[----:B------:R-:W3:Y:S04]  /*5ba0*/  LDL.LU R59, [R1+0x6c4] ;  /* 0x0006c400013b7983 */ /* 0x000ee80000300800 */
[----:B------:R-:W2:Y:S04]  /*5bb0*/  LDL.LU R72, [R1+0x6c0] ;  /* 0x0006c00001487983 */ /* 0x000ea80000300800 */
        /* <DEDUP_REMOVED lines=14> */
[----:B------:R-:W2:Y:S01]  /*5ca0*/  LDL.LU R87, [R1+0x684] ;  /* 0x0006840001577983 */ /* 0x000ea20000300800 */
[----:B------:R-:W-:Y:S01]  /*5cb0*/  UIADD3 UR14, UR54, 0x302, URZ ;  /* 0x00000302360e7890 */ /* 0x000fe2000fffe03f */
[----:B------:R-:W-:Y:S01]  /*5cc0*/  UMOV UR12, UR4 ;  /* 0x00000004000c7c82 */ /* 0x000fe20008000000 */
[----:B------:R-:W-:Y:S01]  /*5cd0*/  UMOV UR13, UR5 ;  /* 0x00000005000d7c82 */ /* 0x000fe20008000000 */
[----:B------:R-:W-:Y:S01]  /*5ce0*/  UMOV UR15, 0x80000020 ;  /* 0x80000020000f7882 */ /* 0x000fe20000000000 */
[----:B------:R-:W4:Y:S04]  /*5cf0*/  LDL.LU R152, [R1+0x40] ;  /* 0x0000400001987983 */ /* 0x000f280000300800 */
        /* <DEDUP_REMOVED lines=14> */
[----:B------:R-:W4:Y:S01]  /*5de0*/  LDL.LU R167, [R1+0x7c] ;  /* 0x00007c0001a77983 */ /* 0x000f220000300800 */
[----:B--2---:R-:W-:-:S06]  /*5df0*/  WARPGROUP.ARRIVE ;  /* 0x00000000000079c5 */ /* 0x004fcc0000000000 */
        /* <DEDUP_REMOVED lines=12> */
[----:B--2---:R-:W-:Y:S02]  /*5ec0*/  IMAD.MOV.U32 R74, RZ, RZ, R62 ;  /* 0x000000ffff4a7224 */ /* 0x004fe400078e003e */
[----:B---3--:R-:W-:Y:S02]  /*5ed0*/  IMAD.MOV.U32 R72, RZ, RZ, R60 ;  /* 0x000000ffff487224 */ /* 0x008fe400078e003c */
[----:B------:R-:W2:Y:S01]  /*5ee0*/  LDL.LU R60, [R1+0x680] ;  /* 0x00068000013c7983 */ /* 0x000ea20000300800 */
[----:B------:R-:W-:Y:S02]  /*5ef0*/  IMAD.MOV.U32 R73, RZ, RZ, R61 ;  /* 0x000000ffff497224 */ /* 0x000fe400078e003d */
[----:B------:R-:W-:Y:S01]  /*5f00*/  IMAD.MOV.U32 R75, RZ, RZ, R63 ;  /* 0x000000ffff4b7224 */ /* 0x000fe200078e003f */
[----:B------:R-:W2:Y:S01]  /*5f10*/  LDL.LU R61, [R1+0x67c] ;  /* 0x00067c00013d7983 */ /* 0x000ea20000300800 */
[----:B------:R-:W-:-:S03]  /*5f20*/  IMAD.MOV.U32 R77, RZ, RZ, R65 ;  /* 0x000000ffff4d7224 */ /* 0x000fc600078e0041 */
        /* <DEDUP_REMOVED lines=10> */
[----:B------:R-:W2:Y:S04]  /*5fd0*/  LDL.LU R67, [R1+0x664] ;  /* 0x0006640001437983 */ /* 0x000ea80000300800 */
[----:B------:R-:W2:Y:S04]  /*5fe0*/  LDL.LU R68, [R1+0x660] ;  /* 0x0006600001447983 */ /* 0x000ea80000300800 */
[----:B------:R-:W2:Y:S04]  /*5ff0*/  LDL.LU R69, [R1+0x65c] ;  /* 0x00065c0001457983 */ /* 0x000ea80000300800 */
[----:B------:R-:W2:Y:S04]  /*6000*/  LDL.LU R70, [R1+0x658] ;  /* 0x0006580001467983 */ /* 0x000ea80000300800 */
[----:B------:R-:W2:Y:S01]  /*6010*/  LDL.LU R71, [R1+0x654] ;  /* 0x0006540001477983 */ /* 0x000ea20000300800 */
[----:B------:R-:W-:-:S03]  /*6020*/  IMAD.MOV.U32 R84, RZ, RZ, R135 ;  /* 0x000000ffff547224 */ /* 0x000fc600078e0087 */
[----:B------:R-:W4:Y:S01]  /*6030*/  LDL.LU R135, [R1+0x650] ;  /* 0x0006500001877983 */ /* 0x000f220000300800 */
[----:B------:R-:W-:Y:S02]  /*6040*/  IMAD.MOV.U32 R85, RZ, RZ, R198 ;  /* 0x000000ffff557224 */ /* 0x000fe400078e00c6 */
[----:B------:R-:W-:Y:S01]  /*6050*/  IMAD.MOV.U32 R86, RZ, RZ, R199 ;  /* 0x000000ffff567224 */ /* 0x000fe200078e00c7 */
[----:B------:R-:W3:Y:S04]  /*6060*/  LDL.LU R198, [R1+0x64c] ;  /* 0x00064c0001c67983 */ /* 0x000ee80000300800 */
[----:B------:R-:W3:Y:S01]  /*6070*/  LDL.LU R199, [R1+0x648] ;  /* 0x0006480001c77983 */ /* 0x000ee20000300800 */
[----:B------:R-:W-:Y:S01]  /*6080*/  UIADD3 UR16, UR51, 0x202, URZ ;  /* 0x0000020233107890 */ /* 0x000fe2000fffe03f */
[----:B------:R-:W-:-:S02]  /*6090*/  UMOV UR13, 0x80000020 ;  /* 0x80000020000d7882 */ /* 0x000fc40000000000 */
[----:B------:R-:W3:Y:S04]  /*60a0*/  LDL.LU R87, [R1+0x23c] ;  /* 0x00023c0001577983 */ /* 0x000ee80000300800 */
[----:B------:R-:W-:Y:S01]  /*60b0*/  UMOV UR12, UR16 ;  /* 0x00000010000c7c82 */ /* 0x000fe20008000000 */
        /* <DEDUP_REMOVED lines=8> */
[----:B--2---:R-:W-:-:S06]  /*6140*/  WARPGROUP.ARRIVE ;  /* 0x00000000000079c5 */ /* 0x004fcc0000000000 */
[----:B------:R-:W-:Y:S03]  /*6150*/  HGMMA.64x32x16.F32 R56, gdesc[UR12], R56, gsb0 ;  /* 0x006000000c3879f0 */ /* 0x000fe60008000838 */
[----:B------:R-:W-:Y:S02]  /*6160*/  WARPGROUP.DEPBAR.LE gsb0, 0x0 ;  /* 0x00008000000079c5 */ /* 0x000fe40000010000 */
[----:B----4-:R-:W-:-:S06]  /*6170*/  WARPGROUP.ARRIVE ;  /* 0x00000000000079c5 */ /* 0x010fcc0000000000 */
[----:B------:R-:W-:Y:S03]  /*6180*/  HGMMA.64x32x16.F32 R120, gdesc[UR8], R120, gsb0 ;  /* 0x00600000087879f0 */ /* 0x000fe60008000878 */
[----:B------:R-:W-:Y:S02]  /*6190*/  WARPGROUP.DEPBAR.LE gsb0, 0x0 ;  /* 0x00008000000079c5 */ /* 0x000fe40000010000 */
[----:B---3--:R-:W-:-:S06]  /*61a0*/  WARPGROUP.ARRIVE ;  /* 0x00000000000079c5 */ /* 0x008fcc0000000000 */
[----:B------:R-:W-:Y:S03]  /*61b0*/  HGMMA.64x32x16.F32 R184, gdesc[UR28], R184, gsb0 ;  /* 0x006000001cb879f0 */ /* 0x000fe600080008b8 */
[----:B------:R-:W-:Y:S02]  /*61c0*/  WARPGROUP.DEPBAR.LE gsb0, 0x0 ;  /* 0x00008000000079c5 */ /* 0x000fe40000010000 */
[----:B------:R-:W-:-:S06]  /*61d0*/  WARPGROUP.ARRIVE ;  /* 0x00000000000079c5 */ /* 0x000fcc0000000000 */
[----:B------:R-:W-:Y:S03]  /*61e0*/  HGMMA.64x32x16.F32 R152, gdesc[UR44], R152, gsb0 ;  /* 0x006000002c9879f0 */ /* 0x000fe60008000898 */
[----:B------:R-:W-:Y:S02]  /*61f0*/  WARPGROUP.DEPBAR.LE gsb0, 0x0 ;  /* 0x00008000000079c5 */ /* 0x000fe40000010000 */
[----:B------:R-:W-:-:S06]  /*6200*/  WARPGROUP.ARRIVE ;  /* 0x00000000000079c5 */ /* 0x000fcc0000000000 */
[----:B------:R-:W-:Y:S01]  /*6210*/  HGMMA.64x32x16.F32 R88, gdesc[UR20], R88, gsb0 ;  /* 0x00600000145879f0 */ /* 0x000fe20008000858 */
[----:B------:R-:W-:Y:S01]  /*6220*/  UMOV UR16, UR12 ;  /* 0x0000000c00107c82 */ /* 0x000fe20008000000 */
[----:B------:R-:W-:Y:S01]  /*6230*/  UMOV UR17, UR13 ;  /* 0x0000000d00117c82 */ /* 0x000fe20008000000 */
        /* <DEDUP_REMOVED lines=8> */
[----:B------:R-:W-:Y:S01]  /*62c0*/  UIADD3 UR8, UR51, 0x402, URZ ;  /* 0x0000040233087890 */ /* 0x000fe2000fffe03f */
[----:B------:R-:W-:-:S06]  /*62d0*/  UMOV UR5, 0x80000020 ;  /* 0x8000002000057882 */ /* 0x000fcc0000000000 */
        /* <DEDUP_REMOVED lines=17> */
[----:B------:R-:W-:-:S06]  /*63f0*/  WARPGROUP.ARRIVE ;  /* 0x00000000000079c5 */ /* 0x000fcc0000000000 */
[----:B------:R-:W-:Y:S01]  /*6400*/  HGMMA.64x32x16.F32 R136, gdesc[UR20], R136, gsb0 ;  /* 0x00600000148879f0 */ /* 0x000fe20008000888 */
[----:B------:R-:W-:Y:S04]  /*6410*/  STL.64 [R1+0x68], R162 ;  /* 0x000068a201007387 */ /* 0x000fe80000100a00 */
[----:B------:R-:W-:Y:S04]  /*6420*/  STL.64 [R1+0x70], R164 ;  /* 0x000070a401007387 */ /* 0x000fe80000100a00 */
[----:B------:R0:W-:Y:S04]  /*6430*/  STL.64 [R1+0x78], R166 ;  /* 0x000078a601007387 */ /* 0x0001e80000100a00 */
[----:B0-----:R-:W2:Y:S04]  /*6440*/  LDL.LU.64 R166, [R1+0x640] ;  /* 0x0006400001a67983 */ /* 0x001ea80000300a00 */
[----:B------:R-:W2:Y:S04]  /*6450*/  LDL.LU.64 R164, [R1+0x638] ;  /* 0x0006380001a47983 */ /* 0x000ea80000300a00 */
[----:B------:R-:W2:Y:S04]  /*6460*/  LDL.LU.64 R162, [R1+0x630] ;  /* 0x0006300001a27983 */ /* 0x000ea80000300a00 */
[----:B------:R-:W2:Y:S04]  /*6470*/  LDL.LU.64 R160, [R1+0x628] ;  /* 0x0006280001a07983 */ /* 0x000ea80000300a00 */
[----:B------:R-:W2:Y:S04]  /*6480*/  LDL.LU.64 R158, [R1+0x620] ;  /* 0x00062000019e7983 */ /* 0x000ea80000300a00 */
[----:B------:R-:W2:Y:S04]  /*6490*/  LDL.LU.64 R156, [R1+0x618] ;  /* 0x00061800019c7983 */ /* 0x000ea80000300a00 */
[----:B------:R-:W2:Y:S04]  /*64a0*/  LDL.LU.64 R154, [R1+0x610] ;  /* 0x00061000019a7983 */ /* 0x000ea80000300a00 */
[----:B------:R-:W2:Y:S04]  /*64b0*/  LDL.LU.64 R152, [R1+0x608] ;  /* 0x0006080001987983 */ /* 0x000ea80000300a00 */
[----:B------:R-:W-:Y:S04]  /*64c0*/  STL.64 [R1+0x140], R88 ;  /* 0x0001405801007387 */ /* 0x000fe80000100a00 */
[----:B------:R-:W-:Y:S04]  /*64d0*/  STL.64 [R1+0x148], R90 ;  /* 0x0001485a01007387 */ /* 0x000fe80000100a00 */
        /* <DEDUP_REMOVED lines=8> */
[----:B0-----:R-:W3:Y:S04]  /*6560*/  LDL.LU.64 R102, [R1+0x600] ;  /* 0x0006000001667983 */ /* 0x001ee80000300a00 */
[----:B------:R-:W3:Y:S04]  /*6570*/  LDL.LU.64 R100, [R1+0x5f8] ;  /* 0x0005f80001647983 */ /* 0x000ee80000300a00 */
[----:B------:R-:W3:Y:S04]  /*6580*/  LDL.LU.64 R98, [R1+0x5f0] ;  /* 0x0005f00001627983 */ /* 0x000ee80000300a00 */
[----:B------:R-:W3:Y:S04]  /*6590*/  LDL.LU.64 R96, [R1+0x5e8] ;  /* 0x0005e80001607983 */ /* 0x000ee80000300a00 */
[----:B------:R-:W3:Y:S04]  /*65a0*/  LDL.LU.64 R94, [R1+0x5e0] ;  /* 0x0005e000015e7983 */ /* 0x000ee80000300a00 */
[----:B------:R-:W3:Y:S04]  /*65b0*/  LDL.LU.64 R92, [R1+0x5d8] ;  /* 0x0005d800015c7983 */ /* 0x000ee80000300a00 */
[----:B------:R-:W3:Y:S04]  /*65c0*/  LDL.LU.64 R90, [R1+0x5d0] ;  /* 0x0005d000015a7983 */ /* 0x000ee80000300a00 */
[----:B------:R-:W3:Y:S01]  /*65d0*/  LDL.LU.64 R88, [R1+0x5c8] ;  /* 0x0005c80001587983 */ /* 0x000ee20000300a00 */
[----:B------:R-:W-:-:S03]  /*65e0*/  UMOV UR44, UR4 ;  /* 0x00000004002c7c82 */ /* 0x000fc60008000000 */
[----:B------:R-:W-:Y:S01]  /*65f0*/  STL.64 [R1+0x240], R24 ;  /* 0x0002401801007387 */ /* 0x000fe20000100a00 */
[----:B------:R-:W-:Y:S02]  /*6600*/  UMOV UR45, UR5 ;  /* 0x00000005002d7c82 */ /* 0x000fe40008000000 */
[----:B------:R-:W-:Y:S01]  /*6610*/  HGMMA.64x32x16.F32 R200, gdesc[UR44], R200, gsb0 ;  /* 0x006000002cc879f0 */ /* 0x000fe200080008c8 */
[----:B------:R-:W-:Y:S04]  /*6620*/  STL.64 [R1+0x248], R26 ;  /* 0x0002481a01007387 */ /* 0x000fe80000100a00 */
[----:B------:R-:W-:Y:S04]  /*6630*/  STL.64 [R1+0x250], R28 ;  /* 0x0002501c01007387 */ /* 0x000fe80000100a00 */
[----:B------:R-:W-:Y:S04]  /*6640*/  STL.64 [R1+0x258], R30 ;  /* 0x0002581e01007387 */ /* 0x000fe80000100a00 */
[----:B------:R-:W-:Y:S04]  /*6650*/  STL.64 [R1+0x260], R32 ;  /* 0x0002602001007387 */ /* 0x000fe80000100a00 */
[----:B------:R-:W-:Y:S04]  /*6660*/  STL.64 [R1+0x268], R34 ;  /* 0x0002682201007387 */ /* 0x000fe80000100a00 */
[----:B------:R-:W-:Y:S04]  /*6670*/  STL.64 [R1+0x270], R36 ;  /* 0x0002702401007387 */ /* 0x000fe80000100a00 */
[----:B------:R0:W-:Y:S04]  /*6680*/  STL.64 [R1+0x278], R38 ;  /* 0x0002782601007387 */ /* 0x0001e80000100a00 */
[----:B0-----:R-:W4:Y:S04]  /*6690*/  LDL.LU.64 R38, [R1+0x5c0] ;  /* 0x0005c00001267983 */ /* 0x001f280000300a00 */
[----:B------:R-:W4:Y:S04]  /*66a0*/  LDL.LU.64 R36, [R1+0x5b8] ;  /* 0x0005b80001247983 */ /* 0x000f280000300a00 */
[----:B------:R-:W4:Y:S04]  /*66b0*/  LDL.LU.64 R34, [R1+0x5b0] ;  /* 0x0005b00001227983 */ /* 0x000f280000300a00 */
[----:B------:R-:W4:Y:S04]  /*66c0*/  LDL.LU.64 R32, [R1+0x5a8] ;  /* 0x0005a80001207983 */ /* 0x000f280000300a00 */
[----:B------:R-:W4:Y:S04]  /*66d0*/  LDL.LU.64 R30, [R1+0x5a0] ;  /* 0x0005a000011e7983 */ /* 0x000f280000300a00 */
[----:B------:R-:W4:Y:S04]  /*66e0*/  LDL.LU.64 R28, [R1+0x598] ;  /* 0x00059800011c7983 */ /* 0x000f280000300a00 */
[----:B------:R-:W4:Y:S04]  /*66f0*/  LDL.LU.64 R26, [R1+0x590] ;  /* 0x00059000011a7983 */ /* 0x000f280000300a00 */
[----:B------:R-:W4:Y:S04]  /*6700*/  LDL.LU.64 R24, [R1+0x588] ;  /* 0x0005880001187983 */ /* 0x000f280000300a00 */
[----:B------:R-:W-:Y:S04]  /*6710*/  STL.64 [R1+0x340], R40 ;  /* 0x0003402801007387 */ /* 0x000fe80000100a00 */
[----:B------:R-:W-:Y:S04]  /*6720*/  STL.64 [R1+0x348], R42 ;  /* 0x0003482a01007387 */ /* 0x000fe80000100a00 */
[----:B------:R-:W-:Y:S04]  /*6730*/  STL.64 [R1+0x350], R44 ;  /* 0x0003502c01007387 */ /* 0x000fe80000100a00 */
[----:B------:R-:W-:Y:S04]  /*6740*/  STL.64 [R1+0x358], R46 ;  /* 0x0003582e01007387 */ /* 0x000fe80000100a00 */
[----:B------:R-:W-:Y:S04]  /*6750*/  STL.64 [R1+0x360], R48 ;  /* 0x0003603001007387 */ /* 0x000fe80000100a00 */
        /* <DEDUP_REMOVED lines=19> */
[----:B0-----:R-:W3:Y:S04]  /*6890*/  LDL.LU.64 R118, [R1+0x540] ;  /* 0x0005400001767983 */ /* 0x001ee80000300a00 */
[----:B------:R-:W3:Y:S04]  /*68a0*/  LDL.LU.64 R116, [R1+0x538] ;  /* 0x0005380001747983 */ /* 0x000ee80000300a00 */
[----:B------:R-:W3:Y:S04]  /*68b0*/  LDL.LU.64 R114, [R1+0x530] ;  /* 0x0005300001727983 */ /* 0x000ee80000300a00 */
[----:B------:R-:W3:Y:S04]  /*68c0*/  LDL.LU.64 R112, [R1+0x528] ;  /* 0x0005280001707983 */ /* 0x000ee80000300a00 */
[----:B------:R-:W3:Y:S04]  /*68d0*/  LDL.LU.64 R110, [R1+0x520] ;  /* 0x00052000016e7983 */ /* 0x000ee80000300a00 */
[----:B------:R-:W3:Y:S04]  /*68e0*/  LDL.LU.64 R108, [R1+0x518] ;  /* 0x00051800016c7983 */ /* 0x000ee80000300a00 */
[----:B------:R-:W3:Y:S04]  /*68f0*/  LDL.LU.64 R106, [R1+0x510] ;  /* 0x00051000016a7983 */ /* 0x000ee80000300a00 */
[----:B------:R-:W3:Y:S04]  /*6900*/  LDL.LU.64 R104, [R1+0x508] ;  /* 0x0005080001687983 */ /* 0x000ee80000300a00 */
[----:B------:R-:W-:Y:S04]  /*6910*/  STL.64 [R1+0x200], R72 ;  /* 0x0002004801007387 */ /* 0x000fe80000100a00 */
        /* <DEDUP_REMOVED lines=11> */
[----:B0-----:R-:W-:-:S03]  /*69d0*/  IMAD.MOV.U32 R136, RZ, RZ, R168 ;  /* 0x000000ffff887224 */ /* 0x001fc600078e00a8 */
[----:B------:R0:W-:Y:S04]  /*69e0*/  STL.64 [R1+0x120], R144 ;  /* 0x0001209001007387 */ /* 0x0001e80000100a00 */
[----:B------:R0:W-:Y:S01]  /*69f0*/  STL.64 [R1+0x128], R146 ;  /* 0x0001289201007387 */ /* 0x0001e20000100a00 */
[----:B------:R-:W-:-:S03]  /*6a00*/  WARPGROUP.DEPBAR.LE gsb0, 0x0 ;  /* 0x00008000000079c5 */ /* 0x000fc60000010000 */
[----:B------:R0:W-:Y:S04]  /*6a10*/  STL.64 [R1+0x130], R148 ;  /* 0x0001309401007387 */ /* 0x0001e80000100a00 */
[----:B------:R0:W-:Y:S04]  /*6a20*/  STL.64 [R1+0x138], R150 ;  /* 0x0001389601007387 */ /* 0x0001e80000100a00 */
[----:B------:R-:W4:Y:S04]  /*6a30*/  LDL.LU R168, [R1+0x504] ;  /* 0x0005040001a87983 */ /* 0x000f280000300800 */
[----:B------:R2:W-:Y:S04]  /*6a40*/  STL.64 [R1], R200 ;  /* 0x000000c801007387 */ /* 0x0005e80000100a00 */
[----:B------:R2:W-:Y:S04]  /*6a50*/  STL.64 [R1+0x8], R202 ;  /* 0x000008ca01007387 */ /* 0x0005e80000100a00 */
[----:B------:R2:W-:Y:S04]  /*6a60*/  STL.64 [R1+0x10], R204 ;  /* 0x000010cc01007387 */ /* 0x0005e80000100a00 */
[----:B------:R2:W-:Y:S01]  /*6a70*/  STL.64 [R1+0x18], R206 ;  /* 0x000018ce01007387 */ /* 0x0005e20000100a00 */
[----:B------:R-:W-:-:S03]  /*6a80*/  IMAD.MOV.U32 R137, RZ, RZ, R169 ;  /* 0x000000ffff897224 */ /* 0x000fc600078e00a9 */
[----:B------:R2:W-:Y:S01]  /*6a90*/  STL.64 [R1+0x20], R208 ;  /* 0x000020d001007387 */ /* 0x0005e20000100a00 */
[----:B-1----:R-:W-:-:S03]  /*6aa0*/  IMAD.MOV.U32 R138, RZ, RZ, R170 ;  /* 0x000000ffff8a7224 */ /* 0x002fc600078e00aa */
[----:B------:R1:W-:Y:S01]  /*6ab0*/  STL.64 [R1+0x28], R210 ;  /* 0x000028d201007387 */ /* 0x0003e20000100a00 */
[----:B------:R-:W-:-:S03]  /*6ac0*/  IMAD.MOV.U32 R139, RZ, RZ, R171 ;  /* 0x000000ffff8b7224 */ /* 0x000fc600078e00ab */
[----:B------:R1:W-:Y:S01]  /*6ad0*/  STL.64 [R1+0x30], R212 ;  /* 0x000030d401007387 */ /* 0x0003e20000100a00 */
[----:B------:R-:W-:-:S03]  /*6ae0*/  IMAD.MOV.U32 R140, RZ, RZ, R172 ;  /* 0x000000ffff8c7224 */ /* 0x000fc600078e00ac */
[----:B------:R1:W-:Y:S01]  /*6af0*/  STL.64 [R1+0x38], R214 ;  /* 0x000038d601007387 */ /* 0x0003e20000100a00 */
[----:B------:R-:W-:-:S03]  /*6b00*/  IMAD.MOV.U32 R141, RZ, RZ, R173 ;  /* 0x000000ffff8d7224 */ /* 0x000fc600078e00ad */
[----:B------:R-:W4:Y:S01]  /*6b10*/  LDL.LU R169, [R1+0x500] ;  /* 0x0005000001a97983 */ /* 0x000f220000300800 */
[----:B------:R-:W-:-:S03]  /*6b20*/  IMAD.MOV.U32 R142, RZ, RZ, R174 ;  /* 0x000000ffff8e7224 */ /* 0x000fc600078e00ae */
[----:B------:R-:W4:Y:S01]  /*6b30*/  LDL.LU R170, [R1+0x4fc] ;  /* 0x0004fc0001aa7983 */ /* 0x000f220000300800 */
[----:B------:R-:W-:-:S03]  /*6b40*/  IMAD.MOV.U32 R143, RZ, RZ, R175 ;  /* 0x000000ffff8f7224 */ /* 0x000fc600078e00af */
[----:B------:R-:W4:Y:S01]  /*6b50*/  LDL.LU R171, [R1+0x4f8] ;  /* 0x0004f80001ab7983 */ /* 0x000f220000300800 */
[----:B0-----:R-:W-:-:S03]  /*6b60*/  IMAD.MOV.U32 R144, RZ, RZ, R176 ;  /* 0x000000ffff907224 */ /* 0x001fc600078e00b0 */
        /* <DEDUP_REMOVED lines=14> */
[----:B------:R-:W4:Y:S04]  /*6c50*/  LDL.LU R179, [R1+0x4d8] ;  /* 0x0004d80001b37983 */ /* 0x000f280000300800 */
[----:B------:R-:W4:Y:S04]  /*6c60*/  LDL.LU R180, [R1+0x4d4] ;  /* 0x0004d40001b47983 */ /* 0x000f280000300800 */
[----:B------:R-:W4:Y:S04]  /*6c70*/  LDL.LU R181, [R1+0x4d0] ;  /* 0x0004d00001b57983 */ /* 0x000f280000300800 */
[----:B------:R-:W4:Y:S04]  /*6c80*/  LDL.LU R182, [R1+0x4cc] ;  /* 0x0004cc0001b67983 */ /* 0x000f280000300800 */
[----:B------:R-:W4:Y:S01]  /*6c90*/  LDL.LU R183, [R1+0x4c8] ;  /* 0x0004c80001b77983 */ /* 0x000f220000300800 */
[----:B------:R-:W-:Y:S01]  /*6ca0*/  UMOV UR28, UR4 ;  /* 0x00000004001c7c82 */ /* 0x000fe20008000000 */
[----:B------:R-:W-:Y:S01]  /*6cb0*/  UMOV UR29, UR5 ;  /* 0x00000005001d7c82 */ /* 0x000fe20008000000 */
[----:B------:R-:W-:Y:S01]  /*6cc0*/  UMOV UR8, UR4 ;  /* 0x0000000400087c82 */ /* 0x000fe20008000000 */
[----:B------:R-:W-:Y:S01]  /*6cd0*/  UMOV UR9, UR5 ;  /* 0x0000000500097c82 */ /* 0x000fe20008000000 */
[----:B------:R-:W-:Y:S01]  /*6ce0*/  UMOV UR12, UR4 ;  /* 0x00000004000c7c82 */ /* 0x000fe20008000000 */
[----:B------:R-:W-:Y:S01]  /*6cf0*/  UMOV UR13, UR5 ;  /* 0x00000005000d7c82 */ /* 0x000fe20008000000 */
[----:B------:R-:W2:Y:S04]  /*6d00*/  LDL.LU R72, [R1+0xc0] ;  /* 0x0000c00001487983 */ /* 0x000ea80000300800 */
[----:B------:R-:W2:Y:S04]  /*6d10*/  LDL.LU R73, [R1+0xc4] ;  /* 0x0000c40001497983 */ /* 0x000ea80000300800 */
[----:B------:R-:W2:Y:S04]  /*6d20*/  LDL.LU R74, [R1+0xc8] ;  /* 0x0000c800014a7983 */ /* 0x000ea80000300800 */
[----:B------:R-:W2:Y:S04]  /*6d30*/  LDL.LU R75, [R1+0xcc] ;  /* 0x0000cc00014b7983 */ /* 0x000ea80000300800 */
[----:B------:R-:W2:Y:S01]  /*6d40*/  LDL.LU R76, [R1+0xd0] ;  /* 0x0000d000014c7983 */ /* 0x000ea20000300800 */
[----:B------:R-:W-:Y:S01]  /*6d50*/  UIADD3 UR51, UR51, 0x602, URZ ;  /* 0x0000060233337890 */ /* 0x000fe2000fffe03f */
[----:B----4-:R-:W-:-:S06]  /*6d60*/  WARPGROUP.ARRIVE ;  /* 0x00000000000079c5 */ /* 0x010fcc0000000000 */
[----:B------:R-:W-:Y:S03]  /*6d70*/  HGMMA.64x32x16.F32 R168, gdesc[UR28], R168, gsb0 ;  /* 0x006000001ca879f0 */ /* 0x000fe600080008a8 */
[----:B------:R-:W-:Y:S02]  /*6d80*/  WARPGROUP.DEPBAR.LE gsb0, 0x0 ;  /* 0x00008000000079c5 */ /* 0x000fe40000010000 */
[----:B---3--:R-:W-:-:S06]  /*6d90*/  WARPGROUP.ARRIVE ;  /* 0x00000000000079c5 */ /* 0x008fcc0000000000 */
[----:B------:R-:W-:Y:S03]  /*6da0*/  HGMMA.64x32x16.F32 R104, gdesc[UR8], R104, gsb0 ;  /* 0x00600000086879f0 */ /* 0x000fe60008000868 */
[----:B------:R-:W-:Y:S02]  /*6db0*/  WARPGROUP.DEPBAR.LE gsb0, 0x0 ;  /* 0x00008000000079c5 */ /* 0x000fe40000010000 */
[----:B--2---:R-:W-:-:S06]  /*6dc0*/  WARPGROUP.ARRIVE ;  /* 0x00000000000079c5 */ /* 0x004fcc0000000000 */
[----:B------:R-:W-:Y:S01]  /*6dd0*/  HGMMA.64x32x16.F32 R40, gdesc[UR12], R40, gsb0 ;  /* 0x006000000c2879f0 */ /* 0x000fe20008000828 */
[----:B------:R-:W-:Y:S01]  /*6de0*/  UMOV UR12, UR51 ;  /* 0x00000033000c7c82 */ /* 0x000fe20008000000 */
[----:B------:R-:W-:Y:S01]  /*6df0*/  UMOV UR13, 0x80000020 ;  /* 0x80000020000d7882 */ /* 0x000fe20000000000 */
        /* <DEDUP_REMOVED lines=29> */
[----:B------:R-:W-:Y:S01]  /*6fd0*/  UMOV UR20, UR12 ;  /* 0x0000000c00147c82 */ /* 0x000fe20008000000 */
[----:B------:R-:W-:Y:S01]  /*6fe0*/  UMOV UR21, UR13 ;  /* 0x0000000d00157c82 */ /* 0x000fe20008000000 */
[----:B------:R-:W-:Y:S01]  /*6ff0*/  UMOV UR16, UR12 ;  /* 0x0000000c00107c82 */ /* 0x000fe20008000000 */
        /* <DEDUP_REMOVED lines=11> */
[----:B-1----:R-:W-:Y:S02]  /*70b0*/  IMAD.MOV.U32 R210, RZ, RZ, R8 ;  /* 0x000000ffffd27224 */ /* 0x002fe400078e0008 */
[----:B------:R-:W-:Y:S02]  /*70c0*/  IMAD.MOV.U32 R211, RZ, RZ, R7 ;  /* 0x000000ffffd37224 */ /* 0x000fe400078e0007 */
[----:B------:R-:W-:-:S02]  /*70d0*/  IMAD.MOV.U32 R212, RZ, RZ, R6 ;  /* 0x000000ffffd47224 */ /* 0x000fc400078e0006 */
[----:B------:R-:W-:Y:S02]  /*70e0*/  IMAD.MOV.U32 R213, RZ, RZ, R4 ;  /* 0x000000ffffd57224 */ /* 0x000fe400078e0004 */
[----:B------:R-:W-:Y:S02]  /*70f0*/  IMAD.MOV.U32 R214, RZ, RZ, R3 ;  /* 0x000000ffffd67224 */ /* 0x000fe400078e0003 */
[----:B------:R-:W-:Y:S01]  /*7100*/  IMAD.MOV.U32 R215, RZ, RZ, R0 ;  /* 0x000000ffffd77224 */ /* 0x000fe200078e0000 */
[----:B------:R-:W-:Y:S01]  /*7110*/  UMOV UR4, UR12 ;  /* 0x0000000c00047c82 */ /* 0x000fe20008000000 */
[----:B------:R-:W-:Y:S01]  /*7120*/  UMOV UR5, UR13 ;  /* 0x0000000d00057c82 */ /* 0x000fe20008000000 */
[----:B------:R0:W5:Y:S01]  /*7130*/  LDL.LU R17, [R1+0x4c4] ;  /* 0x0004c40001117983 */ /* 0x0001620000300800 */
[----:B------:R-:W-:Y:S02]  /*7140*/  WARPGROUP.DEPBAR.LE gsb0, 0x0 ;  /* 0x00008000000079c5 */ /* 0x000fe40000010000 */
[----:B------:R-:W-:Y:S01]  /*7150*/  WARPGROUP.ARRIVE ;  /* 0x00000000000079c5 */ /* 0x000fe20000000000 */
[----:B------:R0:W5:Y:S04]  /*7160*/  LDL.LU R16, [R1+0x4c0] ;  /* 0x0004c00001107983 */ /* 0x0001680000300800 */
[----:B------:R0:W5:Y:S01]  /*7170*/  LDL.LU R5, [R1+0x4bc] ;  /* 0x0004bc0001057983 */ /* 0x0001620000300800 */
[----:B------:R-:W-:Y:S03]  /*7180*/  HGMMA.64x32x16.F32 R72, gdesc[UR20], R72, gsb0 ;  /* 0x00600000144879f0 */ /* 0x000fe60008000848 */
[----:B------:R0:W5:Y:S01]  /*7190*/  LDL.LU R2, [R1+0x4b8] ;  /* 0x0004b80001027983 */ /* 0x0001620000300800 */
[----:B------:R-:W-:-:S02]  /*71a0*/  WARPGROUP.DEPBAR.LE gsb0, 0x0 ;  /* 0x00008000000079c5 */ /* 0x000fc40000010000 */
[----:B------:R-:W-:-:S06]  /*71b0*/  WARPGROUP.ARRIVE ;  /* 0x00000000000079c5 */ /* 0x000fcc0000000000 */
[----:B------:R-:W-:Y:S01]  /*71c0*/  HGMMA.64x32x16.F32 R136, gdesc[UR16], R136, gsb0 ;  /* 0x00600000108879f0 */ /* 0x000fe20008000888 */
        /* <DEDUP_REMOVED lines=11> */
[----:B-1----:R0:W5:Y:S04]  /*7280*/  LDL.LU.64 R86, [R1+0x4b0] ;  /* 0x0004b00001567983 */ /* 0x0021680000300a00 */
[----:B------:R0:W5:Y:S04]  /*7290*/  LDL.LU.64 R84, [R1+0x4a8] ;  /* 0x0004a80001547983 */ /* 0x0001680000300a00 */
[----:B------:R0:W5:Y:S04]  /*72a0*/  LDL.LU.64 R82, [R1+0x4a0] ;  /* 0x0004a00001527983 */ /* 0x0001680000300a00 */
[----:B------:R0:W5:Y:S04]  /*72b0*/  LDL.LU.64 R80, [R1+0x498] ;  /* 0x0004980001507983 */ /* 0x0001680000300a00 */
[----:B------:R0:W5:Y:S04]  /*72c0*/  LDL.LU.64 R78, [R1+0x490] ;  /* 0x00049000014e7983 */ /* 0x0001680000300a00 */
[----:B------:R0:W5:Y:S04]  /*72d0*/  LDL.LU.64 R76, [R1+0x488] ;  /* 0x00048800014c7983 */ /* 0x0001680000300a00 */
[----:B------:R0:W5:Y:S04]  /*72e0*/  LDL.LU.64 R74, [R1+0x480] ;  /* 0x00048000014a7983 */ /* 0x0001680000300a00 */
[----:B------:R0:W5:Y:S04]  /*72f0*/  LDL.LU.64 R72, [R1+0x478] ;  /* 0x0004780001487983 */ /* 0x0001680000300a00 */
        /* <DEDUP_REMOVED lines=8> */
[----:B------:R-:W-:-:S03]  /*7380*/  WARPGROUP.DEPBAR.LE gsb0, 0x0 ;  /* 0x00008000000079c5 */ /* 0x000fc60000010000 */
        /* <DEDUP_REMOVED lines=23> */
[----:B------:R0:W5:Y:S01]  /*7500*/  LDL.LU.64 R200, [R1+0x3f8] ;  /* 0x0003f80001c87983 */ /* 0x0001620000300a00 */
[----:B------:R-:W-:Y:S05]  /*7510*/  @!P1 BRA `(.L_x_22) ;  /* 0x0000005800f09947 */ /* 0x000fea0003800000 */
[----:B------:R-:W-:Y:S01]  /*7520*/  UIADD3 UR33, UR37, 0x1, URZ ;  /* 0x0000000125217890 */ /* 0x000fe2000fffe03f */
[----:B-----5:R-:W-:Y:S01]  /*7530*/  IMAD.MOV.U32 R0, RZ, RZ, R5 ;  /* 0x000000ffff007224 */ /* 0x020fe200078e0005 */
[----:B------:R-:W-:Y:S02]  /*7540*/  UMOV UR32, UR37 ;  /* 0x0000002500207c82 */ /* 0x000fe40008000000 */
[----:B------:R-:W-:-:S04]  /*7550*/  UISETP.NE.AND UP0, UPT, UR33, 0x4, UPT ;  /* 0x000000042100788c */ /* 0x000fc8000bf05270 */
[----:B------:R-:W-:Y:S02]  /*7560*/  USEL UR4, URZ, 0x1, UP0 ;  /* 0x000000013f047887 */ /* 0x000fe40008000000 */
[----:B------:R-:W-:Y:S02]  /*7570*/  USEL UR33, UR33, URZ, UP0 ;  /* 0x0000003f21217287 */ /* 0x000fe40008000000 */
[----:B------:R-:W-:-:S06]  /*7580*/  ULOP3.LUT UR4, UR36, UR4, URZ, 0x3c, !UPT ;  /* 0x0000000424047292 */ /* 0x000fcc000f8e3c3f */
[----:B------:R-:W-:-:S07]  /*7590*/  IMAD.U32 R3, RZ, RZ, UR4 ;  /* 0x00000004ff037e24 */ /* 0x000fce000f8e00ff */
.L_x_29:
[----:B------:R-:W-:Y:S05]  /*75a0*/  @!P0 BRA `(.L_x_23) ;  /* 0x0000000000048947 */ /* 0x000fea0003800000 */
[----:B------:R-:W-:Y:S01]  /*75b0*/  BPT.TRAP 0x1 ;  /* 0x000000040000795c */ /* 0x000fe20000300000 */
.L_x_23:
[----:B------:R-:W-:Y:S01]  /*75c0*/  ULEA UR4, UR33, UR40, 0x3 ;  /* 0x0000002821047291 */ /* 0x000fe2000f8e183f */
[----:B------:R-:W-:-:S08]  /*75d0*/  SHF.L.U32 R4, R3, 0x1f, RZ ;  /* 0x0000001f03047819 */ /* 0x000fd000000006ff */
[----:B------:R1:W2:Y:S01]  /*75e0*/  SYNCS.PHASECHK.TRANS64.TRYWAIT P1, [UR4], R4 ;  /* 0x00000004ff0075a7 */ /* 0x0002a20008020144 */
[----:B------:R-:W-:Y:S05]  /*75f0*/  @!P0 BRA `(.L_x_24) ;  /* 0x0000000000048947 */ /* 0x000fea0003800000 */
[----:B------:R-:W-:Y:S01]  /*7600*/  BPT.TRAP 0x1 ;  /* 0x000000040000795c */ /* 0x000fe20000300000 */
.L_x_24:
[----:B--2---:R-:W-:Y:S05]  /*7610*/  @P1 BRA `(.L_x_25) ;  /* 0x0000000000081947 */ /* 0x004fea0003800000 */
[----:B------:R-:W2:Y:S02]  /*7620*/  SYNCS.PHASECHK.TRANS64.TRYWAIT P1, [UR4], R4 ;  /* 0x00000004ff0075a7 */ /* 0x000ea40008020144 */
[----:B--2---:R-:W-:Y:S05]  /*7630*/  @!P1 BRA `(.L_x_26) ;  /* 0x0000036400609947 */ /* 0x004fea0003800000 */
.L_x_25:
        /* <DEDUP_REMOVED lines=8> */
[----:B---3--:R-:W3:Y:S04]  /*76c0*/  LDL.LU.64 R152, [R1+0x280] ;  /* 0x0002800001987983 */ /* 0x008ee80000300a00 */
        /* <DEDUP_REMOVED lines=12> */
[----:B------:R4:W-:Y:S04]  /*7790*/  STL.64 [R1+0x810], R220 ;  /* 0x000810dc01007387 */ /* 0x0009e80000100a00 */
[----:B----4-:R-:W4:Y:S04]  /*77a0*/  LDL.LU.64 R220, [R1+0x380] ;  /* 0x0003800001dc7983 */ /* 0x010f280000300a00 */
[----:B------:R-:W4:Y:S04]  /*77b0*/  LDL.LU.64 R222, [R1+0x388] ;  /* 0x0003880001de7983 */ /* 0x000f280000300a00 */
[----:B------:R-:W4:Y:S04]  /*77c0*/  LDL.LU.64 R224, [R1+0x390] ;  /* 0x0003900001e07983 */ /* 0x000f280000300a00 */
[----:B------:R-:W4:Y:S04]  /*77d0*/  LDL.LU.64 R226, [R1+0x398] ;  /* 0x0003980001e27983 */ /* 0x000f280000300a00 */
[----:B------:R-:W4:Y:S04]  /*77e0*/  LDL.LU.64 R228, [R1+0x3a0] ;  /* 0x0003a00001e47983 */ /* 0x000f280000300a00 */
[----:B------:R-:W4:Y:S04]  /*77f0*/  LDL.LU.64 R230, [R1+0x3a8] ;  /* 0x0003a80001e67983 */ /* 0x000f280000300a00 */
[----:B------:R-:W4:Y:S04]  /*7800*/  LDL.LU.64 R232, [R1+0x3b0] ;  /* 0x0003b00001e87983 */ /* 0x000f280000300a00 */
[----:B------:R-:W4:Y:S01]  /*7810*/  LDL.LU.64 R234, [R1+0x3b8] ;  /* 0x0003b80001ea7983 */ /* 0x000f220000300a00 */
[----:B------:R-:W-:-:S02]  /*7820*/  ULEA UR34, UR33, UR49, 0xb ;  /* 0x0000003121227291 */ /* 0x000fc4000f8e583f */
[----:B------:R-:W-:Y:S01]  /*7830*/  UIMAD UR35, UR33, 0x380, UR50 ;  /* 0x00000380212378a4 */ /* 0x000fe2000f8e0232 */
[----:B------:R-:W-:Y:S01]  /*7840*/  STL [R1+0x4cc], R17 ;  /* 0x0004cc1101007387 */ /* 0x000fe20000100800 */
[----:B------:R-:W-:Y:S01]  /*7850*/  UMOV UR5, 0x80000020 ;  /* 0x8000002000057882 */ /* 0x000fe20000000000 */
[----:B------:R-:W-:Y:S01]  /*7860*/  UMOV UR7, 0x80000020 ;  /* 0x8000002000077882 */ /* 0x000fe20000000000 */
[----:B------:R-:W-:Y:S01]  /*7870*/  UIADD3 UR10, UR35, 0x80, URZ ;  /* 0x00000080230a7890 */ /* 0x000fe2000fffe03f */
[----:B------:R-:W-:Y:S01]  /*7880*/  STL [R1+0x4c8], R16 ;  /* 0x0004c81001007387 */ /* 0x000fe20000100800 */
[----:B------:R-:W-:Y:S01]  /*7890*/  UMOV UR4, UR34 ;  /* 0x0000002200047c82 */ /* 0x000fe20008000000 */
[----:B------:R-:W-:Y:S01]  /*78a0*/  UMOV UR6, UR35 ;  /* 0x0000002300067c82 */ /* 0x000fe20008000000 */
[----:B------:R-:W-:Y:S01]  /*78b0*/  UMOV UR11, 0x80000020 ;  /* 0x80000020000b7882 */ /* 0x000fe20000000000 */
[----:B------:R-:W-:Y:S01]  /*78c0*/  STL [R1+0x4c4], R5 ;  /* 0x0004c40501007387 */ /* 0x000fe20000100800 */
[----:B------:R-:W-:-:S03]  /*78d0*/  UIADD3 UR14, UR35, 0x100, URZ ;  /* 0x00000100230e7890 */ /* 0x000fc6000fffe03f */
[----:B------:R-:W-:Y:S04]  /*78e0*/  STL [R1+0x4c0], R3 ;  /* 0x0004c00301007387 */ /* 0x000fe80000100800 */
[----:B------:R-:W-:Y:S04]  /*78f0*/  STL [R1+0x4bc], R2 ;  /* 0x0004bc0201007387 */ /* 0x000fe80000100800 */
[----:B------:R-:W-:Y:S01]  /*7900*/  STL [R1+0x4b8], R0 ;  /* 0x0004b80001007387 */ /* 0x000fe20000100800 */
[----:B------:R-:W-:Y:S01]  /*7910*/  UMOV UR8, UR4 ;  /* 0x0000000400087c82 */ /* 0x000fe20008000000 */
[----:B------:R-:W-:Y:S01]  /*7920*/  UMOV UR9, UR5 ;  /* 0x0000000500097c82 */ /* 0x000fe20008000000 */
[----:B----4-:R-:W-:-:S06]  /*7930*/  WARPGROUP.ARRIVE ;  /* 0x00000000000079c5 */ /* 0x010fcc0000000000 */
[----:B------:R-:W-:Y:S03]  /*7940*/  HGMMA.64x32x16.F32 R220, gdesc[UR4], R220, gsb0 ;  /* 0x0060000004dc79f0 */ /* 0x000fe600080008dc */
[----:B------:R-:W-:Y:S02]  /*7950*/  WARPGROUP.DEPBAR.LE gsb0, 0x0 ;  /* 0x00008000000079c5 */ /* 0x000fe40000010000 */
[----:B------:R4:W-:Y:S01]  /*7960*/  STL.64 [R1+0x380], R220 ;  /* 0x000380dc01007387 */ /* 0x0009e20000100a00 */
[----:B---3--:R-:W-:-:S03]  /*7970*/  WARPGROUP.ARRIVE ;  /* 0x00000000000079c5 */ /* 0x008fc60000000000 */
[----:B------:R3:W-:Y:S03]  /*7980*/  STL.64 [R1+0x388], R222 ;  /* 0x000388de01007387 */ /* 0x0007e60000100a00 */
[----:B------:R-:W-:Y:S01]  /*7990*/  HGMMA.64x32x16.F32 R152, gdesc[UR8], R152, gsb0 ;  /* 0x00600000089879f0 */ /* 0x000fe20008000898 */
[----:B------:R0:W-:Y:S04]  /*79a0*/  STL.64 [R1+0x390], R224 ;  /* 0x000390e001007387 */ /* 0x0001e80000100a00 */
[----:B------:R1:W-:Y:S04]  /*79b0*/  STL.64 [R1+0x398], R226 ;  /* 0x000398e201007387 */ /* 0x0003e80000100a00 */
[----:B------:R2:W-:Y:S04]  /*79c0*/  STL.64 [R1+0x3a0], R228 ;  /* 0x0003a0e401007387 */ /* 0x0005e80000100a00 */
[----:B------:R2:W-:Y:S04]  /*79d0*/  STL.64 [R1+0x3a8], R230 ;  /* 0x0003a8e601007387 */ /* 0x0005e80000100a00 */
[----:B------:R2:W-:Y:S04]  /*79e0*/  STL.64 [R1+0x3b0], R232 ;  /* 0x0003b0e801007387 */ /* 0x0005e80000100a00 */
[----:B------:R2:W-:Y:S04]  /*79f0*/  STL.64 [R1+0x3b8], R234 ;  /* 0x0003b8ea01007387 */ /* 0x0005e80000100a00 */
[----:B----4-:R-:W4:Y:S04]  /*7a00*/  LDL.LU.64 R220, [R1+0x180] ;  /* 0x0001800001dc7983 */ /* 0x010f280000300a00 */
[----:B---3--:R-:W4:Y:S04]  /*7a10*/  LDL.LU.64 R222, [R1+0x188] ;  /* 0x0001880001de7983 */ /* 0x008f280000300a00 */
[----:B0-----:R-:W4:Y:S04]  /*7a20*/  LDL.LU.64 R224, [R1+0x190] ;  /* 0x0001900001e07983 */ /* 0x001f280000300a00 */
[----:B-1----:R-:W4:Y:S04]  /*7a30*/  LDL.LU.64 R226, [R1+0x198] ;  /* 0x0001980001e27983 */ /* 0x002f280000300a00 */
[----:B--2---:R-:W4:Y:S04]  /*7a40*/  LDL.LU.64 R228, [R1+0x1a0] ;  /* 0x0001a00001e47983 */ /* 0x004f280000300a00 */
[----:B------:R-:W4:Y:S04]  /*7a50*/  LDL.LU.64 R230, [R1+0x1a8] ;  /* 0x0001a80001e67983 */ /* 0x000f280000300a00 */
[----:B------:R-:W4:Y:S04]  /*7a60*/  LDL.LU.64 R232, [R1+0x1b0] ;  /* 0x0001b00001e87983 */ /* 0x000f280000300a00 */
[----:B------:R-:W4:Y:S01]  /*7a70*/  LDL.LU.64 R234, [R1+0x1b8] ;  /* 0x0001b80001ea7983 */ /* 0x000f220000300a00 */
[----:B------:R-:W-:Y:S01]  /*7a80*/  UMOV UR15, 0x80000020 ;  /* 0x80000020000f7882 */ /* 0x000fe20000000000 */
[----:B------:R-:W-:Y:S01]  /*7a90*/  UIADD3 UR18, UR35, 0x180, URZ ;  /* 0x0000018023127890 */ /* 0x000fe2000fffe03f */
[----:B------:R-:W-:-:S02]  /*7aa0*/  WARPGROUP.DEPBAR.LE gsb0, 0x0 ;  /* 0x00008000000079c5 */ /* 0x000fc40000010000 */
[----:B------:R0:W-:Y:S04]  /*7ab0*/  STL.64 [R1+0x280], R152 ;  /* 0x0002809801007387 */ /* 0x0001e80000100a00 */
[----:B------:R1:W-:Y:S04]  /*7ac0*/  STL.64 [R1+0x288], R154 ;  /* 0x0002889a01007387 */ /* 0x0003e80000100a00 */
[----:B------:R2:W-:Y:S04]  /*7ad0*/  STL.64 [R1+0x290], R156 ;  /* 0x0002909c01007387 */ /* 0x0005e80000100a00 */
[----:B------:R3:W-:Y:S04]  /*7ae0*/  STL.64 [R1+0x298], R158 ;  /* 0x0002989e01007387 */ /* 0x0007e80000100a00 */
[----:B------:R3:W-:Y:S04]  /*7af0*/  STL.64 [R1+0x2a0], R160 ;  /* 0x0002a0a001007387 */ /* 0x0007e80000100a00 */
[----:B------:R3:W-:Y:S04]  /*7b00*/  STL.64 [R1+0x2a8], R162 ;  /* 0x0002a8a201007387 */ /* 0x0007e80000100a00 */
[----:B------:R3:W-:Y:S04]  /*7b10*/  STL.64 [R1+0x2b0], R164 ;  /* 0x0002b0a401007387 */ /* 0x0007e80000100a00 */
[----:B------:R3:W-:Y:S04]  /*7b20*/  STL.64 [R1+0x2b8], R166 ;  /* 0x0002b8a601007387 */ /* 0x0007e80000100a00 */
[----:B0-----:R-:W4:Y:S04]  /*7b30*/  LDL.LU.64 R152, [R1+0x80] ;  /* 0x0000800001987983 */ /* 0x001f280000300a00 */
[----:B-1----:R-:W4:Y:S04]  /*7b40*/  LDL.LU.64 R154, [R1+0x88] ;  /* 0x00008800019a7983 */ /* 0x002f280000300a00 */
[----:B--2---:R-:W2:Y:S04]  /*7b50*/  LDL.LU.64 R156, [R1+0x90] ;  /* 0x00009000019c7983 */ /* 0x004ea80000300a00 */
[----:B---3--:R-:W2:Y:S04]  /*7b60*/  LDL.LU.64 R158, [R1+0x98] ;  /* 0x00009800019e7983 */ /* 0x008ea80000300a00 */
[----:B------:R-:W2:Y:S04]  /*7b70*/  LDL.LU.64 R160, [R1+0xa0] ;  /* 0x0000a00001a07983 */ /* 0x000ea80000300a00 */
[----:B------:R-:W2:Y:S04]  /*7b80*/  LDL.LU.64 R162, [R1+0xa8] ;  /* 0x0000a80001a27983 */ /* 0x000ea80000300a00 */
[----:B------:R-:W2:Y:S04]  /*7b90*/  LDL.LU.64 R164, [R1+0xb0] ;  /* 0x0000b00001a47983 */ /* 0x000ea80000300a00 */
[----:B------:R-:W2:Y:S01]  /*7ba0*/  LDL.LU.64 R166, [R1+0xb8] ;  /* 0x0000b80001a67983 */ /* 0x000ea20000300a00 */
[----:B------:R-:W-:Y:S01]  /*7bb0*/  UMOV UR12, UR4 ;  /* 0x00000004000c7c82 */ /* 0x000fe20008000000 */
[----:B------:R-:W-:Y:S01]  /*7bc0*/  UMOV UR13, UR5 ;  /* 0x00000005000d7c82 */ /* 0x000fe20008000000 */
        /* <DEDUP_REMOVED lines=11> */
[----:B----4-:R-:W-:-:S06]  /*7c80*/  WARPGROUP.ARRIVE ;  /* 0x00000000000079c5 */ /* 0x010fcc0000000000 */
[----:B------:R-:W-:Y:S03]  /*7c90*/  HGMMA.64x32x16.F32 R220, gdesc[UR12], R220, gsb0 ;  /* 0x006000000cdc79f0 */ /* 0x000fe600080008dc */
[----:B------:R-:W-:Y:S02]  /*7ca0*/  WARPGROUP.DEPBAR.LE gsb0, 0x0 ;  /* 0x00008000000079c5 */ /* 0x000fe40000010000 */
[----:B------:R-:W-:Y:S01]  /*7cb0*/  UIADD3 UR30, UR35, 0x300, URZ ;  /* 0x00000300231e7890 */ /* 0x000fe2000fffe03f */
[----:B--2---:R-:W-:Y:S01]  /*7cc0*/  WARPGROUP.ARRIVE ;  /* 0x00000000000079c5 */ /* 0x004fe20000000000 */
[----:B------:R-:W-:Y:S01]  /*7cd0*/  UMOV UR28, UR4 ;  /* 0x00000004001c7c82 */ /* 0x000fe20008000000 */
[----:B------:R-:W-:Y:S01]  /*7ce0*/  UMOV UR29, UR5 ;  /* 0x00000005001d7c82 */ /* 0x000fe20008000000 */
[----:B------:R-:W-:Y:S01]  /*7cf0*/  UMOV UR31, 0x80000020 ;  /* 0x80000020001f7882 */ /* 0x000fe20000000000 */
[----:B------:R-:W-:-:S02]  /*7d00*/  IMAD.MOV.U32 R22, RZ, RZ, R220 ;  /* 0x000000ffff167224 */ /* 0x000fc400078e00dc */
        /* <DEDUP_REMOVED lines=15> */
[----:B------:R-:W-:Y:S01]  /*7e00*/  IMAD.MOV.U32 R4, RZ, RZ, R235 ;  /* 0x000000ffff047224 */ /* 0x000fe200078e00eb */
[----:B------:R-:W-:Y:S02]  /*7e10*/  WARPGROUP.DEPBAR.LE gsb0, 0x0 ;  /* 0x00008000000079c5 */ /* 0x000fe40000010000 */
[----:B------:R-:W-:Y:S01]  /*7e20*/  WARPGROUP.ARRIVE ;  /* 0x00000000000079c5 */ /* 0x000fe20000000000 */
[----:B------:R0:W-:Y:S04]  /*7e30*/  STL.64 [R1+0x80], R152 ;  /* 0x0000809801007387 */ /* 0x0001e80000100a00 */
[----:B------:R1:W-:Y:S01]  /*7e40*/  STL.64 [R1+0x88], R154 ;  /* 0x0000889a01007387 */ /* 0x0003e20000100a00 */
[----:B------:R-:W-:Y:S03]  /*7e50*/  HGMMA.64x32x16.F32 R200, gdesc[UR20], R200, gsb0 ;  /* 0x0060000014c879f0 */ /* 0x000fe600080008c8 */
        /* <DEDUP_REMOVED lines=10> */
[----:B----4-:R-:W2:Y:S04]  /*7f00*/  LDL.LU.64 R160, [R1+0x60] ;  /* 0x0000600001a07983 */ /* 0x010ea80000300a00 */
[----:B------:R-:W2:Y:S04]  /*7f10*/  LDL.LU.64 R162, [R1+0x68] ;  /* 0x0000680001a27983 */ /* 0x000ea80000300a00 */
[----:B------:R-:W2:Y:S04]  /*7f20*/  LDL.LU.64 R164, [R1+0x70] ;  /* 0x0000700001a47983 */ /* 0x000ea80000300a00 */
[----:B------:R-:W2:Y:S04]  /*7f30*/  LDL.LU.64 R166, [R1+0x78] ;  /* 0x0000780001a67983 */ /* 0x000ea80000300a00 */
[----:B------:R-:W3:Y:S01]  /*7f40*/  LDL.LU.64 R220, [R1+0x140] ;  /* 0x0001400001dc7983 */ /* 0x000ee20000300a00 */
[----:B------:R-:W-:-:S02]  /*7f50*/  WARPGROUP.DEPBAR.LE gsb0, 0x0 ;  /* 0x00008000000079c5 */ /* 0x000fc40000010000 */
[----:B------:R-:W-:Y:S01]  /*7f60*/  WARPGROUP.ARRIVE ;  /* 0x00000000000079c5 */ /* 0x000fe20000000000 */
[----:B------:R-:W3:Y:S04]  /*7f70*/  LDL.LU.64 R222, [R1+0x148] ;  /* 0x0001480001de7983 */ /* 0x000ee80000300a00 */
[----:B------:R-:W3:Y:S01]  /*7f80*/  LDL.LU.64 R224, [R1+0x150] ;  /* 0x0001500001e07983 */ /* 0x000ee20000300a00 */
[----:B------:R-:W-:Y:S03]  /*7f90*/  HGMMA.64x32x16.F32 R136, gdesc[UR24], R136, gsb0 ;  /* 0x00600000188879f0 */ /* 0x000fe60008000888 */
[----:B------:R-:W3:Y:S04]  /*7fa0*/  LDL.LU.64 R226, [R1+0x158] ;  /* 0x0001580001e27983 */ /* 0x000ee80000300a00 */
[----:B------:R-:W3:Y:S04]  /*7fb0*/  LDL.LU.64 R228, [R1+0x160] ;  /* 0x0001600001e47983 */ /* 0x000ee80000300a00 */
[----:B------:R-:W3:Y:S04]  /*7fc0*/  LDL.LU.64 R230, [R1+0x168] ;  /* 0x0001680001e67983 */ /* 0x000ee80000300a00 */
[----:B------:R-:W3:Y:S04]  /*7fd0*/  LDL.LU.64 R232, [R1+0x170] ;  /* 0x0001700001e87983 */ /* 0x000ee80000300a00 */
[----:B------:R-:W3:Y:S01]  /*7fe0*/  LDL.LU.64 R234, [R1+0x178] ;  /* 0x0001780001ea7983 */ /* 0x000ee20000300a00 */
[----:B------:R-:W-:Y:S01]  /*7ff0*/  UIADD3 UR8, UR34, 0x200, URZ ;  /* 0x0000020022087890 */ /* 0x000fe2000fffe03f */
[----:B------:R-:W-:-:S02]  /*8000*/  WARPGROUP.DEPBAR.LE gsb0, 0x0 ;  /* 0x00008000000079c5 */ /* 0x000fc40000010000 */
[----:B------:R-:W-:Y:S01]  /*8010*/  WARPGROUP.ARRIVE ;  /* 0x00000000000079c5 */ /* 0x000fe20000000000 */
[----:B------:R-:W-:Y:S04]  /*8020*/  STL [R1+0x808], R140 ;  /* 0x0008088c01007387 */ /* 0x000fe80000100800 */
[----:B------:R0:W-:Y:S01]  /*8030*/  STL [R1+0x804], R141 ;  /* 0x0008048d01007387 */ /* 0x0001e20000100800 */
[----:B------:R-:W-:Y:S01]  /*8040*/  HGMMA.64x32x16.F32 R72, gdesc[UR28], R72, gsb0 ;  /* 0x006000001c4879f0 */ /* 0x000fe20008000848 */
        /* <DEDUP_REMOVED lines=8> */
[----:B------:R-:W-:-:S02]  /*80d0*/  UMOV UR17, UR29 ;  /* 0x0000001d00117c82 */ /* 0x000fc40008000000 */
[----:B------:R1:W-:Y:S04]  /*80e0*/  STL [R1+0x7fc], R143 ;  /* 0x0007fc8f01007387 */ /* 0x0003e80000100800 */
[----:B------:R-:W-:Y:S04]  /*80f0*/  STL [R1+0x7f8], R144 ;  /* 0x0007f89001007387 */ /* 0x000fe80000100800 */
[----:B------:R4:W-:Y:S04]  /*8100*/  STL [R1+0x7f4], R145 ;  /* 0x0007f49101007387 */ /* 0x0009e80000100800 */
[----:B------:R-:W-:Y:S04]  /*8110*/  STL [R1+0x7f0], R146 ;  /* 0x0007f09201007387 */ /* 0x000fe80000100800 */
[----:B------:R3:W-:Y:S04]  /*8120*/  STL [R1+0x7ec], R147 ;  /* 0x0007ec9301007387 */ /* 0x0007e80000100800 */
[----:B------:R-:W-:Y:S04]  /*8130*/  STL [R1+0x7e8], R148 ;  /* 0x0007e89401007387 */ /* 0x000fe80000100800 */
[----:B------:R3:W-:Y:S04]  /*8140*/  STL [R1+0x7e4], R149 ;  /* 0x0007e49501007387 */ /* 0x0007e80000100800 */
[----:B------:R-:W-:Y:S04]  /*8150*/  STL [R1+0x7e0], R150 ;  /* 0x0007e09601007387 */ /* 0x000fe80000100800 */
[----:B------:R3:W-:Y:S01]  /*8160*/  STL [R1+0x7dc], R151 ;  /* 0x0007dc9701007387 */ /* 0x0007e20000100800 */
[----:B------:R-:W-:-:S02]  /*8170*/  WARPGROUP.DEPBAR.LE gsb0, 0x0 ;  /* 0x00008000000079c5 */ /* 0x000fc40000010000 */
[----:B------:R-:W-:Y:S01]  /*8180*/  WARPGROUP.ARRIVE ;  /* 0x00000000000079c5 */ /* 0x000fe20000000000 */
[----:B------:R-:W-:Y:S04]  /*8190*/  STL [R1+0x6c8], R72 ;  /* 0x0006c84801007387 */ /* 0x000fe80000100800 */
[----:B------:R-:W-:Y:S01]  /*81a0*/  STL [R1+0x6c4], R73 ;  /* 0x0006c44901007387 */ /* 0x000fe20000100800 */
[----:B------:R-:W-:Y:S03]  /*81b0*/  HGMMA.64x32x16.F32 R56, gdesc[UR28], R56, gsb0 ;  /* 0x006000001c3879f0 */ /* 0x000fe60008000838 */
        /* <DEDUP_REMOVED lines=53> */
[----:B--2---:R-:W-:Y:S01]  /*8510*/  WARPGROUP.ARRIVE ;  /* 0x00000000000079c5 */ /* 0x004fe20000000000 */
        /* <DEDUP_REMOVED lines=17> */
[----:B0-----:R-:W2:Y:S01]  /*8630*/  LDL.LU.64 R140, [R1+0x240] ;  /* 0x00024000018c7983 */ /* 0x001ea20000300a00 */
[----:B------:R-:W-:-:S03]  /*8640*/  WARPGROUP.DEPBAR.LE gsb0, 0x0 ;  /* 0x00008000000079c5 */ /* 0x000fc60000010000 */
[----:B-1----:R-:W2:Y:S04]  /*8650*/  LDL.LU.64 R142, [R1+0x248] ;  /* 0x00024800018e7983 */ /* 0x002ea80000300a00 */
[----:B----4-:R-:W2:Y:S04]  /*8660*/  LDL.LU.64 R144, [R1+0x250] ;  /* 0x0002500001907983 */ /* 0x010ea80000300a00 */
[----:B------:R0:W-:Y:S04]  /*8670*/  STL.64 [R1+0x40], R152 ;  /* 0x0000409801007387 */ /* 0x0001e80000100a00 */
[----:B------:R1:W-:Y:S01]  /*8680*/  STL.64 [R1+0x48], R154 ;  /* 0x0000489a01007387 */ /* 0x0003e20000100a00 */
[----:B---3--:R-:W-:-:S03]  /*8690*/  WARPGROUP.ARRIVE ;  /* 0x00000000000079c5 */ /* 0x008fc60000000000 */
[----:B------:R-:W-:Y:S04]  /*86a0*/  STL.64 [R1+0x50], R156 ;  /* 0x0000509c01007387 */ /* 0x000fe80000100a00 */
[----:B------:R-:W-:Y:S04]  /*86b0*/  STL.64 [R1+0x58], R158 ;  /* 0x0000589e01007387 */ /* 0x000fe80000100a00 */
[----:B------:R-:W-:Y:S04]  /*86c0*/  STL.64 [R1+0x60], R160 ;  /* 0x000060a001007387 */ /* 0x000fe80000100a00 */
[----:B------:R-:W-:Y:S01]  /*86d0*/  STL.64 [R1+0x68], R162 ;  /* 0x000068a201007387 */ /* 0x000fe20000100a00 */
[----:B------:R-:W-:-:S03]  /*86e0*/  UMOV UR12, UR28 ;  /* 0x0000001c000c7c82 */ /* 0x000fc60008000000 */
[----:B------:R-:W-:Y:S01]  /*86f0*/  STL.64 [R1+0x70], R164 ;  /* 0x000070a401007387 */ /* 0x000fe20000100a00 */
[----:B------:R-:W-:Y:S02]  /*8700*/  UMOV UR13, UR29 ;  /* 0x0000001d000d7c82 */ /* 0x000fe40008000000 */
[----:B------:R-:W-:Y:S01]  /*8710*/  HGMMA.64x32x16.F32 R220, gdesc[UR12], R220, gsb0 ;  /* 0x006000000cdc79f0 */ /* 0x000fe200080008dc */
[----:B------:R-:W-:Y:S04]  /*8720*/  STL.64 [R1+0x78], R166 ;  /* 0x000078a601007387 */ /* 0x000fe80000100a00 */
[----:B------:R-:W2:Y:S04]  /*8730*/  LDL.LU.64 R146, [R1+0x258] ;  /* 0x0002580001927983 */ /* 0x000ea80000300a00 */
[----:B------:R-:W2:Y:S04]  /*8740*/  LDL.LU.64 R148, [R1+0x260] ;  /* 0x0002600001947983 */ /* 0x000ea80000300a00 */
[----:B------:R-:W2:Y:S04]  /*8750*/  LDL.LU.64 R150, [R1+0x268] ;  /* 0x0002680001967983 */ /* 0x000ea80000300a00 */
[----:B0-----:R-:W2:Y:S04]  /*8760*/  LDL.LU.64 R152, [R1+0x270] ;  /* 0x0002700001987983 */ /* 0x001ea80000300a00 */
[----:B-1----:R-:W2:Y:S01]  /*8770*/  LDL.LU.64 R154, [R1+0x278] ;  /* 0x00027800019a7983 */ /* 0x002ea20000300a00 */
[----:B------:R-:W-:-:S02]  /*8780*/  WARPGROUP.DEPBAR.LE gsb0, 0x0 ;  /* 0x00008000000079c5 */ /* 0x000fc40000010000 */
[----:B------:R-:W-:Y:S02]  /*8790*/  IMAD.MOV.U32 R72, RZ, RZ, R220 ;  /* 0x000000ffff487224 */ /* 0x000fe400078e00dc */
[----:B------:R-:W-:Y:S02]  /*87a0*/  IMAD.MOV.U32 R73, RZ, RZ, R221 ;  /* 0x000000ffff497224 */ /* 0x000fe400078e00dd */
[----:B------:R-:W-:Y:S01]  /*87b0*/  IMAD.MOV.U32 R74, RZ, RZ, R222 ;  /* 0x000000ffff4a7224 */ /* 0x000fe200078e00de */
[----:B------:R-:W3:Y:S01]  /*87c0*/  LDL.LU.64 R220, [R1+0x340] ;  /* 0x0003400001dc7983 */ /* 0x000ee20000300a00 */
[----:B------:R-:W-:Y:S02]  /*87d0*/  IMAD.MOV.U32 R75, RZ, RZ, R223 ;  /* 0x000000ffff4b7224 */ /* 0x000fe400078e00df */
[----:B------:R-:W-:Y:S01]  /*87e0*/  IMAD.MOV.U32 R76, RZ, RZ, R224 ;  /* 0x000000ffff4c7224 */ /* 0x000fe200078e00e0 */
[----:B------:R-:W3:Y:S01]  /*87f0*/  LDL.LU.64 R222, [R1+0x348] ;  /* 0x0003480001de7983 */ /* 0x000ee20000300a00 */
[----:B------:R-:W-:-:S02]  /*8800*/  IMAD.MOV.U32 R77, RZ, RZ, R225 ;  /* 0x000000ffff4d7224 */ /* 0x000fc400078e00e1 */
[----:B------:R-:W-:Y:S01]  /*8810*/  IMAD.MOV.U32 R78, RZ, RZ, R226 ;  /* 0x000000ffff4e7224 */ /* 0x000fe200078e00e2 */
[----:B------:R-:W3:Y:S01]  /*8820*/  LDL.LU.64 R224, [R1+0x350] ;  /* 0x0003500001e07983 */ /* 0x000ee20000300a00 */
        /* <DEDUP_REMOVED lines=12> */
[----:B------:R-:W-:-:S03]  /*88f0*/  IMAD.MOV.U32 R87, RZ, RZ, R235 ;  /* 0x000000ffff577224 */ /* 0x000fc600078e00eb */
[----:B------:R-:W3:Y:S01]  /*8900*/  LDL.LU.64 R234, [R1+0x378] ;  /* 0x0003780001ea7983 */ /* 0x000ee20000300a00 */
[----:B------:R-:W-:Y:S01]  /*8910*/  UMOV UR8, UR28 ;  /* 0x0000001c00087c82 */ /* 0x000fe20008000000 */
[----:B------:R-:W-:Y:S02]  /*8920*/  UMOV UR9, UR29 ;  /* 0x0000001d00097c82 */ /* 0x000fe40008000000 */
[----:B------:R-:W-:Y:S04]  /*8930*/  STL [R1+0x78c], R87 ;  /* 0x00078c5701007387 */ /* 0x000fe80000100800 */
[----:B------:R0:W-:Y:S04]  /*8940*/  STL [R1+0x788], R86 ;  /* 0x0007885601007387 */ /* 0x0001e80000100800 */
        /* <DEDUP_REMOVED lines=13> */
[----:B------:R4:W-:Y:S01]  /*8a20*/  STL [R1+0x750], R72 ;  /* 0x0007504801007387 */ /* 0x0009e20000100800 */
[----:B------:R-:W-:Y:S01]  /*8a30*/  UMOV UR4, UR28 ;  /* 0x0000001c00047c82 */ /* 0x000fe20008000000 */
[----:B------:R-:W-:Y:S01]  /*8a40*/  UMOV UR5, UR29 ;  /* 0x0000001d00057c82 */ /* 0x000fe20008000000 */
[----:B--2---:R-:W-:-:S06]  /*8a50*/  WARPGROUP.ARRIVE ;  /* 0x00000000000079c5 */ /* 0x004fcc0000000000 */
[----:B------:R-:W-:Y:S03]  /*8a60*/  HGMMA.64x32x16.F32 R140, gdesc[UR8], R140, gsb0 ;  /* 0x00600000088c79f0 */ /* 0x000fe6000800088c */
[----:B------:R-:W-:Y:S02]  /*8a70*/  WARPGROUP.DEPBAR.LE gsb0, 0x0 ;  /* 0x00008000000079c5 */ /* 0x000fe40000010000 */
[----:B------:R-:W-:Y:S02]  /*8a80*/  IMAD.MOV.U32 R123, RZ, RZ, R140 ;  /* 0x000000ffff7b7224 */ /* 0x000fe400078e008c */
[----:B------:R-:W-:Y:S02]  /*8a90*/  IMAD.MOV.U32 R124, RZ, RZ, R141 ;  /* 0x000000ffff7c7224 */ /* 0x000fe400078e008d */
[----:B------:R-:W-:Y:S01]  /*8aa0*/  IMAD.MOV.U32 R125, RZ, RZ, R142 ;  /* 0x000000ffff7d7224 */ /* 0x000fe200078e008e */
[----:B------:R-:W2:Y:S01]  /*8ab0*/  LDL.LU.64 R140, [R1+0x300] ;  /* 0x00030000018c7983 */ /* 0x000ea20000300a00 */
[----:B------:R-:W-:Y:S01]  /*8ac0*/  IMAD.MOV.U32 R126, RZ, RZ, R143 ;  /* 0x000000ffff7e7224 */ /* 0x000fe200078e008f */
[----:B---3--:R-:W-:Y:S01]  /*8ad0*/  WARPGROUP.ARRIVE ;  /* 0x00000000000079c5 */ /* 0x008fe20000000000 */
[----:B------:R-:W-:Y:S01]  /*8ae0*/  IMAD.MOV.U32 R127, RZ, RZ, R144 ;  /* 0x000000ffff7f7224 */ /* 0x000fe200078e0090 */
[----:B------:R-:W2:Y:S01]  /*8af0*/  LDL.LU.64 R142, [R1+0x308] ;  /* 0x00030800018e7983 */ /* 0x000ea20000300a00 */
[----:B------:R-:W-:-:S02]  /*8b00*/  IMAD.MOV.U32 R128, RZ, RZ, R145 ;  /* 0x000000ffff807224 */ /* 0x000fc400078e0091 */
[----:B------:R-:W-:Y:S01]  /*8b10*/  IMAD.MOV.U32 R129, RZ, RZ, R146 ;  /* 0x000000ffff817224 */ /* 0x000fe200078e0092 */
[----:B------:R-:W2:Y:S01]  /*8b20*/  LDL.LU.64 R144, [R1+0x310] ;  /* 0x0003100001907983 */ /* 0x000ea20000300a00 */
[----:B------:R-:W-:Y:S01]  /*8b30*/  IMAD.MOV.U32 R130, RZ, RZ, R147 ;  /* 0x000000ffff827224 */ /* 0x000fe200078e0093 */
[----:B------:R-:W-:Y:S01]  /*8b40*/  HGMMA.64x32x16.F32 R220, gdesc[UR4], R220, gsb0 ;  /* 0x0060000004dc79f0 */ /* 0x000fe200080008dc */
[----:B------:R-:W-:Y:S01]  /*8b50*/  IMAD.MOV.U32 R131, RZ, RZ, R148 ;  /* 0x000000ffff837224 */ /* 0x000fe200078e0094 */
[----:B------:R-:W2:Y:S01]  /*8b60*/  LDL.LU.64 R146, [R1+0x318] ;  /* 0x0003180001927983 */ /* 0x000ea20000300a00 */
[----:B------:R-:W-:Y:S02]  /*8b70*/  IMAD.MOV.U32 R132, RZ, RZ, R149 ;  /* 0x000000ffff847224 */ /* 0x000fe400078e0095 */
[----:B------:R-:W-:Y:S01]  /*8b80*/  IMAD.MOV.U32 R133, RZ, RZ, R150 ;  /* 0x000000ffff857224 */ /* 0x000fe200078e0096 */
[----:B------:R-:W2:Y:S01]  /*8b90*/  LDL.LU.64 R148, [R1+0x320] ;  /* 0x0003200001947983 */ /* 0x000ea20000300a00 */
[----:B------:R-:W-:-:S02]  /*8ba0*/  IMAD.MOV.U32 R134, RZ, RZ, R151 ;  /* 0x000000ffff867224 */ /* 0x000fc400078e0097 */
[----:B------:R-:W-:Y:S01]  /*8bb0*/  IMAD.MOV.U32 R56, RZ, RZ, R152 ;  /* 0x000000ffff387224 */ /* 0x000fe200078e0098 */
[----:B------:R-:W2:Y:S01]  /*8bc0*/  LDL.LU.64 R150, [R1+0x328] ;  /* 0x0003280001967983 */ /* 0x000ea20000300a00 */
[----:B------:R-:W-:Y:S02]  /*8bd0*/  IMAD.MOV.U32 R57, RZ, RZ, R153 ;  /* 0x000000ffff397224 */ /* 0x000fe400078e0099 */
[----:B------:R-:W-:Y:S01]  /*8be0*/  IMAD.MOV.U32 R58, RZ, RZ, R154 ;  /* 0x000000ffff3a7224 */ /* 0x000fe200078e009a */
[----:B------:R-:W2:Y:S01]  /*8bf0*/  LDL.LU.64 R152, [R1+0x330] ;  /* 0x0003300001987983 */ /* 0x000ea20000300a00 */
[----:B------:R-:W-:-:S03]  /*8c00*/  IMAD.MOV.U32 R59, RZ, RZ, R155 ;  /* 0x000000ffff3b7224 */ /* 0x000fc600078e009b */
[----:B------:R-:W2:Y:S04]  /*8c10*/  LDL.LU.64 R154, [R1+0x338] ;  /* 0x00033800019a7983 */ /* 0x000ea80000300a00 */
        /* <DEDUP_REMOVED lines=13> */
[----:B------:R-:W-:Y:S01]  /*8cf0*/  STL [R1+0x79c], R126 ;  /* 0x00079c7e01007387 */ /* 0x000fe20000100800 */
[----:B------:R-:W-:-:S03]  /*8d00*/  IMAD.MOV.U32 R185, RZ, RZ, R220 ;  /* 0x000000ffffb97224 */ /* 0x000fc600078e00dc */
[----:B------:R-:W-:Y:S01]  /*8d10*/  STL [R1+0x798], R125 ;  /* 0x0007987d01007387 */ /* 0x000fe20000100800 */
[----:B------:R-:W-:-:S03]  /*8d20*/  IMAD.MOV.U32 R186, RZ, RZ, R221 ;  /* 0x000000ffffba7224 */ /* 0x000fc600078e00dd */
[----:B------:R-:W-:Y:S01]  /*8d30*/  STL [R1+0x794], R124 ;  /* 0x0007947c01007387 */ /* 0x000fe20000100800 */
[----:B------:R-:W-:Y:S02]  /*8d40*/  IMAD.MOV.U32 R187, RZ, RZ, R222 ;  /* 0x000000ffffbb7224 */ /* 0x000fe400078e00de */
[----:B------:R-:W-:Y:S01]  /*8d50*/  IMAD.MOV.U32 R188, RZ, RZ, R223 ;  /* 0x000000ffffbc7224 */ /* 0x000fe200078e00df */
[----:B------:R-:W-:Y:S01]  /*8d60*/  STL [R1+0x790], R123 ;  /* 0x0007907b01007387 */ /* 0x000fe20000100800 */
        /* <DEDUP_REMOVED lines=17> */
[----:B------:R-:W3:Y:S04]  /*8e80*/  LDL.LU.64 R230, [R1+0x228] ;  /* 0x0002280001e67983 */ /* 0x000ee80000300a00 */
[----:B------:R-:W3:Y:S04]  /*8e90*/  LDL.LU.64 R232, [R1+0x230] ;  /* 0x0002300001e87983 */ /* 0x000ee80000300a00 */
[----:B------:R-:W3:Y:S01]  /*8ea0*/  LDL.LU.64 R234, [R1+0x238] ;  /* 0x0002380001ea7983 */ /* 0x000ee20000300a00 */
[----:B------:R-:W-:Y:S01]  /*8eb0*/  UIADD3 UR12, UR34, 0x400, URZ ;  /* 0x00000400220c7890 */ /* 0x000fe2000fffe03f */
[----:B------:R-:W-:-:S06]  /*8ec0*/  UMOV UR5, 0x80000020 ;  /* 0x8000002000057882 */ /* 0x000fcc0000000000 */
[----:B------:R-:W-:Y:S01]  /*8ed0*/  UMOV UR4, UR12 ;  /* 0x0000000c00047c82 */ /* 0x000fe20008000000 */
[----:B------:R-:W-:Y:S04]  /*8ee0*/  STL [R1+0x7d8], R187 ;  /* 0x0007d8bb01007387 */ /* 0x000fe80000100800 */
[----:B------:R-:W-:Y:S04]  /*8ef0*/  STL [R1+0x7d4], R186 ;  /* 0x0007d4ba01007387 */ /* 0x000fe80000100800 */
[----:B------:R-:W-:Y:S01]  /*8f00*/  STL [R1+0x7d0], R185 ;  /* 0x0007d0b901007387 */ /* 0x000fe20000100800 */
[----:B------:R-:W-:Y:S01]  /*8f10*/  UMOV UR8, UR4 ;  /* 0x0000000400087c82 */ /* 0x000fe20008000000 */
[----:B------:R-:W-:Y:S01]  /*8f20*/  UMOV UR9, UR5 ;  /* 0x0000000500097c82 */ /* 0x000fe20008000000 */
[----:B--2---:R-:W-:-:S06]  /*8f30*/  WARPGROUP.ARRIVE ;  /* 0x00000000000079c5 */ /* 0x004fcc0000000000 */
[----:B------:R-:W-:Y:S03]  /*8f40*/  HGMMA.64x32x16.F32 R140, gdesc[UR4], R140, gsb0 ;  /* 0x00600000048c79f0 */ /* 0x000fe6000800088c */
[----:B------:R-:W-:Y:S02]  /*8f50*/  WARPGROUP.DEPBAR.LE gsb0, 0x0 ;  /* 0x00008000000079c5 */ /* 0x000fe40000010000 */
[----:B0-----:R-:W-:Y:S02]  /*8f60*/  IMAD.MOV.U32 R86, RZ, RZ, R140 ;  /* 0x000000ffff567224 */ /* 0x001fe400078e008c */
[----:B-1----:R-:W-:Y:S02]  /*8f70*/  IMAD.MOV.U32 R85, RZ, RZ, R141 ;  /* 0x000000ffff557224 */ /* 0x002fe400078e008d */
[----:B----4-:R-:W-:Y:S01]  /*8f80*/  IMAD.MOV.U32 R84, RZ, RZ, R142 ;  /* 0x000000ffff547224 */ /* 0x010fe200078e008e */
[----:B------:R-:W2:Y:S01]  /*8f90*/  LDL.LU.64 R140, [R1+0x100] ;  /* 0x00010000018c7983 */ /* 0x000ea20000300a00 */
[----:B------:R-:W-:-:S02]  /*8fa0*/  IMAD.MOV.U32 R83, RZ, RZ, R143 ;  /* 0x000000ffff537224 */ /* 0x000fc400078e008f */
[----:B------:R-:W-:Y:S01]  /*8fb0*/  IMAD.MOV.U32 R82, RZ, RZ, R144 ;  /* 0x000000ffff527224 */ /* 0x000fe200078e0090 */
[----:B------:R-:W2:Y:S01]  /*8fc0*/  LDL.LU.64 R142, [R1+0x108] ;  /* 0x00010800018e7983 */ /* 0x000ea20000300a00 */
[----:B------:R-:W-:Y:S02]  /*8fd0*/  IMAD.MOV.U32 R81, RZ, RZ, R145 ;  /* 0x000000ffff517224 */ /* 0x000fe400078e0091 */
        /* <DEDUP_REMOVED lines=8> */
[----:B------:R-:W-:Y:S01]  /*9060*/  IMAD.MOV.U32 R75, RZ, RZ, R151 ;  /* 0x000000ffff4b7224 */ /* 0x000fe200078e0097 */
[----:B---3--:R-:W-:Y:S01]  /*9070*/  WARPGROUP.ARRIVE ;  /* 0x00000000000079c5 */ /* 0x008fe20000000000 */
[----:B------:R-:W-:Y:S01]  /*9080*/  IMAD.MOV.U32 R74, RZ, RZ, R152 ;  /* 0x000000ffff4a7224 */ /* 0x000fe200078e0098 */
[----:B------:R-:W2:Y:S01]  /*9090*/  LDL.LU.64 R150, [R1+0x128] ;  /* 0x0001280001967983 */ /* 0x000ea20000300a00 */
[----:B------:R-:W-:Y:S02]  /*90a0*/  IMAD.MOV.U32 R73, RZ, RZ, R153 ;  /* 0x000000ffff497224 */ /* 0x000fe400078e0099 */
[----:B------:R-:W-:Y:S01]  /*90b0*/  IMAD.MOV.U32 R72, RZ, RZ, R154 ;  /* 0x000000ffff487224 */ /* 0x000fe200078e009a */
[----:B------:R-:W2:Y:S01]  /*90c0*/  LDL.LU.64 R152, [R1+0x130] ;  /* 0x0001300001987983 */ /* 0x000ea20000300a00 */
[----:B------:R-:W-:Y:S01]  /*90d0*/  IMAD.MOV.U32 R184, RZ, RZ, R155 ;  /* 0x000000ffffb87224 */ /* 0x000fe200078e009b */
[----:B------:R-:W-:Y:S02]  /*90e0*/  HGMMA.64x32x16.F32 R220, gdesc[UR8], R220, gsb0 ;  /* 0x0060000008dc79f0 */ /* 0x000fe400080008dc */
[----:B------:R-:W2:Y:S01]  /*90f0*/  LDL.LU.64 R154, [R1+0x138] ;  /* 0x00013800019a7983 */ /* 0x000ea20000300a00 */
[----:B------:R-:W-:-:S02]  /*9100*/  WARPGROUP.DEPBAR.LE gsb0, 0x0 ;  /* 0x00008000000079c5 */ /* 0x000fc40000010000 */
[----:B------:R-:W-:Y:S01]  /*9110*/  IMAD.MOV.U32 R60, RZ, RZ, R220 ;  /* 0x000000ffff3c7224 */ /* 0x000fe200078e00dc */
[----:B------:R0:W-:Y:S01]  /*9120*/  STL [R1+0x23c], R235 ;  /* 0x00023ceb01007387 */ /* 0x0001e20000100800 */
[----:B------:R-:W-:Y:S02]  /*9130*/  IMAD.MOV.U32 R61, RZ, RZ, R221 ;  /* 0x000000ffff3d7224 */ /* 0x000fe400078e00dd */
[----:B------:R-:W-:Y:S01]  /*9140*/  IMAD.MOV.U32 R62, RZ, RZ, R222 ;  /* 0x000000ffff3e7224 */ /* 0x000fe200078e00de */
[----:B------:R-:W3:Y:S01]  /*9150*/  LDL.LU.64 R220, [R1] ;  /* 0x0000000001dc7983 */ /* 0x000ee20000300a00 */
        /* <DEDUP_REMOVED lines=17> */
[----:B------:R-:W3:Y:S04]  /*9270*/  LDL.LU.64 R232, [R1+0x30] ;  /* 0x0000300001e87983 */ /* 0x000ee80000300a00 */
[----:B0-----:R-:W3:Y:S01]  /*9280*/  LDL.LU.64 R234, [R1+0x38] ;  /* 0x0000380001ea7983 */ /* 0x001ee20000300a00 */
[----:B------:R-:W-:Y:S01]  /*9290*/  UMOV UR12, UR4 ;  /* 0x00000004000c7c82 */ /* 0x000fe20008000000 */
[----:B------:R-:W-:Y:S01]  /*92a0*/  UMOV UR13, UR5 ;  /* 0x00000005000d7c82 */ /* 0x000fe20008000000 */
[----:B------:R-:W-:Y:S01]  /*92b0*/  UMOV UR16, UR4 ;  /* 0x0000000400107c82 */ /* 0x000fe20008000000 */
[----:B------:R-:W-:Y:S01]  /*92c0*/  UMOV UR17, UR5 ;  /* 0x0000000500117c82 */ /* 0x000fe20008000000 */
[----:B------:R-:W-:Y:S01]  /*92d0*/  UMOV UR20, UR4 ;  /* 0x0000000400147c82 */ /* 0x000fe20008000000 */
[----:B------:R-:W-:Y:S01]  /*92e0*/  UMOV UR21, UR5 ;  /* 0x0000000500157c82 */ /* 0x000fe20008000000 */
[----:B------:R-:W4:Y:S04]  /*92f0*/  LDL.LU.64 R166, [R1+0x878] ;  /* 0x0008780001a67983 */ /* 0x000f280000300a00 */
[----:B------:R-:W4:Y:S04]  /*9300*/  LDL.LU.64 R164, [R1+0x870] ;  /* 0x0008700001a47983 */ /* 0x000f280000300a00 */
[----:B------:R-:W4:Y:S04]  /*9310*/  LDL.LU.64 R162, [R1+0x868] ;  /* 0x0008680001a27983 */ /* 0x000f280000300a00 */
[----:B------:R-:W4:Y:S04]  /*9320*/  LDL.LU.64 R160, [R1+0x860] ;  /* 0x0008600001a07983 */ /* 0x000f280000300a00 */
[----:B------:R-:W4:Y:S04]  /*9330*/  LDL.LU.64 R158, [R1+0x858] ;  /* 0x00085800019e7983 */ /* 0x000f280000300a00 */
[----:B------:R-:W4:Y:S01]  /*9340*/  LDL.LU.64 R156, [R1+0x850] ;  /* 0x00085000019c7983 */ /* 0x000f220000300a00 */
[----:B--2---:R-:W-:-:S06]  /*9350*/  WARPGROUP.ARRIVE ;  /* 0x00000000000079c5 */ /* 0x004fcc0000000000 */
[----:B------:R-:W-:Y:S03]  /*9360*/  HGMMA.64x32x16.F32 R140, gdesc[UR12], R140, gsb0 ;  /* 0x006000000c8c79f0 */ /* 0x000fe6000800088c */
[----:B------:R-:W-:Y:S02]  /*9370*/  WARPGROUP.DEPBAR.LE gsb0, 0x0 ;  /* 0x00008000000079c5 */ /* 0x000fe40000010000 */
[----:B---3--:R-:W-:-:S06]  /*9380*/  WARPGROUP.ARRIVE ;  /* 0x00000000000079c5 */ /* 0x008fcc0000000000 */
[----:B------:R-:W-:Y:S01]  /*9390*/  HGMMA.64x32x16.F32 R220, gdesc[UR16], R220, gsb0 ;  /* 0x0060000010dc79f0 */ /* 0x000fe200080008dc */
[----:B------:R-:W-:Y:S02]  /*93a0*/  IMAD.MOV.U32 R123, RZ, RZ, R154 ;  /* 0x000000ffff7b7224 */ /* 0x000fe400078e009a */
[----:B------:R-:W-:Y:S02]  /*93b0*/  IMAD.MOV.U32 R87, RZ, RZ, R155 ;  /* 0x000000ffff577224 */ /* 0x000fe400078e009b */
[----:B------:R-:W-:Y:S01]  /*93c0*/  IMAD.MOV.U32 R125, RZ, RZ, R152 ;  /* 0x000000ffff7d7224 */ /* 0x000fe200078e0098 */
[----:B------:R-:W4:Y:S01]  /*93d0*/  LDL.LU.64 R154, [R1+0x848] ;  /* 0x00084800019a7983 */ /* 0x000f220000300a00 */
[----:B------:R-:W-:-:S03]  /*93e0*/  IMAD.MOV.U32 R124, RZ, RZ, R153 ;  /* 0x000000ffff7c7224 */ /* 0x000fc600078e0099 */
[----:B------:R-:W4:Y:S01]  /*93f0*/  LDL.LU.64 R152, [R1+0x840] ;  /* 0x0008400001987983 */ /* 0x000f220000300a00 */
[----:B------:R-:W-:Y:S02]  /*9400*/  WARPGROUP.DEPBAR.LE gsb0, 0x0 ;  /* 0x00008000000079c5 */ /* 0x000fe40000010000 */
[----:B------:R-:W-:-:S06]  /*9410*/  WARPGROUP.ARRIVE ;  /* 0x00000000000079c5 */ /* 0x000fcc0000000000 */
[----:B------:R-:W-:Y:S01]  /*9420*/  HGMMA.64x32x16.F32 R168, gdesc[UR20], R168, gsb0 ;  /* 0x0060000014a879f0 */ /* 0x000fe200080008a8 */
[----:B------:R-:W-:Y:S01]  /*9430*/  UMOV UR24, UR4 ;  /* 0x0000000400187c82 */ /* 0x000fe20008000000 */
[----:B------:R-:W-:Y:S01]  /*9440*/  UMOV UR25, UR5 ;  /* 0x0000000500197c82 */ /* 0x000fe20008000000 */
[----:B------:R-:W-:Y:S02]  /*9450*/  IMAD.MOV.U32 R127, RZ, RZ, R150 ;  /* 0x000000ffff7f7224 */ /* 0x000fe400078e0096 */
[----:B------:R-:W-:Y:S02]  /*9460*/  IMAD.MOV.U32 R126, RZ, RZ, R151 ;  /* 0x000000ffff7e7224 */ /* 0x000fe400078e0097 */
[----:B------:R-:W-:Y:S02]  /*9470*/  IMAD.MOV.U32 R129, RZ, RZ, R148 ;  /* 0x000000ffff817224 */ /* 0x000fe400078e0094 */
[----:B------:R-:W-:Y:S02]  /*9480*/  IMAD.MOV.U32 R128, RZ, RZ, R149 ;  /* 0x000000ffff807224 */ /* 0x000fe400078e0095 */
[----:B------:R-:W-:-:S02]  /*9490*/  IMAD.MOV.U32 R150, RZ, RZ, R230 ;  /* 0x000000ffff967224 */ /* 0x000fc400078e00e6 */
[----:B------:R-:W-:Y:S02]  /*94a0*/  IMAD.MOV.U32 R151, RZ, RZ, R231 ;  /* 0x000000ffff977224 */ /* 0x000fe400078e00e7 */
[----:B------:R-:W-:Y:S01]  /*94b0*/  IMAD.MOV.U32 R131, RZ, RZ, R146 ;  /* 0x000000ffff837224 */ /* 0x000fe200078e0092 */
[----:B------:R-:W2:Y:S01]  /*94c0*/  LDL.LU.64 R230, [R1+0x838] ;  /* 0x0008380001e67983 */ /* 0x000ea20000300a00 */
[----:B------:R-:W-:Y:S02]  /*94d0*/  IMAD.MOV.U32 R130, RZ, RZ, R147 ;  /* 0x000000ffff827224 */ /* 0x000fe400078e0093 */
[----:B------:R-:W-:Y:S02]  /*94e0*/  IMAD.MOV.U32 R148, RZ, RZ, R228 ;  /* 0x000000ffff947224 */ /* 0x000fe400078e00e4 */
[----:B------:R-:W-:Y:S02]  /*94f0*/  IMAD.MOV.U32 R149, RZ, RZ, R229 ;  /* 0x000000ffff957224 */ /* 0x000fe400078e00e5 */
[----:B------:R-:W-:Y:S01]  /*9500*/  IMAD.MOV.U32 R133, RZ, RZ, R144 ;  /* 0x000000ffff857224 */ /* 0x000fe200078e0090 */
[----:B------:R-:W2:Y:S01]  /*9510*/  LDL.LU.64 R228, [R1+0x830] ;  /* 0x0008300001e47983 */ /* 0x000ea20000300a00 */
[----:B------:R-:W-:-:S02]  /*9520*/  IMAD.MOV.U32 R132, RZ, RZ, R145 ;  /* 0x000000ffff847224 */ /* 0x000fc400078e0091 */
[----:B------:R-:W-:Y:S01]  /*9530*/  IMAD.MOV.U32 R146, RZ, RZ, R226 ;  /* 0x000000ffff927224 */ /* 0x000fe200078e00e2 */
[----:B------:R-:W-:Y:S02]  /*9540*/  WARPGROUP.DEPBAR.LE gsb0, 0x0 ;  /* 0x00008000000079c5 */ /* 0x000fe40000010000 */
[----:B------:R-:W-:-:S06]  /*9550*/  WARPGROUP.ARRIVE ;  /* 0x00000000000079c5 */ /* 0x000fcc0000000000 */
[----:B------:R-:W-:Y:S01]  /*9560*/  HGMMA.64x32x16.F32 R104, gdesc[UR24], R104, gsb0 ;  /* 0x00600000186879f0 */ /* 0x000fe20008000868 */
        /* <DEDUP_REMOVED lines=9> */
[----:B------:R-:W-:Y:S02]  /*9600*/  IMAD.MOV.U32 R142, RZ, RZ, R222 ;  /* 0x000000ffff8e7224 */ /* 0x000fe400078e00de */
[----:B------:R-:W-:Y:S02]  /*9610*/  IMAD.MOV.U32 R143, RZ, RZ, R223 ;  /* 0x000000ffff8f7224 */ /* 0x000fe400078e00df */
[----:B------:R-:W-:Y:S01]  /*9620*/  IMAD.MOV.U32 R140, RZ, RZ, R220 ;  /* 0x000000ffff8c7224 */ /* 0x000fe200078e00dc */
[----:B------:R-:W2:Y:S01]  /*9630*/  LDL.LU.64 R222, [R1+0x818] ;  /* 0x0008180001de7983 */ /* 0x000ea20000300a00 */
[----:B------:R-:W-:-:S03]  /*9640*/  IMAD.MOV.U32 R141, RZ, RZ, R221 ;  /* 0x000000ffff8d7224 */ /* 0x000fc600078e00dd */
[----:B------:R-:W2:Y:S01]  /*9650*/  LDL.LU.64 R220, [R1+0x810] ;  /* 0x0008100001dc7983 */ /* 0x000ea20000300a00 */
[----:B------:R-:W-:Y:S01]  /*9660*/  UMOV UR28, UR4 ;  /* 0x00000004001c7c82 */ /* 0x000fe20008000000 */
[----:B------:R-:W-:Y:S02]  /*9670*/  UMOV UR29, UR5 ;  /* 0x00000005001d7c82 */ /* 0x000fe40008000000 */
[----:B------:R-:W-:Y:S04]  /*9680*/  STL [R1+0x50c], R168 ;  /* 0x00050ca801007387 */ /* 0x000fe80000100800 */
[----:B------:R0:W-:Y:S04]  /*9690*/  STL [R1+0x508], R169 ;  /* 0x000508a901007387 */ /* 0x0001e80000100800 */
[----:B------:R-:W-:Y:S04]  /*96a0*/  STL [R1+0x504], R170 ;  /* 0x000504aa01007387 */ /* 0x000fe80000100800 */
[----:B------:R1:W-:Y:S01]  /*96b0*/  STL [R1+0x500], R171 ;  /* 0x000500ab01007387 */ /* 0x0003e20000100800 */
[----:B------:R-:W-:-:S02]  /*96c0*/  WARPGROUP.DEPBAR.LE gsb0, 0x0 ;  /* 0x00008000000079c5 */ /* 0x000fc40000010000 */
[----:B------:R-:W-:-:S06]  /*96d0*/  WARPGROUP.ARRIVE ;  /* 0x00000000000079c5 */ /* 0x000fcc0000000000 */
[----:B------:R-:W-:Y:S01]  /*96e0*/  HGMMA.64x32x16.F32 R40, gdesc[UR28], R40, gsb0 ;  /* 0x006000001c2879f0 */ /* 0x000fe20008000828 */
[----:B------:R-:W-:Y:S04]  /*96f0*/  STL [R1+0x4fc], R172 ;  /* 0x0004fcac01007387 */ /* 0x000fe80000100800 */
        /* <DEDUP_REMOVED lines=11> */
[----:B0-----:R-:W2:Y:S04]  /*97b0*/  LDL.LU.64 R168, [R1+0xc0] ;  /* 0x0000c00001a87983 */ /* 0x001ea80000300a00 */
[----:B-1----:R-:W2:Y:S04]  /*97c0*/  LDL.LU.64 R170, [R1+0xc8] ;  /* 0x0000c80001aa7983 */ /* 0x002ea80000300a00 */
[----:B---3--:R-:W3:Y:S04]  /*97d0*/  LDL.LU.64 R172, [R1+0xd0] ;  /* 0x0000d00001ac7983 */ /* 0x008ee80000300a00 */
        /* <DEDUP_REMOVED lines=8> */
[----:B------:R-:W-:-:S03]  /*9860*/  UMOV UR29, 0x80000020 ;  /* 0x80000020001d7882 */ /* 0x000fc60000000000 */
        /* <DEDUP_REMOVED lines=18> */
[----:B------:R-:W-:-:S02]  /*9990*/  WARPGROUP.DEPBAR.LE gsb0, 0x0 ;  /* 0x00008000000079c5 */ /* 0x000fc40000010000 */
[----:B------:R-:W-:Y:S01]  /*99a0*/  WARPGROUP.ARRIVE ;  /* 0x00000000000079c5 */ /* 0x000fe20000000000 */
[----:B------:R-:W-:Y:S01]  /*99b0*/  UMOV UR24, UR28 ;  /* 0x0000001c00187c82 */ /* 0x000fe20008000000 */
[----:B------:R-:W-:-:S04]  /*99c0*/  UMOV UR25, UR29 ;  /* 0x0000001d00197c82 */ /* 0x000fc80008000000 */
[----:B------:R-:W-:Y:S01]  /*99d0*/  HGMMA.64x32x16.F32 R88, gdesc[UR24], R88, gsb0 ;  /* 0x00600000185879f0 */ /* 0x000fe20008000858 */
[----:B------:R-:W-:Y:S01]  /*99e0*/  UMOV UR20, UR28 ;  /* 0x0000001c00147c82 */ /* 0x000fe20008000000 */
[----:B------:R-:W-:Y:S01]  /*99f0*/  UMOV UR21, UR29 ;  /* 0x0000001d00157c82 */ /* 0x000fe20008000000 */
[----:B------:R-:W-:Y:S02]  /*9a00*/  WARPGROUP.DEPBAR.LE gsb0, 0x0 ;  /* 0x00008000000079c5 */ /* 0x000fe40000010000 */
[----:B----4-:R-:W-:-:S06]  /*9a10*/  WARPGROUP.ARRIVE ;  /* 0x00000000000079c5 */ /* 0x010fcc0000000000 */
[----:B------:R-:W-:Y:S01]  /*9a20*/  HGMMA.64x32x16.F32 R152, gdesc[UR20], R152, gsb0 ;  /* 0x00600000149879f0 */ /* 0x000fe20008000898 */
[----:B------:R-:W-:Y:S01]  /*9a30*/  UMOV UR16, UR28 ;  /* 0x0000001c00107c82 */ /* 0x000fe20008000000 */
[----:B------:R-:W-:Y:S01]  /*9a40*/  UMOV UR17, UR29 ;  /* 0x0000001d00117c82 */ /* 0x000fe20008000000 */
[----:B------:R-:W-:Y:S02]  /*9a50*/  WARPGROUP.DEPBAR.LE gsb0, 0x0 ;  /* 0x00008000000079c5 */ /* 0x000fe40000010000 */
[----:B--2---:R-:W-:-:S06]  /*9a60*/  WARPGROUP.ARRIVE ;  /* 0x00000000000079c5 */ /* 0x004fcc0000000000 */
[----:B------:R-:W-:Y:S01]  /*9a70*/  HGMMA.64x32x16.F32 R216, gdesc[UR16], R216, gsb0 ;  /* 0x0060000010d879f0 */ /* 0x000fe200080008d8 */
[----:B------:R-:W-:Y:S01]  /*9a80*/  UMOV UR12, UR28 ;  /* 0x0000001c000c7c82 */ /* 0x000fe20008000000 */
[----:B------:R-:W-:Y:S01]  /*9a90*/  UMOV UR13, UR29 ;  /* 0x0000001d000d7c82 */ /* 0x000fe20008000000 */
[----:B------:R-:W-:Y:S02]  /*9aa0*/  WARPGROUP.DEPBAR.LE gsb0, 0x0 ;  /* 0x00008000000079c5 */ /* 0x000fe40000010000 */
[----:B---3--:R-:W-:-:S06]  /*9ab0*/  WARPGROUP.ARRIVE ;  /* 0x00000000000079c5 */ /* 0x008fcc0000000000 */
        /* <DEDUP_REMOVED lines=36> */
[----:B------:R-:W-:Y:S01]  /*9d00*/  STL.64 [R1+0x618], R154 ;  /* 0x0006189a01007387 */ /* 0x000fe20000100a00 */
[----:B------:R-:W-:-:S03]  /*9d10*/  WARPGROUP.DEPBAR.LE gsb0, 0x0 ;  /* 0x00008000000079c5 */ /* 0x000fc60000010000 */
[----:B------:R-:W-:Y:S04]  /*9d20*/  STL.64 [R1+0x610], R152 ;  /* 0x0006109801007387 */ /* 0x000fe80000100a00 */
[----:B------:R0:W-:Y:S04]  /*9d30*/  STL.64 [R1+0xc0], R168 ;  /* 0x0000c0a801007387 */ /* 0x0001e80000100a00 */
[----:B------:R1:W-:Y:S04]  /*9d40*/  STL.64 [R1+0xc8], R170 ;  /* 0x0000c8aa01007387 */ /* 0x0003e80000100a00 */
[----:B------:R2:W-:Y:S01]  /*9d50*/  STL [R1+0xd0], R172 ;  /* 0x0000d0ac01007387 */ /* 0x0005e20000100800 */
[----:B0-----:R-:W-:-:S02]  /*9d60*/  IMAD.MOV.U32 R168, RZ, RZ, R104 ;  /* 0x000000ffffa87224 */ /* 0x001fc400078e0068 */
[----:B------:R-:W-:Y:S01]  /*9d70*/  IMAD.MOV.U32 R169, RZ, RZ, R105 ;  /* 0x000000ffffa97224 */ /* 0x000fe200078e0069 */
[----:B------:R-:W3:Y:S01]  /*9d80*/  LDL.LU R104, [R1+0x80] ;  /* 0x0000800001687983 */ /* 0x000ee20000300800 */
[----:B-1----:R-:W-:Y:S02]  /*9d90*/  IMAD.MOV.U32 R170, RZ, RZ, R106 ;  /* 0x000000ffffaa7224 */ /* 0x002fe400078e006a */
[----:B------:R-:W-:Y:S01]  /*9da0*/  IMAD.MOV.U32 R171, RZ, RZ, R107 ;  /* 0x000000ffffab7224 */ /* 0x000fe200078e006b */
[----:B------:R-:W3:Y:S01]  /*9db0*/  LDL.LU R105, [R1+0x84] ;  /* 0x0000840001697983 */ /* 0x000ee20000300800 */
[----:B------:R-:W-:Y:S02]  /*9dc0*/  IMAD.MOV.U32 R17, RZ, RZ, R173 ;  /* 0x000000ffff117224 */ /* 0x000fe400078e00ad */
[----:B--2---:R-:W-:Y:S01]  /*9dd0*/  IMAD.MOV.U32 R172, RZ, RZ, R108 ;  /* 0x000000ffffac7224 */ /* 0x004fe200078e006c */
[----:B------:R-:W3:Y:S01]  /*9de0*/  LDL.LU R106, [R1+0x88] ;  /* 0x00008800016a7983 */ /* 0x000ee20000300800 */
[----:B------:R-:W-:-:S02]  /*9df0*/  IMAD.MOV.U32 R16, RZ, RZ, R174 ;  /* 0x000000ffff107224 */ /* 0x000fc400078e00ae */
[----:B------:R-:W-:Y:S01]  /*9e00*/  IMAD.MOV.U32 R173, RZ, RZ, R109 ;  /* 0x000000ffffad7224 */ /* 0x000fe200078e006d */
[----:B------:R-:W3:Y:S01]  /*9e10*/  LDL.LU R107, [R1+0x8c] ;  /* 0x00008c00016b7983 */ /* 0x000ee20000300800 */
        /* <DEDUP_REMOVED lines=30> */
[----:B------:R-:W3:Y:S01]  /*a000*/  LDL.LU R117, [R1+0xb4] ;  /* 0x0000b40001757983 */ /* 0x000ee20000300800 */
[----:B------:R-:W-:Y:S02]  /*a010*/  IMAD.MOV.U32 R182, RZ, RZ, R118 ;  /* 0x000000ffffb67224 */ /* 0x000fe400078e0076 */
[----:B------:R-:W-:Y:S01]  /*a020*/  IMAD.MOV.U32 R183, RZ, RZ, R119 ;  /* 0x000000ffffb77224 */ /* 0x000fe200078e0077 */
        /* <DEDUP_REMOVED lines=18> */
[----:B------:R-:W4:Y:S04]  /*a150*/  LDL.LU.64 R152, [R1+0x2c0] ;  /* 0x0002c00001987983 */ /* 0x000f280000300a00 */
[----:B------:R-:W4:Y:S04]  /*a160*/  LDL.LU.64 R154, [R1+0x2c8] ;  /* 0x0002c800019a7983 */ /* 0x000f280000300a00 */
[----:B------:R-:W4:Y:S04]  /*a170*/  LDL.LU.64 R156, [R1+0x2d0] ;  /* 0x0002d000019c7983 */ /* 0x000f280000300a00 */
[----:B------:R-:W4:Y:S04]  /*a180*/  LDL.LU.64 R158, [R1+0x2d8] ;  /* 0x0002d800019e7983 */ /* 0x000f280000300a00 */
[----:B------:R-:W4:Y:S04]  /*a190*/  LDL.LU.64 R160, [R1+0x2e0] ;  /* 0x0002e00001a07983 */ /* 0x000f280000300a00 */
[----:B------:R-:W4:Y:S04]  /*a1a0*/  LDL.LU.64 R162, [R1+0x2e8] ;  /* 0x0002e80001a27983 */ /* 0x000f280000300a00 */
[----:B------:R-:W4:Y:S04]  /*a1b0*/  LDL.LU.64 R164, [R1+0x2f0] ;  /* 0x0002f00001a47983 */ /* 0x000f280000300a00 */
[----:B------:R-:W4:Y:S04]  /*a1c0*/  LDL.LU.64 R166, [R1+0x2f8] ;  /* 0x0002f80001a67983 */ /* 0x000f280000300a00 */
        /* <DEDUP_REMOVED lines=15> */
[----:B------:R-:W3:Y:S01]  /*a2c0*/  LDL.LU R103, [R1+0x3bc] ;  /* 0x0003bc0001677983 */ /* 0x000ee20000300800 */
[----:B------:R-:W-:Y:S01]  /*a2d0*/  UMOV UR30, UR6 ;  /* 0x00000006001e7c82 */ /* 0x000fe20008000000 */
[----:B------:R-:W-:Y:S01]  /*a2e0*/  UMOV UR31, UR7 ;  /* 0x00000007001f7c82 */ /* 0x000fe20008000000 */
[----:B------:R-:W-:-:S02]  /*a2f0*/  UIADD3 UR4, UR34, 0x2, URZ ;  /* 0x0000000222047890 */ /* 0x000fc4000fffe03f */
[----:B------:R-:W-:Y:S01]  /*a300*/  UIADD3 UR12, UR35, 0x2, URZ ;  /* 0x00000002230c7890 */ /* 0x000fe2000fffe03f */
[----:B------:R-:W-:Y:S01]  /*a310*/  UMOV UR5, 0x80000020 ;  /* 0x8000002000057882 */ /* 0x000fe20000000000 */
[----:B------:R-:W-:-:S05]  /*a320*/  UMOV UR7, 0x80000020 ;  /* 0x8000002000077882 */ /* 0x000fca0000000000 */
[----:B------:R-:W-:Y:S01]  /*a330*/  UMOV UR6, UR12 ;  /* 0x0000000c00067c82 */ /* 0x000fe20008000000 */
[----:B------:R-:W-:Y:S01]  /*a340*/  UIADD3 UR10, UR35, 0x82, URZ ;  /* 0x00000082230a7890 */ /* 0x000fe2000fffe03f */
[----:B------:R-:W-:Y:S01]  /*a350*/  UMOV UR8, UR4 ;  /* 0x0000000400087c82 */ /* 0x000fe20008000000 */
[----:B------:R-:W-:Y:S01]  /*a360*/  UMOV UR9, UR5 ;  /* 0x0000000500097c82 */ /* 0x000fe20008000000 */
[----:B------:R-:W-:Y:S01]  /*a370*/  UMOV UR11, 0x80000020 ;  /* 0x80000020000b7882 */ /* 0x000fe20000000000 */
        /* <DEDUP_REMOVED lines=20> */
[----:B------:R-:W-:Y:S02]  /*a4c0*/  IMAD.MOV.U32 R52, RZ, RZ, R8 ;  /* 0x000000ffff347224 */ /* 0x000fe400078e0008 */
[----:B------:R-:W-:Y:S02]  /*a4d0*/  IMAD.MOV.U32 R53, RZ, RZ, R7 ;  /* 0x000000ffff357224 */ /* 0x000fe400078e0007 */
[----:B------:R-:W-:Y:S02]  /*a4e0*/  IMAD.MOV.U32 R54, RZ, RZ, R6 ;  /* 0x000000ffff367224 */ /* 0x000fe400078e0006 */
[----:B------:R-:W-:Y:S01]  /*a4f0*/  IMAD.MOV.U32 R55, RZ, RZ, R4 ;  /* 0x000000ffff377224 */ /* 0x000fe200078e0004 */
[----:B------:R-:W-:Y:S01]  /*a500*/  UIADD3 UR14, UR35, 0x102, URZ ;  /* 0x00000102230e7890 */ /* 0x000fe2000fffe03f */
[----:B------:R-:W-:Y:S01]  /*a510*/  UMOV UR12, UR4 ;  /* 0x00000004000c7c82 */ /* 0x000fe20008000000 */
[----:B------:R-:W-:Y:S01]  /*a520*/  UMOV UR13, UR5 ;  /* 0x00000005000d7c82 */ /* 0x000fe20008000000 */
[----:B------:R-:W-:Y:S01]  /*a530*/  UMOV UR15, 0x80000020 ;  /* 0x80000020000f7882 */ /* 0x000fe20000000000 */
[----:B------:R-:W-:-:S02]  /*a540*/  WARPGROUP.DEPBAR.LE gsb0, 0x0 ;  /* 0x00008000000079c5 */ /* 0x000fc40000010000 */
[----:B------:R-:W-:-:S06]  /*a550*/  WARPGROUP.ARRIVE ;  /* 0x00000000000079c5 */ /* 0x000fcc0000000000 */
[----:B------:R-:W-:Y:S01]  /*a560*/  HGMMA.64x32x16.F32 R40, gdesc[UR12], R40, gsb0 ;  /* 0x006000000c2879f0 */ /* 0x000fe20008000828 */
[----:B------:R-:W-:Y:S01]  /*a570*/  UIADD3 UR18, UR35, 0x182, URZ ;  /* 0x0000018223127890 */ /* 0x000fe2000fffe03f */
[----:B------:R-:W-:Y:S01]  /*a580*/  UMOV UR16, UR4 ;  /* 0x0000000400107c82 */ /* 0x000fe20008000000 */
[----:B------:R-:W-:Y:S01]  /*a590*/  UMOV UR17, UR5 ;  /* 0x0000000500117c82 */ /* 0x000fe20008000000 */
[----:B------:R-:W-:Y:S01]  /*a5a0*/  UMOV UR19, 0x80000020 ;  /* 0x8000002000137882 */ /* 0x000fe20000000000 */
[----:B------:R-:W-:Y:S02]  /*a5b0*/  WARPGROUP.DEPBAR.LE gsb0, 0x0 ;  /* 0x00008000000079c5 */ /* 0x000fe40000010000 */
[----:B------:R-:W-:-:S06]  /*a5c0*/  WARPGROUP.ARRIVE ;  /* 0x00000000000079c5 */ /* 0x000fcc0000000000 */
[----:B------:R-:W-:Y:S01]  /*a5d0*/  HGMMA.64x32x16.F32 R104, gdesc[UR16], R104, gsb0 ;  /* 0x00600000106879f0 */ /* 0x000fe20008000868 */
[----:B------:R-:W-:Y:S01]  /*a5e0*/  UIADD3 UR22, UR35, 0x202, URZ ;  /* 0x0000020223167890 */ /* 0x000fe2000fffe03f */
[----:B------:R-:W-:Y:S01]  /*a5f0*/  UMOV UR20, UR4 ;  /* 0x0000000400147c82 */ /* 0x000fe20008000000 */
[----:B------:R-:W-:Y:S01]  /*a600*/  UMOV UR21, UR5 ;  /* 0x0000000500157c82 */ /* 0x000fe20008000000 */
[----:B------:R-:W-:Y:S01]  /*a610*/  UMOV UR23, 0x80000020 ;  /* 0x8000002000177882 */ /* 0x000fe20000000000 */
        /* <DEDUP_REMOVED lines=72> */
[----:B------:R-:W-:-:S02]  /*aaa0*/  IMAD.MOV.U32 R212, RZ, RZ, R187 ;  /* 0x000000ffffd47224 */ /* 0x000fc400078e00bb */
[----:B------:R-:W3:Y:S01]  /*aab0*/  LDL.LU R187, [R1+0x7d8] ;  /* 0x0007d80001bb7983 */ /* 0x000ee20000300800 */
[----:B------:R-:W-:Y:S02]  /*aac0*/  IMAD.MOV.U32 R213, RZ, RZ, R186 ;  /* 0x000000ffffd57224 */ /* 0x000fe400078e00ba */
[----:B------:R-:W-:Y:S01]  /*aad0*/  IMAD.MOV.U32 R214, RZ, RZ, R185 ;  /* 0x000000ffffd67224 */ /* 0x000fe200078e00b9 */
[----:B------:R-:W4:Y:S01]  /*aae0*/  LDL.LU R186, [R1+0x7d4] ;  /* 0x0007d40001ba7983 */ /* 0x000f220000300800 */
[----:B------:R-:W-:-:S03]  /*aaf0*/  IMAD.MOV.U32 R215, RZ, RZ, R59 ;  /* 0x000000ffffd77224 */ /* 0x000fc600078e003b */
[----:B------:R-:W3:Y:S04]  /*ab00*/  LDL.LU R185, [R1+0x7d0] ;  /* 0x0007d00001b97983 */ /* 0x000ee80000300800 */
[----:B------:R-:W4:Y:S01]  /*ab10*/  LDL.LU R59, [R1+0x7cc] ;  /* 0x0007cc00013b7983 */ /* 0x000f220000300800 */
        /* <DEDUP_REMOVED lines=33> */
[----:B------:R-:W3:Y:S01]  /*ad30*/  LDL.LU R57, [R1+0x7c4] ;  /* 0x0007c40001397983 */ /* 0x000ee20000300800 */
[----:B------:R-:W-:-:S03]  /*ad40*/  IMAD.MOV.U32 R141, RZ, RZ, R132 ;  /* 0x000000ffff8d7224 */ /* 0x000fc600078e0084 */
        /* <DEDUP_REMOVED lines=38> */
[----:B------:R-:W-:-:S02]  /*afb0*/  IMAD.MOV.U32 R119, RZ, RZ, R184 ;  /* 0x000000ffff777224 */ /* 0x000fc400078e00b8 */
[----:B------:R-:W-:Y:S01]  /*afc0*/  IMAD.MOV.U32 R40, RZ, RZ, R185 ;  /* 0x000000ffff287224 */ /* 0x000fe200078e00b9 */
[----:B------:R-:W3:Y:S01]  /*afd0*/  LDL.LU R184, [R1+0x74c] ;  /* 0x00074c0001b87983 */ /* 0x000ee20000300800 */
[----:B----4-:R-:W-:Y:S02]  /*afe0*/  IMAD.MOV.U32 R41, RZ, RZ, R186 ;  /* 0x000000ffff297224 */ /* 0x010fe400078e00ba */
[----:B------:R-:W-:Y:S01]  /*aff0*/  IMAD.MOV.U32 R42, RZ, RZ, R187 ;  /* 0x000000ffff2a7224 */ /* 0x000fe200078e00bb */
        /* <DEDUP_REMOVED lines=28> */
[----:B------:R-:W4:Y:S01]  /*b1c0*/  LDL.LU R122, [R1+0x70c] ;  /* 0x00070c00017a7983 */ /* 0x000f220000300800 */
[----:B------:R-:W-:Y:S02]  /*b1d0*/  IMAD.MOV.U32 R39, RZ, RZ, R59 ;  /* 0x000000ffff277224 */ /* 0x000fe400078e003b */
[----:B--2---:R-:W-:-:S02]  /*b1e0*/  IMAD.MOV.U32 R38, RZ, RZ, R58 ;  /* 0x000000ffff267224 */ /* 0x004fc400078e003a */
[----:B---3--:R-:W-:Y:S02]  /*b1f0*/  IMAD.MOV.U32 R37, RZ, RZ, R57 ;  /* 0x000000ffff257224 */ /* 0x008fe400078e0039 */
        /* <DEDUP_REMOVED lines=25> */
[----:B------:R-:W2:Y:S04]  /*b390*/  LDL.LU R56, [R1+0x6d8] ;  /* 0x0006d80001387983 */ /* 0x000ea80000300800 */
[----:B------:R-:W2:Y:S04]  /*b3a0*/  LDL.LU R57, [R1+0x6d4] ;  /* 0x0006d40001397983 */ /* 0x000ea80000300800 */
[----:B------:R-:W2:Y:S01]  /*b3b0*/  LDL.LU R58, [R1+0x6d0] ;  /* 0x0006d000013a7983 */ /* 0x000ea20000300800 */
[----:B------:R-:W-:-:S02]  /*b3c0*/  IMAD.MOV.U32 R90, RZ, RZ, R74 ;  /* 0x000000ffff5a7224 */ /* 0x000fc400078e004a */
[----:B------:R-:W-:Y:S01]  /*b3d0*/  IMAD.MOV.U32 R89, RZ, RZ, R73 ;  /* 0x000000ffff597224 */ /* 0x000fe200078e0049 */
[----:B------:R-:W2:Y:S01]  /*b3e0*/  LDL.LU R59, [R1+0x6cc] ;  /* 0x0006cc00013b7983 */ /* 0x000ea20000300800 */
        /* <DEDUP_REMOVED lines=29> */
[----:B------:R-:W3:Y:S01]  /*b5c0*/  LDL.LU R87, [R1+0x68c] ;  /* 0x00068c0001577983 */ /* 0x000ee20000300800 */
[----:B------:R-:W-:Y:S01]  /*b5d0*/  UIADD3 UR30, UR35, 0x302, URZ ;  /* 0x00000302231e7890 */ /* 0x000fe2000fffe03f */
[----:B------:R-:W-:Y:S01]  /*b5e0*/  UMOV UR28, UR4 ;  /* 0x00000004001c7c82 */ /* 0x000fe20008000000 */
[----:B------:R-:W-:Y:S01]  /*b5f0*/  UMOV UR29, UR5 ;  /* 0x00000005001d7c82 */ /* 0x000fe20008000000 */
[----:B------:R-:W-:Y:S01]  /*b600*/  UMOV UR31, 0x80000020 ;  /* 0x80000020001f7882 */ /* 0x000fe20000000000 */
[----:B------:R-:W-:-:S02]  /*b610*/  IMAD.MOV.U32 R22, RZ, RZ, R152 ;  /* 0x000000ffff167224 */ /* 0x000fc400078e0098 */
[----:B------:R-:W-:Y:S01]  /*b620*/  IMAD.MOV.U32 R21, RZ, RZ, R153 ;  /* 0x000000ffff157224 */ /* 0x000fe200078e0099 */
[----:B------:R-:W4:Y:S01]  /*b630*/  LDL.LU R152, [R1+0x40] ;  /* 0x0000400001987983 */ /* 0x000f220000300800 */
[----:B------:R-:W-:Y:S02]  /*b640*/  IMAD.MOV.U32 R20, RZ, RZ, R154 ;  /* 0x000000ffff147224 */ /* 0x000fe400078e009a */
        /* <DEDUP_REMOVED lines=28> */
[----:B---3--:R-:W-:-:S06]  /*b810*/  WARPGROUP.ARRIVE ;  /* 0x00000000000079c5 */ /* 0x008fcc0000000000 */
        /* <DEDUP_REMOVED lines=12> */
[----:B---3--:R-:W-:Y:S02]  /*b8e0*/  IMAD.MOV.U32 R74, RZ, RZ, R62 ;  /* 0x000000ffff4a7224 */ /* 0x008fe400078e003e */
[----:B--2---:R-:W-:Y:S02]  /*b8f0*/  IMAD.MOV.U32 R72, RZ, RZ, R60 ;  /* 0x000000ffff487224 */ /* 0x004fe400078e003c */
        /* <DEDUP_REMOVED lines=299> */
[----:B------:R0:W5:Y:S04]  /*cbb0*/  LDL.LU R3, [R1+0x4c0] ;  /* 0x0004c00001037983 */ /* 0x0001680000300800 */
[----:B------:R0:W5:Y:S04]  /*cbc0*/  LDL.LU R2, [R1+0x4bc] ;  /* 0x0004bc0001027983 */ /* 0x0001680000300800 */
        /* <DEDUP_REMOVED lines=57> */
[----:B------:R-:W-:Y:S01]  /*cf60*/  BPT.TRAP 0x1 ;  /* 0x000000040000795c */ /* 0x000fe20000300000 */
.L_x_27:
[----:B------:R-:W2:Y:S04]  /*cf70*/  LDL R4, [R1+0x3d8] ;  /* 0x0003d80001047983 */ /* 0x000ea80000100800 */
[----:B------:R-:W3:Y:S01]  /*cf80*/  LDL R6, [R1+0x3dc] ;  /* 0x0003dc0001067983 */ /* 0x000ee20000100800 */
[----:B------:R-:W-:Y:S01]  /*cf90*/  UISETP.GT.U32.AND UP0, UPT, UR38, 0x1, UPT ;  /* 0x000000012600788c */ /* 0x000fe2000bf04070 */
[----:B--2---:R-:W-:Y:S01]  /*cfa0*/  ISETP.NE.AND P1, PT, R4, RZ, PT ;  /* 0x000000ff0400720c */ /* 0x004fe20003f25270 */
[----:B------:R-:W-:-:S12]  /*cfb0*/  IMAD.U32 R4, RZ, RZ, UR32 ;  /* 0x00000020ff047e24 */ /* 0x000fd8000f8e00ff */
[----:B------:R-:W-:-:S05]  /*cfc0*/  @P1 LEA R4, R4, UR40, 0x3 ;  /* 0x0000002804041c11 */ /* 0x000fca000f8e18ff */
[----:B------:R-:W-:-:S05]  /*cfd0*/  @P1 VIADD R4, R4, 0x20 ;  /* 0x0000002004041836 */ /* 0x000fca0000000000 */
[----:B---3--:R-:W-:-:S04]  /*cfe0*/  @P1 PRMT R4, R6, 0x654, R4 ;  /* 0x0000065406041816 */ /* 0x008fc80000000004 */
[----:B------:R1:W-:Y:S01]  /*cff0*/  @P1 SYNCS.ARRIVE.TRANS64.RED.A1T0 RZ, [R4+URZ], RZ ;  /* 0x000000ff04ff19a7 */ /* 0x0003e2000810043f */
[----:B------:R-:W-:-:S13]  /*d000*/  PLOP3.LUT P1, PT, PT, PT, UP0, 0x80, 0x0 ;  /* 0x000000000000781c */ /* 0x000fda0003f2f008 */
[----:B-1----:R-:W-:Y:S05]  /*d010*/  @P1 BRA `(.L_x_28) ;  /* 0x0000000000041947 */ /* 0x002fea0003800000 */
[----:B------:R-:W-:Y:S01]  /*d020*/  BPT.TRAP 0x1 ;  /* 0x000000040000795c */ /* 0x000fe20000300000 */
.L_x_28:
[----:B------:R-:W-:Y:S01]  /*d030*/  UIADD3 UR33, UR33, 0x1, URZ ;  /* 0x0000000121217890 */ /* 0x000fe2000fffe03f */
[C---:B-----5:R-:W-:Y:S01]  /*d040*/  ISETP.GT.AND P1, PT, R0.reuse, 0x1, PT ;  /* 0x000000010000780c */ /* 0x060fe20003f24270 */
[----:B------:R-:W-:Y:S01]  /*d050*/  UIADD3 UR32, UR32, 0x1, URZ ;  /* 0x0000000120207890 */ /* 0x000fe2000fffe03f */
[----:B------:R-:W-:Y:S01]  /*d060*/  VIADD R0, R0, 0xffffffff ;  /* 0xffffffff00007836 */ /* 0x000fe20000000000 */
[----:B------:R-:W-:Y:S02]  /*d070*/  UISETP.NE.AND UP0, UPT, UR33, 0x4, UPT ;  /* 0x000000042100788c */ /* 0x000fe4000bf05270 */
[----:B------:R-:W-:Y:S02]  /*d080*/  UISETP.NE.AND UP1, UPT, UR32, 0x4, UPT ;  /* 0x000000042000788c */ /* 0x000fe4000bf25270 */
[----:B------:R-:W-:Y:S02]  /*d090*/  USEL UR4, URZ, 0x1, UP0 ;  /* 0x000000013f047887 */ /* 0x000fe40008000000 */
[----:B------:R-:W-:-:S02]  /*d0a0*/  USEL UR33, UR33, URZ, UP0 ;  /* 0x0000003f21217287 */ /* 0x000fc40008000000 */
[----:B------:R-:W-:Y:S02]  /*d0b0*/  USEL UR32, UR32, URZ, UP1 ;  /* 0x0000003f20207287 */ /* 0x000fe40008800000 */
[----:B------:R-:W-:Y:S01]  /*d0c0*/  LOP3.LUT R3, R3, UR4, RZ, 0x3c, !PT ;  /* 0x0000000403037c12 */ /* 0x000fe2000f8e3cff */
[----:B------:R-:W-:Y:S09]  /*d0d0*/  @P1 BRA `(.L_x_29) ;  /* 0xffffffa400301947 */ /* 0x000ff2000383ffff */
.L_x_22:
[----:B------:R-:W1:Y:S02]  /*d0e0*/  LDC R0, c[0x0][0x28c] ;  /* 0x0000a300ff007b82 */ /* 0x000e640000000800 */
[----:B-1----:R-:W-:-:S13]  /*d0f0*/  ISETP.GE.AND P1, PT, R0, 0x1, PT ;  /* 0x000000010000780c */ /* 0x002fda0003f26270 */
[----:B------:R-:W-:Y:S05]  /*d100*/  @!P1 BRA `(.L_x_30) ;  /* 0x0000000000449947 */ /* 0x000fea0003800000 */
[----:B------:R-:W-:Y:S05]  /*d110*/  @!P0 BRA `(.L_x_31) ;  /* 0x0000000000048947 */ /* 0x000fea0003800000 */
[----:B------:R-:W-:Y:S01]  /*d120*/  BPT.TRAP 0x1 ;  /* 0x000000040000795c */ /* 0x000fe20000300000 */
.L_x_31:
[----:B------:R-:W2:Y:S04]  /*d130*/  LDL R0, [R1+0x3d8] ;  /* 0x0003d80001007983 */ /* 0x000ea80000100800 */
[----:B------:R-:W3:Y:S01]  /*d140*/  LDL R3, [R1+0x3dc] ;  /* 0x0003dc0001037983 */ /* 0x000ee20000100800 */
[----:B------:R-:W-:Y:S01]  /*d150*/  UISETP.GT.U32.AND UP0, UPT, UR38, 0x1, UPT ;  /* 0x000000012600788c */ /* 0x000fe2000bf04070 */
[----:B--2---:R-:W-:Y:S01]  /*d160*/  ISETP.NE.AND P0, PT, R0, RZ, PT ;  /* 0x000000ff0000720c */ /* 0x004fe20003f05270 */
[----:B---3--:R-:W-:-:S12]  /*d170*/  IMAD.MOV.U32 R4, RZ, RZ, R3 ;  /* 0x000000ffff047224 */ /* 0x008fd800078e0003 */
[----:B-----5:R-:W-:-:S04]  /*d180*/  @P0 VIADD R0, R5, UR37 ;  /* 0x0000002505000c36 */ /* 0x020fc80008000000 */
[----:B------:R-:W-:Y:S02]  /*d190*/  @P0 IMAD.SHL.U32 R0, R0, 0x8, RZ ;  /* 0x0000000800000824 */ /* 0x000fe400078e00ff */
[----:B------:R-:W-:-:S03]  /*d1a0*/  IMAD.U32 R3, RZ, RZ, UR40 ;  /* 0x00000028ff037e24 */ /* 0x000fc6000f8e00ff */
[----:B------:R-:W-:-:S04]  /*d1b0*/  @P0 LOP3.LUT R0, R0, 0x18, RZ, 0xc0, !PT ;  /* 0x0000001800000812 */ /* 0x000fc800078ec0ff */
[----:B------:R-:W-:-:S04]  /*d1c0*/  @P0 IADD3 R0, R3, 0x20, R0 ;  /* 0x0000002003000810 */ /* 0x000fc80007ffe000 */
[----:B------:R-:W-:-:S04]  /*d1d0*/  @P0 PRMT R0, R4, 0x654, R0 ;  /* 0x0000065404000816 */ /* 0x000fc80000000000 */
[----:B------:R1:W-:Y:S01]  /*d1e0*/  @P0 SYNCS.ARRIVE.TRANS64.RED.A1T0 RZ, [R0+URZ], RZ ;  /* 0x000000ff00ff09a7 */ /* 0x0003e2000810043f */
[----:B------:R-:W-:-:S13]  /*d1f0*/  PLOP3.LUT P0, PT, PT, PT, UP0, 0x80, 0x0 ;  /* 0x000000000000781c */ /* 0x000fda0003f0f008 */
[----:B-1----:R-:W-:Y:S05]  /*d200*/  @P0 BRA `(.L_x_30) ;  /* 0x0000000000040947 */ /* 0x002fea0003800000 */
[----:B------:R-:W-:Y:S01]  /*d210*/  BPT.TRAP 0x1 ;  /* 0x000000040000795c */ /* 0x000fe20000300000 */
.L_x_30:
[----:B------:R-:W1:Y:S01]  /*d220*/  S2R R6, SR_TID.X ;  /* 0x0000000000067919 */ /* 0x000e620000002100 */
[----:B------:R-:W-:Y:S02]  /*d230*/  UIMAD UR43, UR43, 0xe0, URZ ;  /* 0x000000e02b2b78a4 */ /* 0x000fe4000f8e023f */
[----:B------:R-:W-:Y:S01]  /*d240*/  USHF.R.S32.HI UR10, URZ, 0x1f, UR42 ;  /* 0x0000001f3f0a7899 */ /* 0x000fe2000801142a */
[----:B------:R-:W-:Y:S01]  /*d250*/  ULDC.64 UR8, c[0x0][0x5d0] ;  /* 0x0001740000087ab9 */ /* 0x000fe20000000a00 */
[----:B------:R-:W-:Y:S02]  /*d260*/  UIMAD.WIDE UR6, UR48, 0x200, URZ ;  /* 0x00000200300678a5 */ /* 0x000fe4000f8e023f */
[----:B------:R-:W-:Y:S01]  /*d270*/  IMAD.U32 R10, RZ, RZ, UR43 ;  /* 0x0000002bff0a7e24 */ /* 0x000fe2000f8e00ff */
[----:B------:R-:W-:Y:S02]  /*d280*/  UIMAD UR4, UR10, UR8, URZ ;  /* 0x000000080a0472a4 */ /* 0x000fe4000f8e023f */
[----:B------:R-:W-:-:S02]  /*d290*/  UIADD3 UR37, UR41, UR37, URZ ;  /* 0x0000002529257290 */ /* 0x000fc4000fffe03f */
[----:B------:R-:W-:Y:S02]  /*d2a0*/  UIMAD UR4, UR42, UR9, UR4 ;  /* 0x000000092a0472a4 */ /* 0x000fe4000f8e0204 */
[----:B------:R-:W-:Y:S01]  /*d2b0*/  USHF.L.U32 UR48, UR48, 0x9, URZ ;  /* 0x0000000930307899 */ /* 0x000fe2000800063f */
[----:B------:R-:W-:Y:S01]  /*d2c0*/  ULDC UR5, c[0x0][0x284] ;  /* 0x0000a10000057ab9 */ /* 0x000fe20000000800 */
[----:B------:R-:W-:-:S04]  /*d2d0*/  UISETP.GT.U32.AND UP0, UPT, UR37, 0x3, UPT ;  /* 0x000000032500788c */ /* 0x000fc8000bf04070 */
[----:B------:R-:W-:Y:S01]  /*d2e0*/  UISETP.LT.U32.AND UP0, UPT, UR41, 0x4, UP0 ;  /* 0x000000042900788c */ /* 0x000fe20008701070 */
[--C-:B-1----:R-:W-:Y:S01]  /*d2f0*/  SHF.R.U32.HI R4, RZ, 0x7, R6.reuse ;  /* 0x00000007ff047819 */ /* 0x102fe20000011606 */
[----:B------:R-:W-:Y:S01]  /*d300*/  IMAD.SHL.U32 R11, R6, 0x2, RZ ;  /* 0x00000002060b7824 */ /* 0x000fe200078e00ff */
[----:B------:R-:W-:Y:S02]  /*d310*/  SHF.R.U32.HI R0, RZ, 0x2, R6 ;  /* 0x00000002ff007819 */ /* 0x000fe40000011606 */
[----:B------:R-:W-:Y:S02]  /*d320*/  LOP3.LUT R4, R4, 0x1, RZ, 0xc0, !PT ;  /* 0x0000000104047812 */ /* 0x000fe400078ec0ff */
[----:B-----5:R-:W-:Y:S02]  /*d330*/  LOP3.LUT R5, R6, 0x60, RZ, 0xc0, !PT ;  /* 0x0000006006057812 */ /* 0x020fe400078ec0ff */
[----:B------:R-:W-:Y:S01]  /*d340*/  LOP3.LUT R0, R0, 0x7, RZ, 0xc0, !PT ;  /* 0x0000000700007812 */ /* 0x000fe200078ec0ff */
[----:B------:R-:W-:Y:S01]  /*d350*/  IMAD.SHL.U32 R3, R4, 0x40, RZ ;  /* 0x0000004004037824 */ /* 0x000fe200078e00ff */
[----:B------:R-:W-:-:S02]  /*d360*/  SHF.R.U32.HI R5, RZ, 0x1, R5 ;  /* 0x00000001ff057819 */ /* 0x000fc40000011605 */
[----:B------:R-:W-:Y:S02]  /*d370*/  LOP3.LUT R10, R10, 0x6, R11, 0xf8, !PT ;  /* 0x000000060a0a7812 */ /* 0x000fe400078ef80b */
[--C-:B------:R-:W-:Y:S02]  /*d380*/  LOP3.LUT R3, R3, 0x40, R0.reuse, 0xe2, !PT ;  /* 0x0000004003037812 */ /* 0x100fe400078ee200 */
[----:B------:R-:W-:Y:S02]  /*d390*/  IADD3 R0, RZ, -R5, -R0 ;  /* 0x80000005ff007210 */ /* 0x000fe40007ffe800 */
[----:B------:R-:W-:Y:S02]  /*d3a0*/  SHF.R.S32.HI R11, RZ, 0x1f, R10 ;  /* 0x0000001fff0b7819 */ /* 0x000fe4000001140a */
[----:B------:R-:W-:Y:S01]  /*d3b0*/  LOP3.LUT R21, R3, UR6, R5, 0xfe, !PT ;  /* 0x0000000603157c12 */ /* 0x000fe2000f8efe05 */
[----:B------:R-:W-:Y:S02]  /*d3c0*/  IMAD R0, R4, -0x40, R0 ;  /* 0xffffffc004007824 */ /* 0x000fe400078e0200 */
[----:B------:R-:W-:Y:S01]  /*d3d0*/  IMAD.U32 R4, RZ, RZ, UR8 ;  /* 0x00000008ff047e24 */ /* 0x000fe2000f8e00ff */
[----:B------:R-:W-:Y:S01]  /*d3e0*/  ULDC UR8, c[0x0][0x288] ;  /* 0x0000a20000087ab9 */ /* 0x000fe20000000800 */
[----:B------:R1:W-:Y:S01]  /*d3f0*/  STL [R1+0x3e8], R21 ;  /* 0x0003e81501007387 */ /* 0x0003e20000100800 */
[----:B------:R-:W-:Y:S01]  /*d400*/  UISETP.GE.AND UP1, UPT, UR43, UR8, UPT ;  /* 0x000000082b00728c */ /* 0x000fe2000bf26270 */
[----:B------:R-:W-:-:S03]  /*d410*/  IMAD.WIDE.U32 R4, R4, UR42, R10 ;  /* 0x0000002a04047c25 */ /* 0x000fc6000f8e000a */
[----:B------:R-:W-:Y:S01]  /*d420*/  UISETP.GE.OR UP1, UPT, UR48, UR5, UP1 ;  /* 0x000000053000728c */ /* 0x000fe20008f26670 */
[----:B------:R-:W-:Y:S01]  /*d430*/  VIADD R5, R5, UR4 ;  /* 0x0000000405057c36 */ /* 0x000fe20008000000 */
[----:B------:R-:W-:Y:S01]  /*d440*/  USHF.R.U32.HI UR4, URZ, 0x2, UR37 ;  /* 0x000000023f047899 */ /* 0x000fe20008011625 */
[----:B------:R-:W-:Y:S01]  /*d450*/  IMAD.U32 R3, RZ, RZ, UR5 ;  /* 0x00000005ff037e24 */ /* 0x000fe2000f8e00ff */
[----:B------:R-:W-:Y:S02]  /*d460*/  USEL UR5, URZ, 0x1, !UP0 ;  /* 0x000000013f057887 */ /* 0x000fe4000c000000 */
[----:B------:R-:W-:Y:S01]  /*d470*/  ULOP3.LUT UR4, UR4, 0x1, URZ, 0xc0, !UPT ;  /* 0x0000000104047892 */ /* 0x000fe2000f8ec03f */
[----:B------:R-:W-:Y:S01]  /*d480*/  PLOP3.LUT P0, PT, PT, PT, UP1, 0x80, 0x0 ;  /* 0x000000000000781c */ /* 0x000fe20003f0f018 */
[----:B------:R-:W-:Y:S01]  /*d490*/  ULOP3.LUT UR37, UR37, 0x3, URZ, 0xc0, !UPT ;  /* 0x0000000325257892 */ /* 0x000fe2000f8ec03f */
[----:B------:R-:W-:Y:S01]  /*d4a0*/  IADD3 R0, R3, -UR48, R0 ;  /* 0x8000003003007c10 */ /* 0x000fe2000fffe000 */
[----:B------:R-:W-:Y:S01]  /*d4b0*/  UISETP.NE.U32.AND UP2, UPT, UR4, 0x1, UPT ;  /* 0x000000010400788c */ /* 0x000fe2000bf45070 */
[----:B------:R-:W-:Y:S01]  /*d4c0*/  LOP3.LUT R3, R6, 0x3, RZ, 0xc0, !PT ;  /* 0x0000000306037812 */ /* 0x000fe200078ec0ff */
[----:B------:R-:W-:Y:S01]  /*d4d0*/  IMAD.MOV.U32 R6, RZ, RZ, -0x2 ;  /* 0xfffffffeff067424 */ /* 0x000fe200078e00ff */
[----:B------:R-:W-:Y:S01]  /*d4e0*/  UMOV UR48, 0xffffffff ;  /* 0xffffffff00307882 */ /* 0x000fe20000000000 */
[----:B------:R-:W-:-:S02]  /*d4f0*/  UISETP.GT.U32.AND UP2, UPT, UR41, 0x3, !UP2 ;  /* 0x000000032900788c */ /* 0x000fc4000d744070 */
[----:B------:R-:W-:Y:S02]  /*d500*/  IMAD R3, R3, R6, UR8 ;  /* 0x0000000803037e24 */ /* 0x000fe4000f8e0206 */
[----:B------:R-:W-:Y:S02]  /*d510*/  USEL UR4, URZ, 0x1, !UP2 ;  /* 0x000000013f047887 */ /* 0x000fe4000d000000 */
[----:B------:R-:W-:Y:S02]  /*d520*/  VIADD R3, R3, -UR43 ;  /* 0x8000002b03037c36 */ /* 0x000fe40008000000 */
[----:B------:R-:W-:Y:S01]  /*d530*/  ULOP3.LUT UR36, UR4, UR36, UR5, 0x96, !UPT ;  /* 0x0000002404247292 */ /* 0x000fe2000f8e9605 */
[----:B-1----:R-:W-:Y:S11]  /*d540*/  @P0 BRA `(.L_x_32) ;  /* 0x000002e400dc0947 */ /* 0x002ff60003800000 */
[----:B------:R-:W-:Y:S01]  /*d550*/  FSETP.NEU.AND P1, PT, R16, RZ, PT ;  /* 0x000000ff1000720b */ /* 0x000fe20003f2d000 */
[----:B------:R-:W-:Y:S01]  /*d560*/  ULDC.64 UR8, c[0x0][0x5c8] ;  /* 0x0001720000087ab9 */ /* 0x000fe20000000a00 */
[----:B------:R-:W-:Y:S01]  /*d570*/  ISETP.GT.AND P5, PT, R3, RZ, PT ;  /* 0x000000ff0300720c */ /* 0x000fe20003fa4270 */
[----:B------:R-:W-:Y:S01]  /*d580*/  UIMAD UR4, UR7, UR8, URZ ;  /* 0x00000008070472a4 */ /* 0x000fe2000f8e023f */
[----:B------:R-:W-:Y:S01]  /*d590*/  IMAD.U32 R19, RZ, RZ, UR9 ;  /* 0x00000009ff137e24 */ /* 0x000fe2000f8e00ff */
[----:B------:R-:W-:Y:S01]  /*d5a0*/  BSSY B0, `(.L_x_32) ;  /* 0x0002e71000007945 */ /* 0x000fe20003800000 */
[----:B------:R-:W-:Y:S01]  /*d5b0*/  IMAD.WIDE.U32 R4, R21, UR8, R4 ;  /* 0x0000000815047c25 */ /* 0x000fe2000f8e0004 */
[----:B------:R-:W-:-:S03]  /*d5c0*/  ISETP.GT.AND P0, PT, R0, RZ, P5 ;  /* 0x000000ff0000720c */ /* 0x000fc60002f04270 */
[----:B------:R-:W-:-:S04]  /*d5d0*/  IMAD R19, R21, R19, UR4 ;  /* 0x0000000415137e24 */ /* 0x000fc8000f8e0213 */
[----:B------:R-:W-:Y:S01]  /*d5e0*/  IMAD.IADD R19, R5, 0x1, R19 ;  /* 0x0000000105137824 */ /* 0x000fe200078e0213 */
[----:B------:R-:W-:Y:S06]  /*d5f0*/  @!P1 BRA `(.L_x_33) ;  /* 0x0000025400a49947 */ /* 0x000fec0003800000 */
[----:B------:R-:W1:Y:S01]  /*d600*/  LDC.64 R6, c[0x0][0x5b8] ;  /* 0x00016e00ff067b82 */ /* 0x000e620000000a00 */
[----:B------:R-:W2:Y:S01]  /*d610*/  LDL.LU R20, [R1+0x380] ;  /* 0x0003800001147983 */ /* 0x000ea20000300800 */
[----:B------:R-:W-:-:S06]  /*d620*/  ULDC.64 UR4, c[0x0][0x5c0] ;  /* 0x0001700000047ab9 */ /* 0x000fcc0000000a00 */
[----:B------:R-:W3:Y:S01]  /*d630*/  LDC.64 R8, c[0x0][0x5b0] ;  /* 0x00016c00ff087b82 */ /* 0x000ee20000000a00 */
[----:B-1----:R-:W-:Y:S01]  /*d640*/  IMAD.MOV.U32 R12, RZ, RZ, R7 ;  /* 0x000000ffff0c7224 */ /* 0x002fe200078e0007 */
[----:B------:R1:W-:Y:S01]  /*d650*/  STL [R1+0x3d0], R6 ;  /* 0x0003d00601007387 */ /* 0x0003e20000100800 */
[----:B------:R-:W-:-:S04]  /*d660*/  IMAD.MOV.U32 R23, RZ, RZ, R6 ;  /* 0x000000ffff177224 */ /* 0x000fc800078e0006 */
[C---:B------:R-:W-:Y:S02]  /*d670*/  IMAD R5, R23.reuse, UR10, RZ ;  /* 0x0000000a17057c24 */ /* 0x040fe4000f8e02ff */
[----:B------:R-:W-:Y:S01]  /*d680*/  IMAD.WIDE.U32 R232, R23, UR42, R10 ;  /* 0x0000002a17e87c25 */ /* 0x000fe2000f8e000a */
[----:B-1----:R-:W1:Y:S03]  /*d690*/  LDC.64 R6, c[0x0][0x5a8] ;  /* 0x00016a00ff067b82 */ /* 0x002e660000000a00 */
[----:B------:R-:W-:Y:S02]  /*d6a0*/  IMAD R22, R12, UR42, R5 ;  /* 0x0000002a0c167c24 */ /* 0x000fe4000f8e0205 */
[----:B---3--:R-:W-:Y:S02]  /*d6b0*/  IMAD R18, R8, UR7, RZ ;  /* 0x0000000708127c24 */ /* 0x008fe4000f8e02ff */
[----:B------:R-:W-:Y:S01]  /*d6c0*/  IMAD.IADD R235, R233, 0x1, R22 ;  /* 0x00000001e9eb7824 */ /* 0x000fe200078e0216 */
[----:B------:R-:W-:Y:S01]  /*d6d0*/  STL [R1+0x3d4], R22 ;  /* 0x0003d41601007387 */ /* 0x000fe20000100800 */
[----:B------:R-:W-:-:S02]  /*d6e0*/  IMAD.MOV.U32 R234, RZ, RZ, R232 ;  /* 0x000000ffffea7224 */ /* 0x000fc400078e00e8 */
[C---:B------:R-:W-:Y:S01]  /*d6f0*/  IMAD R18, R21.reuse, R9, R18 ;  /* 0x0000000915127224 */ /* 0x040fe200078e0212 */
[----:B------:R-:W-:Y:S01]  /*d700*/  STL.64 [R1+0x3e0], R232 ;  /* 0x0003e0e801007387 */ /* 0x000fe20000100a00 */
[----:B------:R-:W-:Y:S01]  /*d710*/  IMAD.WIDE.U32 R12, R21, R8, R234 ;  /* 0x00000008150c7225 */ /* 0x000fe200078e00ea */
[----:B------:R-:W-:Y:S02]  /*d720*/  ISETP.GT.AND P2, PT, R3, 0x1, PT ;  /* 0x000000010300780c */ /* 0x000fe40003f44270 */
[----:B------:R-:W-:Y:S01]  /*d730*/  STL.64 [R1+0x3c8], R234 ;  /* 0x0003c8ea01007387 */ /* 0x000fe20000100a00 */
[----:B------:R-:W-:Y:S01]  /*d740*/  IMAD.IADD R5, R13, 0x1, R18 ;  /* 0x000000010d057824 */ /* 0x000fe200078e0212 */
[----:B-1----:R-:W-:-:S04]  /*d750*/  LEA R14, P1, R12, R6, 0x1 ;  /* 0x000000060c0e7211 */ /* 0x002fc800078208ff */
[----:B------:R-:W-:-:S05]  /*d760*/  LEA.HI.X R15, R12, R7, R5, 0x1, P1 ;  /* 0x000000070c0f7211 */ /* 0x000fca00008f0c05 */
[----:B------:R1:W3:Y:S01]  /*d770*/  @P0 LDG.E.LTC128B.U16 R12, desc[UR52][R14.64] ;  /* 0x000000340e0c0981 */ /* 0x0002e2000c1e1520 */
[----:B------:R-:W-:Y:S01]  /*d780*/  LOP3.LUT R17, R17, 0xfffffffb, RZ, 0xc0, !PT ;  /* 0xfffffffb11117812 */ /* 0x000fe200078ec0ff */
[----:B------:R-:W-:Y:S03]  /*d790*/  BSSY B1, `(.L_x_34) ;  /* 0x0000013000017945 */ /* 0x000fe60003800000 */
[----:B------:R-:W-:Y:S02]  /*d7a0*/  @P2 LOP3.LUT R17, R17, 0x4, RZ, 0xfc, !PT ;  /* 0x0000000411112812 */ /* 0x000fe400078efcff */
[----:B-1----:R-:W-:-:S04]  /*d7b0*/  LEA R14, P1, R4, UR4, 0x1 ;  /* 0x00000004040e7c11 */ /* 0x002fc8000f8208ff */
[----:B------:R-:W-:-:S05]  /*d7c0*/  LEA.HI.X R15, R4, UR5, R19, 0x1, P1 ;  /* 0x00000005040f7c11 */ /* 0x000fca00088f0c13 */
[----:B------:R-:W-:Y:S01]  /*d7d0*/  STL.64 [R1+0x3c0], R14 ;  /* 0x0003c00e01007387 */ /* 0x000fe20000100a00 */
[----:B---3--:R-:W-:-:S05]  /*d7e0*/  HADD2.F32 R5, -RZ, R12.H0_H0 ;  /* 0x2000000cff057230 */ /* 0x008fca0000004100 */
[----:B------:R-:W-:-:S04]  /*d7f0*/  FMUL R5, R5, R16 ;  /* 0x0000001005057220 */ /* 0x000fc80000400000 */
[----:B--2---:R-:W-:-:S05]  /*d800*/  FFMA R5, R20, R2, R5 ;  /* 0x0000000214057223 */ /* 0x004fca0000000005 */
[----:B------:R-:W-:-:S05]  /*d810*/  F2FP.F16.F32.PACK_AB R4, RZ, R5 ;  /* 0x00000005ff04723e */ /* 0x000fca00000000ff */
[----:B------:R1:W-:Y:S02]  /*d820*/  @P0 STG.E.U16 desc[UR52][R14.64], R4 ;  /* 0x000000040e000986 */ /* 0x0003e4000c101534 */
[----:B-1----:R-:W-:-:S04]  /*d830*/  IMAD.WIDE.U32 R4, R21, R8, R10 ;  /* 0x0000000815047225 */ /* 0x002fc800078e000a */
[----:B------:R-:W-:Y:S02]  /*d840*/  IMAD.IADD R5, R18, 0x1, R5 ;  /* 0x0000000112057824 */ /* 0x000fe400078e0205 */
[----:B------:R-:W-:-:S04]  /*d850*/  IMAD.WIDE.U32 R4, R23, UR42, R4 ;  /* 0x0000002a17047c25 */ /* 0x000fc8000f8e0004 */
[----:B------:R-:W-:Y:S01]  /*d860*/  IMAD.IADD R5, R22, 0x1, R5 ;  /* 0x0000000116057824 */ /* 0x000fe200078e0205 */
[----:B------:R-:W-:-:S04]  /*d870*/  LEA R236, P0, R4, R6, 0x1 ;  /* 0x0000000604ec7211 */ /* 0x000fc800078008ff */
[----:B------:R-:W-:Y:S02]  /*d880*/  LEA.HI.X R237, R4, R7, R5, 0x1, P0 ;  /* 0x0000000704ed7211 */ /* 0x000fe400000f0c05 */
[----:B------:R-:W-:-:S13]  /*d890*/  ISETP.GT.AND P0, PT, R0, RZ, P2 ;  /* 0x000000ff0000720c */ /* 0x000fda0001704270 */
[----:B------:R-:W-:Y:S05]  /*d8a0*/  @!P0 BRA `(.L_x_35) ;  /* 0x0000000000048947 */ /* 0x000fea0003800000 */
[----:B------:R1:W5:Y:S02]  /*d8b0*/  LDG.E.LTC128B.U16 R12, desc[UR52][R236.64+0x2] ;  /* 0x00000234ec0c7981 */ /* 0x000364000c1e1520 */
.L_x_35:
[----:B------:R-:W-:Y:S05]  /*d8c0*/  BSYNC B1 ;  /* 0x0000000000017941 */ /* 0x000fea0003800000 */
.L_x_34:
[----:B------:R-:W2:Y:S01]  /*d8d0*/  LDL.LU R5, [R1+0x384] ;  /* 0x0003840001057983 */ /* 0x000ea20000300800 */
[----:B-----5:R-:W-:-:S03]  /*d8e0*/  HADD2.F32 R4, -RZ, R12.H0_H0 ;  /* 0x2000000cff047230 */ /* 0x020fc60000004100 */
[----:B------:R-:W3:Y:S02]  /*d8f0*/  LDL R20, [R1+0x388] ;  /* 0x0003880001147983 */ /* 0x000ee40000100800 */
[----:B------:R-:W-:-:S04]  /*d900*/  FMUL R4, R4, R16 ;  /* 0x0000001004047220 */ /* 0x000fc80000400000 */
[----:B--2---:R-:W-:Y:S01]  /*d910*/  FFMA R4, R5, R2, R4 ;  /* 0x0000000205047223 */ /* 0x004fe20000000004 */
[----:B------:R-:W-:Y:S01]  /*d920*/  @P0 IMAD.MOV.U32 R5, RZ, RZ, R15 ;  /* 0x000000ffff050224 */ /* 0x000fe200078e000f */
[----:B------:R-:W-:-:S03]  /*d930*/  SHF.L.U64.HI R15, R8, 0x3, R9 ;  /* 0x00000003080f7819 */ /* 0x000fc60000010209 */
[----:B------:R-:W-:-:S04]  /*d940*/  F2FP.F16.F32.PACK_AB R4, RZ, R4 ;  /* 0x00000004ff04723e */ /* 0x000fc800000000ff */
[----:B------:R-:W-:Y:S01]  /*d950*/  PRMT R13, R4, 0x7610, R13 ;  /* 0x00007610040d7816 */ /* 0x000fe2000000000d */
[----:B------:R-:W-:Y:S02]  /*d960*/  @P0 IMAD.MOV.U32 R4, RZ, RZ, R14 ;  /* 0x000000ffff040224 */ /* 0x000fe400078e000e */
[----:B------:R-:W-:-:S03]  /*d970*/  IMAD.SHL.U32 R14, R8, 0x8, RZ ;  /* 0x00000008080e7824 */ /* 0x000fc600078e00ff */
[----:B------:R2:W-:Y:S01]  /*d980*/  @P0 STG.E.U16 desc[UR52][R4.64+0x2], R13 ;  /* 0x0000020d04000986 */ /* 0x0005e2000c101534 */
[----:B------:R-:W-:-:S03]  /*d990*/  ISETP.GT.AND P0, PT, R0, 0x8, P5 ;  /* 0x000000080000780c */ /* 0x000fc60002f04270 */
[----:B------:R4:W-:Y:S01]  /*d9a0*/  STL.64 [R1+0x380], R14 ;  /* 0x0003800e01007387 */ /* 0x0009e20000100a00 */
[----:B--2---:R-:W-:-:S04]  /*d9b0*/  IMAD.WIDE.U32 R4, R21, R8, R14 ;  /* 0x0000000815047225 */ /* 0x004fc800078e000e */
[----:B------:R-:W-:Y:S01]  /*d9c0*/  IMAD.IADD R18, R18, 0x1, R5 ;  /* 0x0000000112127824 */ /* 0x000fe200078e0205 */
[----:B------:R-:W-:-:S05]  /*d9d0*/  IADD3 R5, P1, R232, R4, RZ ;  /* 0x00000004e8057210 */ /* 0x000fca0007f3e0ff */
[----:B------:R-:W-:Y:S01]  /*d9e0*/  IMAD.X R13, R18, 0x1, R235, P1 ;  /* 0x00000001120d7824 */ /* 0x000fe200008e06eb */
[----:B----4-:R-:W-:-:S04]  /*d9f0*/  LEA R14, P1, R5, R6, 0x1 ;  /* 0x00000006050e7211 */ /* 0x010fc800078208ff */
[----:B------:R-:W-:-:S05]  /*da00*/  LEA.HI.X R15, R5, R7, R13, 0x1, P1 ;  /* 0x00000007050f7211 */ /* 0x000fca00008f0c0d */
[----:B------:R2:W4:Y:S01]  /*da10*/  @P0 LDG.E.LTC128B.U16 R12, desc[UR52][R14.64] ;  /* 0x000000340e0c0981 */ /* 0x000522000c1e1520 */
[----:B------:R-:W-:-:S05]  /*da20*/  IADD3 R4, P1, R10, R4, RZ ;  /* 0x000000040a047210 */ /* 0x000fca0007f3e0ff */
[----:B------:R-:W-:Y:S02]  /*da30*/  IMAD.X R5, R11, 0x1, R18, P1 ;  /* 0x000000010b057824 */ /* 0x000fe400008e0612 */
[----:B------:R-:W3:Y:S01]  /*da40*/  LDL.64 R18, [R1+0x3c0] ;  /* 0x0003c00001127983 */ /* 0x000ee20000100a00 */
[----:B------:R-:W-:Y:S01]  /*da50*/  IMAD.U32 R13, RZ, RZ, UR9 ;  /* 0x00000009ff0d7e24 */ /* 0x000fe2000f8e00ff */
[----:B------:R-:W-:Y:S01]  /*da60*/  ISETP.GT.AND P2, PT, R0, 0x8, P2 ;  /* 0x000000080000780c */ /* 0x000fe20001744270 */
[----:B------:R-:W-:Y:S01]  /*da70*/  IMAD.WIDE.U32 R4, R23, UR42, R4 ;  /* 0x0000002a17047c25 */ /* 0x000fe2000f8e0004 */
[----:B------:R-:W-:Y:S03]  /*da80*/  BSSY B1, `(.L_x_36) ;  /* 0x0000013000017945 */ /* 0x000fe60003800000 */
[----:B------:R-:W-:Y:S01]  /*da90*/  IMAD.IADD R5, R22, 0x1, R5 ;  /* 0x0000000116057824 */ /* 0x000fe200078e0205 */
[----:B------:R-:W-:Y:S01]  /*daa0*/  LEA R232, P1, R4, R6, 0x1 ;  /* 0x0000000604e87211 */ /* 0x000fe200078208ff */
[----:B--2---:R-:W-:-:S03]  /*dab0*/  IMAD.U32 R14, RZ, RZ, UR8 ;  /* 0x00000008ff0e7e24 */ /* 0x004fc6000f8e00ff */
[----:B------:R-:W-:Y:S02]  /*dac0*/  LEA.HI.X R233, R4, R7, R5, 0x1, P1 ;  /* 0x0000000704e97211 */ /* 0x000fe400008f0c05 */
[----:B------:R-:W-:-:S05]  /*dad0*/  SHF.L.U64.HI R15, R14, 0x4, R13 ;  /* 0x000000040e0f7819 */ /* 0x000fca000001020d */
[----:B------:R2:W-:Y:S01]  /*dae0*/  STL [R1+0x3ec], R15 ;  /* 0x0003ec0f01007387 */ /* 0x0005e20000100800 */
[----:B----4-:R-:W-:-:S05]  /*daf0*/  HADD2.F32 R4, -RZ, R12.H0_H0 ;  /* 0x2000000cff047230 */ /* 0x010fca0000004100 */
[----:B------:R-:W-:-:S04]  /*db00*/  FMUL R4, R4, R16 ;  /* 0x0000001004047220 */ /* 0x000fc80000400000 */
[----:B---3--:R-:W-:Y:S01]  /*db10*/  FFMA R5, R20, R2, R4 ;  /* 0x0000000214057223 */ /* 0x008fe20000000004 */
[----:B------:R-:W-:-:S04]  /*db20*/  IMAD.U32 R4, RZ, RZ, UR8 ;  /* 0x00000008ff047e24 */ /* 0x000fc8000f8e00ff */
[----:B------:R-:W-:Y:S01]  /*db30*/  IMAD.SHL.U32 R20, R4, 0x10, RZ ;  /* 0x0000001004147824 */ /* 0x000fe200078e00ff */
[----:B------:R-:W-:-:S04]  /*db40*/  F2FP.F16.F32.PACK_AB R5, RZ, R5 ;  /* 0x00000005ff05723e */ /* 0x000fc800000000ff */
[----:B------:R-:W-:Y:S02]  /*db50*/  IADD3 R4, P1, R20, R18, RZ ;  /* 0x0000001214047210 */ /* 0x000fe40007f3e0ff */
[----:B------:R-:W-:-:S03]  /*db60*/  PRMT R13, R5, 0x7610, R13 ;  /* 0x00007610050d7816 */ /* 0x000fc6000000000d */
[----:B------:R-:W-:-:S05]  /*db70*/  IMAD.X R5, R15, 0x1, R19, P1 ;  /* 0x000000010f057824 */ /* 0x000fca00008e0613 */
[----:B------:R2:W-:Y:S01]  /*db80*/  @P0 STG.E.U16 desc[UR52][R4.64], R13 ;  /* 0x0000000d04000986 */ /* 0x0005e2000c101534 */
[----:B------:R-:W-:Y:S05]  /*db90*/  @!P2 BRA `(.L_x_37) ;  /* 0x000000000004a947 */ /* 0x000fea0003800000 */
[----:B------:R3:W5:Y:S02]  /*dba0*/  LDG.E.LTC128B.U16 R12, desc[UR52][R232.64+0x2] ;  /* 0x00000234e80c7981 */ /* 0x000764000c1e1520 */
.L_x_37:
[----:B------:R-:W-:Y:S05]  /*dbb0*/  BSYNC B1 ;  /* 0x0000000000017941 */ /* 0x000fea0003800000 */
.L_x_36:
[----:B------:R-:W4:Y:S01]  /*dbc0*/  LDL.LU R14, [R1+0x38c] ;  /* 0x00038c00010e7983 */ /* 0x000f220000300800 */
[----:B--2--5:R-:W-:Y:S01]  /*dbd0*/  HADD2.F32 R13, -RZ, R12.H0_H0 ;  /* 0x2000000cff0d7230 */ /* 0x024fe20000004100 */
[----:B------:R-:W-:Y:S01]  /*dbe0*/  ISETP.GT.AND P3, PT, R3, 0x8, PT ;  /* 0x000000080300780c */ /* 0x000fe20003f64270 */
[----:B------:R-:W-:Y:S01]  /*dbf0*/  BSSY B1, `(.L_x_38) ;  /* 0x000000a000017945 */ /* 0x000fe20003800000 */
[----:B------:R-:W-:Y:S02]  /*dc00*/  LOP3.LUT R17, R17, 0xfffffffd, RZ, 0xc0, !PT ;  /* 0xfffffffd11117812 */ /* 0x000fe400078ec0ff */
[----:B------:R-:W-:Y:S01]  /*dc10*/  FMUL R13, R13, R16 ;  /* 0x000000100d0d7220 */ /* 0x000fe20000400000 */
[----:B------:R-:W-:-:S08]  /*dc20*/  ISETP.GT.AND P0, PT, R0, RZ, P3 ;  /* 0x000000ff0000720c */ /* 0x000fd00001f04270 */
[----:B------:R-:W-:Y:S01]  /*dc30*/  @P3 LOP3.LUT R17, R17, 0x2, RZ, 0xfc, !PT ;  /* 0x0000000211113812 */ /* 0x000fe200078efcff */
[----:B----4-:R-:W-:-:S05]  /*dc40*/  FFMA R13, R14, R2, R13 ;  /* 0x000000020e0d7223 */ /* 0x010fca000000000d */
[----:B------:R-:W-:-:S05]  /*dc50*/  F2FP.F16.F32.PACK_AB R13, RZ, R13 ;  /* 0x0000000dff0d723e */ /* 0x000fca00000000ff */
[----:B------:R2:W-:Y:S01]  /*dc60*/  @P2 STG.E.U16 desc[UR52][R4.64+0x2], R13 ;  /* 0x0000020d04002986 */ /* 0x0005e2000c101534 */
[----:B------:R-:W-:Y:S05]  /*dc70*/  @!P0 BRA `(.L_x_39) ;  /* 0x0000000000048947 */ /* 0x000fea0003800000 */
[----:B------:R4:W5:Y:S02]  /*dc80*/  LDG.E.LTC128B.U16 R12, desc[UR52][R236.64+0x10] ;  /* 0x00001034ec0c7981 */ /* 0x000964000c1e1520 */
.L_x_39:
[----:B------:R-:W-:Y:S05]  /*dc90*/  BSYNC B1 ;  /* 0x0000000000017941 */ /* 0x000fea0003800000 */
.L_x_38:
[----:B------:R-:W3:Y:S01]  /*dca0*/  LDL.LU R14, [R1+0x390] ;  /* 0x00039000010e7983 */ /* 0x000ee20000300800 */
[----:B--2--5:R-:W-:Y:S01]  /*dcb0*/  HADD2.F32 R13, -RZ, R12.H0_H0 ;  /* 0x2000000cff0d7230 */ /* 0x024fe20000004100 */
[----:B------:R-:W-:Y:S01]  /*dcc0*/  ISETP.GT.AND P6, PT, R3, 0x9, PT ;  /* 0x000000090300780c */ /* 0x000fe20003fc4270 */
[----:B------:R-:W-:Y:S01]  /*dcd0*/  @P0 IMAD.MOV.U32 R15, RZ, RZ, R19 ;  /* 0x000000ffff0f0224 */ /* 0x000fe200078e0013 */
[----:B------:R-:W-:Y:S01]  /*dce0*/  LOP3.LUT R17, R17, 0xfffffffe, RZ, 0xc0, !PT ;  /* 0xfffffffe11117812 */ /* 0x000fe200078ec0ff */
[----:B------:R-:W-:Y:S01]  /*dcf0*/  BSSY B1, `(.L_x_40) ;  /* 0x000000a000017945 */ /* 0x000fe20003800000 */
[----:B------:R-:W-:Y:S01]  /*dd00*/  FMUL R13, R13, R16 ;  /* 0x000000100d0d7220 */ /* 0x000fe20000400000 */
[----:B------:R-:W-:-:S08]  /*dd10*/  ISETP.GT.AND P1, PT, R0, RZ, P6 ;  /* 0x000000ff0000720c */ /* 0x000fd00003724270 */
[----:B------:R-:W-:Y:S01]  /*dd20*/  @P6 LOP3.LUT R17, R17, 0x1, RZ, 0xfc, !PT ;  /* 0x0000000111116812 */ /* 0x000fe200078efcff */
[----:B---3--:R-:W-:Y:S01]  /*dd30*/  FFMA R13, R14, R2, R13 ;  /* 0x000000020e0d7223 */ /* 0x008fe2000000000d */
[----:B------:R-:W-:-:S04]  /*dd40*/  @P0 IMAD.MOV.U32 R14, RZ, RZ, R18 ;  /* 0x000000ffff0e0224 */ /* 0x000fc800078e0012 */
[----:B------:R-:W-:-:S05]  /*dd50*/  F2FP.F16.F32.PACK_AB R13, RZ, R13 ;  /* 0x0000000dff0d723e */ /* 0x000fca00000000ff */
[----:B------:R2:W-:Y:S01]  /*dd60*/  @P0 STG.E.U16 desc[UR52][R14.64+0x10], R13 ;  /* 0x0000100d0e000986 */ /* 0x0005e2000c101534 */
[----:B------:R-:W-:Y:S05]  /*dd70*/  @!P1 BRA `(.L_x_41) ;  /* 0x0000000000049947 */ /* 0x000fea0003800000 */
[----:B------:R3:W5:Y:S02]  /*dd80*/  LDG.E.LTC128B.U16 R12, desc[UR52][R236.64+0x12] ;  /* 0x00001234ec0c7981 */ /* 0x000764000c1e1520 */
.L_x_41:
[----:B------:R-:W-:Y:S05]  /*dd90*/  BSYNC B1 ;  /* 0x0000000000017941 */ /* 0x000fea0003800000 */
.L_x_40:
[----:B--2---:R-:W2:Y:S01]  /*dda0*/  LDL.LU R14, [R1+0x394] ;  /* 0x00039400010e7983 */ /* 0x004ea20000300800 */
[----:B-----5:R-:W-:Y:S01]  /*ddb0*/  HADD2.F32 R13, -RZ, R12.H0_H0 ;  /* 0x2000000cff0d7230 */ /* 0x020fe20000004100 */
[----:B------:R-:W-:Y:S01]  /*ddc0*/  ISETP.GT.AND P2, PT, R0, 0x8, P3 ;  /* 0x000000080000780c */ /* 0x000fe20001f44270 */
[----:B------:R-:W-:Y:S01]  /*ddd0*/  @P1 IMAD.MOV.U32 R15, RZ, RZ, R19 ;  /* 0x000000ffff0f1224 */ /* 0x000fe200078e0013 */
[----:B------:R-:W-:Y:S02]  /*dde0*/  BSSY B1, `(.L_x_42) ;  /* 0x0000008000017945 */ /* 0x000fe40003800000 */
[----:B------:R-:W-:-:S04]  /*ddf0*/  FMUL R13, R13, R16 ;  /* 0x000000100d0d7220 */ /* 0x000fc80000400000 */
[----:B--2---:R-:W-:Y:S01]  /*de00*/  FFMA R13, R14, R2, R13 ;  /* 0x000000020e0d7223 */ /* 0x004fe2000000000d */
[----:B------:R-:W-:-:S04]  /*de10*/  @P1 IMAD.MOV.U32 R14, RZ, RZ, R18 ;  /* 0x000000ffff0e1224 */ /* 0x000fc800078e0012 */
[----:B------:R-:W-:-:S05]  /*de20*/  F2FP.F16.F32.PACK_AB R13, RZ, R13 ;  /* 0x0000000dff0d723e */ /* 0x000fca00000000ff */
[----:B------:R2:W-:Y:S01]  /*de30*/  @P1 STG.E.U16 desc[UR52][R14.64+0x12], R13 ;  /* 0x0000120d0e001986 */ /* 0x0005e2000c101534 */
[----:B------:R-:W-:Y:S05]  /*de40*/  @!P2 BRA `(.L_x_43) ;  /* 0x000000000004a947 */ /* 0x000fea0003800000 */
[----:B------:R0:W5:Y:S02]  /*de50*/  LDG.E.LTC128B.U16 R12, desc[UR52][R232.64+0x10] ;  /* 0x00001034e80c7981 */ /* 0x000164000c1e1520 */
.L_x_43:
[----:B------:R-:W-:Y:S05]  /*de60*/  BSYNC B1 ;  /* 0x0000000000017941 */ /* 0x000fea0003800000 */
.L_x_42:
[----:B--2---:R-:W2:Y:S01]  /*de70*/  LDL.LU R14, [R1+0x398] ;  /* 0x00039800010e7983 */ /* 0x004ea20000300800 */
[----:B-----5:R-:W-:Y:S01]  /*de80*/  HADD2.F32 R13, -RZ, R12.H0_H0 ;  /* 0x2000000cff0d7230 */ /* 0x020fe20000004100 */
[----:B------:R-:W-:Y:S01]  /*de90*/  ISETP.GT.AND P0, PT, R0, 0x8, P6 ;  /* 0x000000080000780c */ /* 0x000fe20003704270 */
[----:B------:R-:W-:Y:S03]  /*dea0*/  BSSY B1, `(.L_x_44) ;  /* 0x0000007000017945 */ /* 0x000fe60003800000 */
[----:B------:R-:W-:-:S04]  /*deb0*/  FMUL R13, R13, R16 ;  /* 0x000000100d0d7220 */ /* 0x000fc80000400000 */
[----:B--2---:R-:W-:-:S05]  /*dec0*/  FFMA R13, R14, R2, R13 ;  /* 0x000000020e0d7223 */ /* 0x004fca000000000d */
[----:B------:R-:W-:-:S05]  /*ded0*/  F2FP.F16.F32.PACK_AB R13, RZ, R13 ;  /* 0x0000000dff0d723e */ /* 0x000fca00000000ff */
[----:B------:R2:W-:Y:S01]  /*dee0*/  @P2 STG.E.U16 desc[UR52][R4.64+0x10], R13 ;  /* 0x0000100d04002986 */ /* 0x0005e2000c101534 */
[----:B------:R-:W-:Y:S05]  /*def0*/  @!P0 BRA `(.L_x_45) ;  /* 0x0000000000048947 */ /* 0x000fea0003800000 */
[----:B------:R0:W5:Y:S02]  /*df00*/  LDG.E.LTC128B.U16 R12, desc[UR52][R232.64+0x12] ;  /* 0x00001234e80c7981 */ /* 0x000164000c1e1520 */
.L_x_45:
[----:B------:R-:W-:Y:S05]  /*df10*/  BSYNC B1 ;  /* 0x0000000000017941 */ /* 0x000fea0003800000 */
.L_x_44:
[----:B------:R-:W3:Y:S01]  /*df20*/  LDL.LU R14, [R1+0x39c] ;  /* 0x00039c00010e7983 */ /* 0x000ee20000300800 */
[----:B--2--5:R-:W-:Y:S01]  /*df30*/  HADD2.F32 R13, -RZ, R12.H0_H0 ;  /* 0x2000000cff0d7230 */ /* 0x024fe20000004100 */
[----:B------:R-:W-:Y:S01]  /*df40*/  ISETP.GT.AND P3, PT, R3, 0x10, PT ;  /* 0x000000100300780c */ /* 0x000fe20003f64270 */
[----:B------:R-:W-:Y:S03]  /*df50*/  BSSY B1, `(.L_x_46) ;  /* 0x0000008000017945 */ /* 0x000fe60003800000 */
[----:B------:R-:W-:Y:S01]  /*df60*/  FMUL R13, R13, R16 ;  /* 0x000000100d0d7220 */ /* 0x000fe20000400000 */
[----:B------:R-:W-:-:S03]  /*df70*/  ISETP.GT.AND P1, PT, R0, RZ, P3 ;  /* 0x000000ff0000720c */ /* 0x000fc60001f24270 */
[----:B---3--:R-:W-:-:S05]  /*df80*/  FFMA R13, R14, R2, R13 ;  /* 0x000000020e0d7223 */ /* 0x008fca000000000d */
[----:B------:R-:W-:-:S05]  /*df90*/  F2FP.F16.F32.PACK_AB R13, RZ, R13 ;  /* 0x0000000dff0d723e */ /* 0x000fca00000000ff */
[----:B------:R2:W-:Y:S01]  /*dfa0*/  @P0 STG.E.U16 desc[UR52][R4.64+0x12], R13 ;  /* 0x0000120d04000986 */ /* 0x0005e2000c101534 */
[----:B------:R-:W-:Y:S05]  /*dfb0*/  @!P1 BRA `(.L_x_47) ;  /* 0x0000000000049947 */ /* 0x000fea0003800000 */
[----:B------:R3:W5:Y:S02]  /*dfc0*/  LDG.E.LTC128B.U16 R12, desc[UR52][R236.64+0x20] ;  /* 0x00002034ec0c7981 */ /* 0x000764000c1e1520 */
.L_x_47:
[----:B------:R-:W-:Y:S05]  /*dfd0*/  BSYNC B1 ;  /* 0x0000000000017941 */ /* 0x000fea0003800000 */
.L_x_46:
[----:B------:R-:W4:Y:S01]  /*dfe0*/  LDL.LU R14, [R1+0x3a0] ;  /* 0x0003a000010e7983 */ /* 0x000f220000300800 */
[----:B--2--5:R-:W-:Y:S01]  /*dff0*/  HADD2.F32 R13, -RZ, R12.H0_H0 ;  /* 0x2000000cff0d7230 */ /* 0x024fe20000004100 */
[----:B------:R-:W-:Y:S01]  /*e000*/  ISETP.GT.AND P2, PT, R3, 0x11, PT ;  /* 0x000000110300780c */ /* 0x000fe20003f44270 */
[----:B------:R-:W-:Y:S01]  /*e010*/  @P1 IMAD.MOV.U32 R15, RZ, RZ, R19 ;  /* 0x000000ffff0f1224 */ /* 0x000fe200078e0013 */
[----:B------:R-:W-:Y:S02]  /*e020*/  BSSY B1, `(.L_x_48) ;  /* 0x0000009000017945 */ /* 0x000fe40003800000 */
[----:B------:R-:W-:Y:S01]  /*e030*/  FMUL R13, R13, R16 ;  /* 0x000000100d0d7220 */ /* 0x000fe20000400000 */
[----:B------:R-:W-:-:S03]  /*e040*/  ISETP.GT.AND P0, PT, R0, RZ, P2 ;  /* 0x000000ff0000720c */ /* 0x000fc60001704270 */
[----:B----4-:R-:W-:Y:S01]  /*e050*/  FFMA R13, R14, R2, R13 ;  /* 0x000000020e0d7223 */ /* 0x010fe2000000000d */
[----:B------:R-:W-:-:S04]  /*e060*/  @P1 IMAD.MOV.U32 R14, RZ, RZ, R18 ;  /* 0x000000ffff0e1224 */ /* 0x000fc800078e0012 */
[----:B------:R-:W-:-:S05]  /*e070*/  F2FP.F16.F32.PACK_AB R13, RZ, R13 ;  /* 0x0000000dff0d723e */ /* 0x000fca00000000ff */
[----:B------:R2:W-:Y:S01]  /*e080*/  @P1 STG.E.U16 desc[UR52][R14.64+0x20], R13 ;  /* 0x0000200d0e001986 */ /* 0x0005e2000c101534 */
[----:B------:R-:W-:Y:S05]  /*e090*/  @!P0 BRA `(.L_x_49) ;  /* 0x0000000000048947 */ /* 0x000fea0003800000 */
[----:B------:R4:W5:Y:S02]  /*e0a0*/  LDG.E.LTC128B.U16 R12, desc[UR52][R236.64+0x22] ;  /* 0x00002234ec0c7981 */ /* 0x000964000c1e1520 */
.L_x_49:
[----:B------:R-:W-:Y:S05]  /*e0b0*/  BSYNC B1 ;  /* 0x0000000000017941 */ /* 0x000fea0003800000 */
.L_x_48:
[----:B--2---:R-:W2:Y:S01]  /*e0c0*/  LDL.LU R14, [R1+0x3a4] ;  /* 0x0003a400010e7983 */ /* 0x004ea20000300800 */
[----:B-----5:R-:W-:Y:S01]  /*e0d0*/  HADD2.F32 R13, -RZ, R12.H0_H0 ;  /* 0x2000000cff0d7230 */ /* 0x020fe20000004100 */
[----:B------:R-:W-:Y:S01]  /*e0e0*/  BSSY B1, `(.L_x_50) ;  /* 0x000000a000017945 */ /* 0x000fe20003800000 */
[----:B------:R-:W-:-:S03]  /*e0f0*/  @P0 IMAD.MOV.U32 R15, RZ, RZ, R19 ;  /* 0x000000ffff0f0224 */ /* 0x000fc600078e0013 */
[----:B------:R-:W-:-:S04]  /*e100*/  FMUL R13, R13, R16 ;  /* 0x000000100d0d7220 */ /* 0x000fc80000400000 */
[----:B--2---:R-:W-:Y:S01]  /*e110*/  FFMA R13, R14, R2, R13 ;  /* 0x000000020e0d7223 */ /* 0x004fe2000000000d */
[----:B------:R-:W-:-:S04]  /*e120*/  @P0 IMAD.MOV.U32 R14, RZ, RZ, R18 ;  /* 0x000000ffff0e0224 */ /* 0x000fc800078e0012 */
[----:B------:R-:W-:-:S05]  /*e130*/  F2FP.F16.F32.PACK_AB R13, RZ, R13 ;  /* 0x0000000dff0d723e */ /* 0x000fca00000000ff */
[----:B------:R2:W-:Y:S01]  /*e140*/  @P0 STG.E.U16 desc[UR52][R14.64+0x22], R13 ;  /* 0x0000220d0e000986 */ /* 0x0005e2000c101534 */
[----:B------:R-:W-:-:S13]  /*e150*/  ISETP.GT.AND P0, PT, R0, 0x8, P3 ;  /* 0x000000080000780c */ /* 0x000fda0001f04270 */
[----:B--2---:R-:W-:Y:S05]  /*e160*/  @!P0 BRA `(.L_x_51) ;  /* 0x0000000000048947 */ /* 0x004fea0003800000 */
[----:B------:R2:W5:Y:S02]  /*e170*/  LDG.E.LTC128B.U16 R12, desc[UR52][R232.64+0x20] ;  /* 0x00002034e80c7981 */ /* 0x000564000c1e1520 */
.L_x_51:
[----:B------:R-:W-:Y:S05]  /*e180*/  BSYNC B1 ;  /* 0x0000000000017941 */ /* 0x000fea0003800000 */
.L_x_50:
[----:B------:R-:W3:Y:S01]  /*e190*/  LDL.LU R14, [R1+0x3a8] ;  /* 0x0003a800010e7983 */ /* 0x000ee20000300800 */
[----:B-----5:R-:W-:Y:S01]  /*e1a0*/  HADD2.F32 R13, -RZ, R12.H0_H0 ;  /* 0x2000000cff0d7230 */ /* 0x020fe20000004100 */
[----:B------:R-:W-:Y:S04]  /*e1b0*/  BSSY B1, `(.L_x_52) ;  /* 0x0000008000017945 */ /* 0x000fe80003800000 */
[----:B------:R-:W-:-:S04]  /*e1c0*/  FMUL R13, R13, R16 ;  /* 0x000000100d0d7220 */ /* 0x000fc80000400000 */
[----:B---3--:R-:W-:-:S05]  /*e1d0*/  FFMA R13, R14, R2, R13 ;  /* 0x000000020e0d7223 */ /* 0x008fca000000000d */
[----:B------:R-:W-:-:S05]  /*e1e0*/  F2FP.F16.F32.PACK_AB R13, RZ, R13 ;  /* 0x0000000dff0d723e */ /* 0x000fca00000000ff */
[----:B------:R3:W-:Y:S01]  /*e1f0*/  @P0 STG.E.U16 desc[UR52][R4.64+0x20], R13 ;  /* 0x0000200d04000986 */ /* 0x0007e2000c101534 */
[----:B------:R-:W-:-:S13]  /*e200*/  ISETP.GT.AND P0, PT, R0, 0x8, P2 ;  /* 0x000000080000780c */ /* 0x000fda0001704270 */
[----:B---3--:R-:W-:Y:S05]  /*e210*/  @!P0 BRA `(.L_x_53) ;  /* 0x0000000000048947 */ /* 0x008fea0003800000 */
[----:B------:R3:W5:Y:S02]  /*e220*/  LDG.E.LTC128B.U16 R12, desc[UR52][R232.64+0x22] ;  /* 0x00002234e80c7981 */ /* 0x000764000c1e1520 */
.L_x_53:
[----:B------:R-:W-:Y:S05]  /*e230*/  BSYNC B1 ;  /* 0x0000000000017941 */ /* 0x000fea0003800000 */
.L_x_52:
[----:B------:R-:W2:Y:S01]  /*e240*/  LDL.LU R14, [R1+0x3ac] ;  /* 0x0003ac00010e7983 */ /* 0x000ea20000300800 */
[----:B-----5:R-:W-:Y:S01]  /*e250*/  HADD2.F32 R13, -RZ, R12.H0_H0 ;  /* 0x2000000cff0d7230 */ /* 0x020fe20000004100 */
[----:B------:R-:W-:Y:S01]  /*e260*/  ISETP.GT.AND P1, PT, R3, 0x18, PT ;  /* 0x000000180300780c */ /* 0x000fe20003f24270 */
[----:B------:R-:W-:Y:S03]  /*e270*/  BSSY B1, `(.L_x_54) ;  /* 0x0000008000017945 */ /* 0x000fe60003800000 */
[----:B------:R-:W-:-:S04]  /*e280*/  FMUL R13, R13, R16 ;  /* 0x000000100d0d7220 */ /* 0x000fc80000400000 */
[----:B--2---:R-:W-:-:S05]  /*e290*/  FFMA R13, R14, R2, R13 ;  /* 0x000000020e0d7223 */ /* 0x004fca000000000d */
[----:B------:R-:W-:-:S05]  /*e2a0*/  F2FP.F16.F32.PACK_AB R13, RZ, R13 ;  /* 0x0000000dff0d723e */ /* 0x000fca00000000ff */
[----:B------:R2:W-:Y:S01]  /*e2b0*/  @P0 STG.E.U16 desc[UR52][R4.64+0x22], R13 ;  /* 0x0000220d04000986 */ /* 0x0005e2000c101534 */
[----:B------:R-:W-:-:S13]  /*e2c0*/  ISETP.GT.AND P0, PT, R0, RZ, P1 ;  /* 0x000000ff0000720c */ /* 0x000fda0000f04270 */
[----:B--2---:R-:W-:Y:S05]  /*e2d0*/  @!P0 BRA `(.L_x_55) ;  /* 0x0000000000048947 */ /* 0x004fea0003800000 */
[----:B------:R2:W5:Y:S02]  /*e2e0*/  LDG.E.LTC128B.U16 R12, desc[UR52][R236.64+0x30] ;  /* 0x00003034ec0c7981 */ /* 0x000564000c1e1520 */
.L_x_55:
[----:B------:R-:W-:Y:S05]  /*e2f0*/  BSYNC B1 ;  /* 0x0000000000017941 */ /* 0x000fea0003800000 */
.L_x_54:
[----:B------:R-:W3:Y:S01]  /*e300*/  LDL.LU R14, [R1+0x3b0] ;  /* 0x0003b000010e7983 */ /* 0x000ee20000300800 */
[----:B-----5:R-:W-:Y:S01]  /*e310*/  HADD2.F32 R13, -RZ, R12.H0_H0 ;  /* 0x2000000cff0d7230 */ /* 0x020fe20000004100 */
[----:B------:R-:W-:Y:S01]  /*e320*/  BSSY B1, `(.L_x_56) ;  /* 0x000000b000017945 */ /* 0x000fe20003800000 */
[----:B------:R-:W-:-:S03]  /*e330*/  @P0 IMAD.MOV.U32 R15, RZ, RZ, R19 ;  /* 0x000000ffff0f0224 */ /* 0x000fc600078e0013 */
[----:B------:R-:W-:-:S04]  /*e340*/  FMUL R13, R13, R16 ;  /* 0x000000100d0d7220 */ /* 0x000fc80000400000 */
[----:B---3--:R-:W-:Y:S01]  /*e350*/  FFMA R13, R14, R2, R13 ;  /* 0x000000020e0d7223 */ /* 0x008fe2000000000d */
[----:B------:R-:W-:-:S04]  /*e360*/  @P0 IMAD.MOV.U32 R14, RZ, RZ, R18 ;  /* 0x000000ffff0e0224 */ /* 0x000fc800078e0012 */
[----:B------:R-:W-:-:S05]  /*e370*/  F2FP.F16.F32.PACK_AB R13, RZ, R13 ;  /* 0x0000000dff0d723e */ /* 0x000fca00000000ff */
[----:B------:R3:W-:Y:S01]  /*e380*/  @P0 STG.E.U16 desc[UR52][R14.64+0x30], R13 ;  /* 0x0000300d0e000986 */ /* 0x0007e2000c101534 */
[----:B------:R-:W-:-:S04]  /*e390*/  ISETP.GT.AND P0, PT, R3, 0x19, PT ;  /* 0x000000190300780c */ /* 0x000fc80003f04270 */
[----:B------:R-:W-:-:S13]  /*e3a0*/  ISETP.GT.AND P4, PT, R0, RZ, P0 ;  /* 0x000000ff0000720c */ /* 0x000fda0000784270 */
[----:B---3--:R-:W-:Y:S05]  /*e3b0*/  @!P4 BRA `(.L_x_57) ;  /* 0x000000000004c947 */ /* 0x008fea0003800000 */
[----:B------:R3:W5:Y:S02]  /*e3c0*/  LDG.E.LTC128B.U16 R12, desc[UR52][R236.64+0x32] ;  /* 0x00003234ec0c7981 */ /* 0x000764000c1e1520 */
.L_x_57:
[----:B------:R-:W-:Y:S05]  /*e3d0*/  BSYNC B1 ;  /* 0x0000000000017941 */ /* 0x000fea0003800000 */
.L_x_56:
[----:B------:R-:W2:Y:S01]  /*e3e0*/  LDL.LU R14, [R1+0x3b4] ;  /* 0x0003b400010e7983 */ /* 0x000ea20000300800 */
        /* <DEDUP_REMOVED lines=11> */
.L_x_59:
[----:B------:R-:W-:Y:S05]  /*e4a0*/  BSYNC B1 ;  /* 0x0000000000017941 */ /* 0x000fea0003800000 */
.L_x_58:
[----:B------:R-:W3:Y:S01]  /*e4b0*/  LDL.LU R14, [R1+0x3b8] ;  /* 0x0003b800010e7983 */ /* 0x000ee20000300800 */
[----:B-----5:R-:W-:Y:S01]  /*e4c0*/  HADD2.F32 R13, -RZ, R12.H0_H0 ;  /* 0x2000000cff0d7230 */ /* 0x020fe20000004100 */
[----:B------:R-:W-:Y:S01]  /*e4d0*/  BSSY B1, `(.L_x_60) ;  /* 0x0000009000017945 */ /* 0x000fe20003800000 */
[----:B------:R-:W-:-:S03]  /*e4e0*/  PRMT R20, R12, 0x7610, R20 ;  /* 0x000076100c147816 */ /* 0x000fc60000000014 */
[----:B------:R-:W-:-:S04]  /*e4f0*/  FMUL R13, R13, R16 ;  /* 0x000000100d0d7220 */ /* 0x000fc80000400000 */
[----:B---3--:R-:W-:-:S05]  /*e500*/  FFMA R13, R14, R2, R13 ;  /* 0x000000020e0d7223 */ /* 0x008fca000000000d */
[----:B------:R-:W-:-:S05]  /*e510*/  F2FP.F16.F32.PACK_AB R13, RZ, R13 ;  /* 0x0000000dff0d723e */ /* 0x000fca00000000ff */
[----:B------:R3:W-:Y:S01]  /*e520*/  @P4 STG.E.U16 desc[UR52][R4.64+0x30], R13 ;  /* 0x0000300d04004986 */ /* 0x0007e2000c101534 */
[----:B------:R-:W-:-:S13]  /*e530*/  ISETP.GT.AND P4, PT, R0, 0x8, P0 ;  /* 0x000000080000780c */ /* 0x000fda0000784270 */
[----:B---3--:R-:W-:Y:S05]  /*e540*/  @!P4 BRA `(.L_x_61) ;  /* 0x000000000004c947 */ /* 0x008fea0003800000 */
[----:B------:R3:W5:Y:S02]  /*e550*/  LDG.E.LTC128B.U16 R20, desc[UR52][R232.64+0x32] ;  /* 0x00003234e8147981 */ /* 0x000764000c1e1520 */
.L_x_61:
[----:B------:R-:W-:Y:S05]  /*e560*/  BSYNC B1 ;  /* 0x0000000000017941 */ /* 0x000fea0003800000 */
.L_x_60:
[----:B------:R-:W2:Y:S04]  /*e570*/  LDL.LU R13, [R1+0x3bc] ;  /* 0x0003bc00010d7983 */ /* 0x000ea80000300800 */
[----:B------:R0:W-:Y:S04]  /*e580*/  STL.64 [R1+0x400], R26 ;  /* 0x0004001a01007387 */ /* 0x0001e80000100a00 */
[----:B0-----:R-:W4:Y:S01]  /*e590*/  LDL.64 R26, [R1+0x3c0] ;  /* 0x0003c000011a7983 */ /* 0x001f220000100a00 */
[----:B-----5:R-:W-:Y:S01]  /*e5a0*/  HADD2.F32 R12, -RZ, R20.H0_H0 ;  /* 0x20000014ff0c7230 */ /* 0x020fe20000004100 */
[----:B------:R-:W-:-:S02]  /*e5b0*/  USHF.L.U64.HI UR4, UR8, 0x8, UR9 ;  /* 0x0000000808047899 */ /* 0x000fc40008010209 */
[----:B------:R-:W3:Y:S02]  /*e5c0*/  LDL.LU R19, [R1+0x340] ;  /* 0x0003400001137983 */ /* 0x000ee40000300800 */
[----:B------:R-:W-:Y:S02]  /*e5d0*/  FMUL R12, R12, R16 ;  /* 0x000000100c0c7220 */ /* 0x000fe40000400000 */
[----:B------:R0:W-:Y:S04]  /*e5e0*/  STL.64 [R1+0x3f8], R24 ;  /* 0x0003f81801007387 */ /* 0x0001e80000100a00 */
[----:B0-----:R-:W3:Y:S01]  /*e5f0*/  LDL.64 R24, [R1+0x380] ;  /* 0x0003800001187983 */ /* 0x001ee20000100a00 */
[----:B--2---:R-:W-:-:S05]  /*e600*/  FFMA R12, R13, R2, R12 ;  /* 0x000000020d0c7223 */ /* 0x004fca000000000c */
[----:B------:R-:W-:-:S05]  /*e610*/  F2FP.F16.F32.PACK_AB R12, RZ, R12 ;  /* 0x0000000cff0c723e */ /* 0x000fca00000000ff */
[----:B------:R0:W-:Y:S01]  /*e620*/  @P4 STG.E.U16 desc[UR52][R4.64+0x32], R12 ;  /* 0x0000320c04004986 */ /* 0x0001e2000c101534 */
[----:B------:R-:W-:-:S05]  /*e630*/  IADD3 R18, P4, R21, 0x80, RZ ;  /* 0x0000008015127810 */ /* 0x000fca0007f9e0ff */
[----:B0-----:R-:W-:-:S04]  /*e640*/  IMAD.X R12, RZ, RZ, UR7, P4 ;  /* 0x00000007ff0c7e24 */ /* 0x001fc8000a0e06ff */
[----:B------:R-:W-:-:S04]  /*e650*/  IMAD R12, R12, R8, RZ ;  /* 0x000000080c0c7224 */ /* 0x000fc800078e02ff */
[C---:B------:R-:W-:Y:S02]  /*e660*/  IMAD R21, R18.reuse, R9, R12 ;  /* 0x0000000912157224 */ /* 0x040fe400078e020c */
[----:B------:R-:W-:-:S04]  /*e670*/  IMAD.WIDE.U32 R12, R18, R8, R234 ;  /* 0x00000008120c7225 */ /* 0x000fc800078e00ea */
[----:B------:R-:W-:Y:S01]  /*e680*/  IMAD.IADD R13, R13, 0x1, R21 ;  /* 0x000000010d0d7824 */ /* 0x000fe200078e0215 */
[----:B------:R-:W-:-:S04]  /*e690*/  LEA R14, P4, R12, R6, 0x1 ;  /* 0x000000060c0e7211 */ /* 0x000fc800078808ff */
[----:B------:R-:W-:Y:S01]  /*e6a0*/  LEA.HI.X R15, R12, R7, R13, 0x1, P4 ;  /* 0x000000070c0f7211 */ /* 0x000fe200020f0c0d */
[----:B------:R-:W-:-:S05]  /*e6b0*/  IMAD.U32 R12, RZ, RZ, UR8 ;  /* 0x00000008ff0c7e24 */ /* 0x000fca000f8e00ff */
[----:B----4-:R-:W-:-:S04]  /*e6c0*/  LEA R12, P4, R12, R26, 0x8 ;  /* 0x0000001a0c0c7211 */ /* 0x010fc800078840ff */
[----:B------:R-:W-:Y:S02]  /*e6d0*/  IADD3.X R13, R27, UR4, RZ, P4, !PT ;  /* 0x000000041b0d7c10 */ /* 0x000fe4000a7fe4ff */
[----:B------:R-:W-:Y:S01]  /*e6e0*/  ISETP.GT.AND P4, PT, R0, 0x80, P5 ;  /* 0x000000800000780c */ /* 0x000fe20002f84270 */
[----:B------:R0:W5:-:S12]  /*e6f0*/  LDL.LU.64 R26, [R1+0x400] ;  /* 0x00040000011a7983 */ /* 0x0001580000300a00 */
[----:B------:R-:W2:Y:S02]  /*e700*/  @P4 LDG.E.LTC128B.U16 R20, desc[UR52][R14.64] ;  /* 0x000000340e144981 */ /* 0x000ea4000c1e1520 */
[----:B--2---:R-:W-:-:S05]  /*e710*/  HADD2.F32 R14, -RZ, R20.H0_H0 ;  /* 0x20000014ff0e7230 */ /* 0x004fca0000004100 */
[----:B------:R-:W-:-:S04]  /*e720*/  FMUL R14, R14, R16 ;  /* 0x000000100e0e7220 */ /* 0x000fc80000400000 */
[----:B---3--:R-:W-:-:S05]  /*e730*/  FFMA R14, R19, R2, R14 ;  /* 0x00000002130e7223 */ /* 0x008fca000000000e */
[----:B------:R-:W-:-:S05]  /*e740*/  F2FP.F16.F32.PACK_AB R14, RZ, R14 ;  /* 0x0000000eff0e723e */ /* 0x000fca00000000ff */
[----:B------:R2:W-:Y:S02]  /*e750*/  @P4 STG.E.U16 desc[UR52][R12.64], R14 ;  /* 0x0000000e0c004986 */ /* 0x0005e4000c101534 */
[----:B--2---:R-:W-:-:S04]  /*e760*/  IMAD.WIDE.U32 R14, R18, R8, R10 ;  /* 0x00000008120e7225 */ /* 0x004fc800078e000a */
[----:B------:R-:W-:Y:S02]  /*e770*/  IMAD.IADD R15, R21, 0x1, R15 ;  /* 0x00000001150f7824 */ /* 0x000fe400078e020f */
[----:B------:R-:W-:-:S04]  /*e780*/  IMAD.WIDE.U32 R14, R23, UR42, R14 ;  /* 0x0000002a170e7c25 */ /* 0x000fc8000f8e000e */
[----:B------:R-:W-:Y:S01]  /*e790*/  IMAD.IADD R15, R22, 0x1, R15 ;  /* 0x00000001160f7824 */ /* 0x000fe200078e020f */
[----:B------:R-:W-:-:S04]  /*e7a0*/  LEA R22, P4, R14, R6, 0x1 ;  /* 0x000000060e167211 */ /* 0x000fc800078808ff */
[----:B------:R-:W-:Y:S02]  /*e7b0*/  LEA.HI.X R23, R14, R7, R15, 0x1, P4 ;  /* 0x000000070e177211 */ /* 0x000fe400020f0c0f */
[----:B------:R-:W2:Y:S01]  /*e7c0*/  LDL.64 R14, [R1+0x3e0] ;  /* 0x0003e000010e7983 */ /* 0x000ea20000100a00 */
[----:B------:R-:W-:-:S03]  /*e7d0*/  IMAD.WIDE.U32 R18, R18, R8, R24 ;  /* 0x0000000812127225 */ /* 0x000fc600078e0018 */
[----:B------:R0:W5:Y:S01]  /*e7e0*/  LDL.LU.64 R24, [R1+0x3f8] ;  /* 0x0003f80001187983 */ /* 0x0001620000300a00 */
[----:B------:R-:W-:Y:S01]  /*e7f0*/  IMAD.IADD R21, R21, 0x1, R19 ;  /* 0x0000000115157824 */ /* 0x000fe200078e0213 */
[----:B------:R-:W-:Y:S01]  /*e800*/  BSSY B1, `(.L_x_62) ;  /* 0x0000009000017945 */ /* 0x000fe20003800000 */
[----:B--2---:R-:W-:-:S05]  /*e810*/  IADD3 R14, P4, R14, R18, RZ ;  /* 0x000000120e0e7210 */ /* 0x004fca0007f9e0ff */
[----:B------:R-:W-:Y:S01]  /*e820*/  IMAD.X R15, R21, 0x1, R235, P4 ;  /* 0x00000001150f7824 */ /* 0x000fe200020e06eb */
[----:B------:R-:W-:-:S04]  /*e830*/  LEA R234, P4, R14, R6, 0x1 ;  /* 0x000000060eea7211 */ /* 0x000fc800078808ff */
[----:B------:R-:W-:Y:S02]  /*e840*/  LEA.HI.X R235, R14, R7, R15, 0x1, P4 ;  /* 0x000000070eeb7211 */ /* 0x000fe400020f0c0f */
[----:B------:R-:W-:-:S04]  /*e850*/  LOP3.LUT P4, RZ, R17, 0x4, RZ, 0xc0, !PT ;  /* 0x0000000411ff7812 */ /* 0x000fc8000788c0ff */
[----:B------:R-:W-:-:S13]  /*e860*/  ISETP.GT.AND P4, PT, R0, 0x80, P4 ;  /* 0x000000800000780c */ /* 0x000fda0002784270 */
[----:B0-----:R-:W-:Y:S05]  /*e870*/  @!P4 BRA `(.L_x_63) ;  /* 0x000000000004c947 */ /* 0x001fea0003800000 */
[----:B------:R0:W5:Y:S02]  /*e880*/  LDG.E.LTC128B.U16 R20, desc[UR52][R22.64+0x2] ;  /* 0x0000023416147981 */ /* 0x000164000c1e1520 */
.L_x_63:
[----:B------:R-:W-:Y:S05]  /*e890*/  BSYNC B1 ;  /* 0x0000000000017941 */ /* 0x000fea0003800000 */
.L_x_62:
[----:B------:R-:W2:Y:S01]  /*e8a0*/  LDL.LU R15, [R1+0x344] ;  /* 0x00034400010f7983 */ /* 0x000ea20000300800 */
[----:B-----5:R-:W-:-:S03]  /*e8b0*/  HADD2.F32 R14, -RZ, R20.H0_H0 ;  /* 0x20000014ff0e7230 */ /* 0x020fc60000004100 */
[----:B------:R3:W-:Y:S02]  /*e8c0*/  STL.64 [R1+0x3f8], R4 ;  /* 0x0003f80401007387 */ /* 0x0007e40000100a00 */
[----:B------:R-:W-:Y:S01]  /*e8d0*/  FMUL R14, R14, R16 ;  /* 0x000000100e0e7220 */ /* 0x000fe20000400000 */
[----:B---3--:R-:W-:Y:S02]  /*e8e0*/  IMAD.MOV.U32 R4, RZ, RZ, R12 ;  /* 0x000000ffff047224 */ /* 0x008fe400078e000c */
[----:B------:R-:W-:-:S05]  /*e8f0*/  IMAD.MOV.U32 R5, RZ, RZ, R13 ;  /* 0x000000ffff057224 */ /* 0x000fca00078e000d */
[----:B------:R-:W-:Y:S01]  /*e900*/  STL.64 [R1+0x340], R4 ;  /* 0x0003400401007387 */ /* 0x000fe20000100a00 */
[----:B--2---:R-:W-:Y:S01]  /*e910*/  FFMA R14, R15, R2, R14 ;  /* 0x000000020f0e7223 */ /* 0x004fe2000000000e */
[----:B------:R-:W-:-:S04]  /*e920*/  IMAD.U32 R15, RZ, RZ, UR8 ;  /* 0x00000008ff0f7e24 */ /* 0x000fc8000f8e00ff */
[----:B------:R-:W-:Y:S01]  /*e930*/  F2FP.F16.F32.PACK_AB R14, RZ, R14 ;  /* 0x0000000eff0e723e */ /* 0x000fe200000000ff */
[----:B------:R-:W-:-:S04]  /*e940*/  IMAD.SHL.U32 R15, R15, 0x10, RZ ;  /* 0x000000100f0f7824 */ /* 0x000fc800078e00ff */
[----:B------:R2:W-:Y:S04]  /*e950*/  @P4 STG.E.U16 desc[UR52][R4.64+0x2], R14 ;  /* 0x0000020e04004986 */ /* 0x0005e8000c101534 */
[----:B--2---:R2:W5:Y:S01]  /*e960*/  LDL.LU.64 R4, [R1+0x3f8] ;  /* 0x0003f80001047983 */ /* 0x0045620000300a00 */
[----:B------:R-:W-:-:S03]  /*e970*/  IADD3 R14, P4, R12, R15, RZ ;  /* 0x0000000f0c0e7210 */ /* 0x000fc60007f9e0ff */
[----:B------:R-:W3:Y:S01]  /*e980*/  LDL R15, [R1+0x3ec] ;  /* 0x0003ec00010f7983 */ /* 0x000ee20000100800 */
[----:B------:R-:W-:Y:S03]  /*e990*/  BSSY B1, `(.L_x_64) ;  /* 0x0000007000017945 */ /* 0x000fe60003800000 */
[----:B------:R2:W-:Y:S01]  /*e9a0*/  STL.S16 [R1+0x38c], R20 ;  /* 0x00038c1401007387 */ /* 0x0005e20000100600 */
[----:B---3--:R-:W-:Y:S01]  /*e9b0*/  IMAD.X R15, R13, 0x1, R15, P4 ;  /* 0x000000010d0f7824 */ /* 0x008fe200020e060f */
[----:B------:R-:W-:-:S13]  /*e9c0*/  ISETP.GT.AND P4, PT, R0, 0x88, P5 ;  /* 0x000000880000780c */ /* 0x000fda0002f84270 */
[----:B--2---:R-:W-:Y:S05]  /*e9d0*/  @!P4 BRA `(.L_x_65) ;  /* 0x000000000008c947 */ /* 0x004fea0003800000 */
[----:B------:R-:W2:Y:S04]  /*e9e0*/  LDG.E.LTC128B.U16 R20, desc[UR52][R234.64] ;  /* 0x00000034ea147981 */ /* 0x000ea8000c1e1520 */
[----:B--2---:R2:W-:Y:S02]  /*e9f0*/  STL [R1+0x38c], R20 ;  /* 0x00038c1401007387 */ /* 0x0045e40000100800 */
.L_x_65:
[----:B------:R-:W-:Y:S05]  /*ea00*/  BSYNC B1 ;  /* 0x0000000000017941 */ /* 0x000fea0003800000 */
.L_x_64:
[----:B------:R3:W-:Y:S04]  /*ea10*/  STL [R1+0x3f8], R3 ;  /* 0x0003f80301007387 */ /* 0x0007e80000100800 */
[----:B---3--:R-:W3:Y:S04]  /*ea20*/  LDL.LU R3, [R1+0x348] ;  /* 0x0003480001037983 */ /* 0x008ee80000300800 */
[----:B--2---:R-:W2:Y:S04]  /*ea30*/  LDL R20, [R1+0x3d4] ;  /* 0x0003d40001147983 */ /* 0x004ea80000100800 */
[----:B------:R-:W4:Y:S02]  /*ea40*/  LDL.LU R235, [R1+0x38c] ;  /* 0x00038c0001eb7983 */ /* 0x000f240000300800 */
[----:B----4-:R-:W-:-:S05]  /*ea50*/  HADD2.F32 R19, -RZ, R235.H0_H0 ;  /* 0x200000ebff137230 */ /* 0x010fca0000004100 */
[----:B------:R-:W-:-:S04]  /*ea60*/  FMUL R19, R19, R16 ;  /* 0x0000001013137220 */ /* 0x000fc80000400000 */
[----:B---3--:R-:W-:Y:S02]  /*ea70*/  FFMA R19, R3, R2, R19 ;  /* 0x0000000203137223 */ /* 0x008fe40000000013 */
[----:B------:R3:W5:Y:S03]  /*ea80*/  LDL.LU R3, [R1+0x3f8] ;  /* 0x0003f80001037983 */ /* 0x0007660000300800 */
[----:B------:R-:W-:-:S05]  /*ea90*/  F2FP.F16.F32.PACK_AB R19, RZ, R19 ;  /* 0x00000013ff13723e */ /* 0x000fca00000000ff */
[----:B------:R4:W-:Y:S01]  /*eaa0*/  @P4 STG.E.U16 desc[UR52][R14.64], R19 ;  /* 0x000000130e004986 */ /* 0x0009e2000c101534 */
[----:B------:R-:W-:-:S05]  /*eab0*/  IADD3 R18, P4, R10, R18, RZ ;  /* 0x000000120a127210 */ /* 0x000fca0007f9e0ff */
[----:B----4-:R-:W-:Y:S02]  /*eac0*/  IMAD.X R19, R11, 0x1, R21, P4 ;  /* 0x000000010b137824 */ /* 0x010fe400020e0615 */
[----:B------:R-:W4:Y:S02]  /*ead0*/  LDL R21, [R1+0x3d0] ;  /* 0x0003d00001157983 */ /* 0x000f240000100800 */
[----:B----4-:R-:W-:-:S04]  /*eae0*/  IMAD.WIDE.U32 R18, R21, UR42, R18 ;  /* 0x0000002a15127c25 */ /* 0x010fc8000f8e0012 */
[----:B--2---:R-:W-:Y:S01]  /*eaf0*/  IMAD.IADD R19, R20, 0x1, R19 ;  /* 0x0000000114137824 */ /* 0x004fe200078e0213 */
[----:B------:R-:W-:-:S04]  /*eb00*/  LEA R20, P4, R18, R6, 0x1 ;  /* 0x0000000612147211 */ /* 0x000fc800078808ff */
[----:B------:R-:W-:Y:S01]  /*eb10*/  LEA.HI.X R21, R18, R7, R19, 0x1, P4 ;  /* 0x0000000712157211 */ /* 0x000fe200020f0c13 */
[----:B------:R-:W-:-:S04]  /*eb20*/  IMAD.U32 R19, RZ, RZ, UR8 ;  /* 0x00000008ff137e24 */ /* 0x000fc8000f8e00ff */
[----:B------:R-:W-:-:S05]  /*eb30*/  IMAD.SHL.U32 R19, R19, 0x10, RZ ;  /* 0x0000001013137824 */ /* 0x000fca00078e00ff */
[----:B------:R-:W-:Y:S02]  /*eb40*/  IADD3 R18, P4, R19, R12, RZ ;  /* 0x0000000c13127210 */ /* 0x000fe40007f9e0ff */
[----:B------:R-:W2:Y:S01]  /*eb50*/  LDL R19, [R1+0x3ec] ;  /* 0x0003ec0001137983 */ /* 0x000ea20000100800 */
[----:B------:R-:W-:Y:S01]  /*eb60*/  BSSY B1, `(.L_x_66) ;  /* 0x0000007000017945 */ /* 0x000fe20003800000 */
[----:B------:R-:W-:Y:S01]  /*eb70*/  PRMT R234, R235, 0x7610, R234 ;  /* 0x00007610ebea7816 */ /* 0x000fe200000000ea */
[----:B--2---:R-:W-:Y:S01]  /*eb80*/  IMAD.X R19, R19, 0x1, R13, P4 ;  /* 0x0000000113137824 */ /* 0x004fe200020e060d */
[----:B------:R-:W-:-:S04]  /*eb90*/  LOP3.LUT P4, RZ, R17, 0x4, RZ, 0xc0, !PT ;  /* 0x0000000411ff7812 */ /* 0x000fc8000788c0ff */
[----:B------:R-:W-:-:S13]  /*eba0*/  ISETP.GT.AND P4, PT, R0, 0x88, P4 ;  /* 0x000000880000780c */ /* 0x000fda0002784270 */
[----:B---3--:R-:W-:Y:S05]  /*ebb0*/  @!P4 BRA `(.L_x_67) ;  /* 0x000000000004c947 */ /* 0x008fea0003800000 */
[----:B------:R2:W5:Y:S02]  /*ebc0*/  LDG.E.LTC128B.U16 R234, desc[UR52][R20.64+0x2] ;  /* 0x0000023414ea7981 */ /* 0x000564000c1e1520 */
.L_x_67:
[----:B------:R-:W-:Y:S05]  /*ebd0*/  BSYNC B1 ;  /* 0x0000000000017941 */ /* 0x000fea0003800000 */
.L_x_66:
[----:B-----5:R3:W-:Y:S04]  /*ebe0*/  STL [R1+0x3f8], R3 ;  /* 0x0003f80301007387 */ /* 0x0207e80000100800 */
[----:B---3--:R-:W3:Y:S01]  /*ebf0*/  LDL.LU R3, [R1+0x34c] ;  /* 0x00034c0001037983 */ /* 0x008ee20000300800 */
[----:B------:R-:W-:-:S05]  /*ec00*/  HADD2.F32 R235, -RZ, R234.H0_H0 ;  /* 0x200000eaffeb7230 */ /* 0x000fca0000004100 */
[----:B------:R-:W-:-:S04]  /*ec10*/  FMUL R235, R235, R16 ;  /* 0x00000010ebeb7220 */ /* 0x000fc80000400000 */
[----:B---3--:R-:W-:Y:S02]  /*ec20*/  FFMA R235, R3, R2, R235 ;  /* 0x0000000203eb7223 */ /* 0x008fe400000000eb */
[----:B------:R3:W5:Y:S01]  /*ec30*/  LDL.LU R3, [R1+0x3f8] ;  /* 0x0003f80001037983 */ /* 0x0007620000300800 */
[----:B------:R-:W-:Y:S02]  /*ec40*/  BSSY B1, `(.L_x_68) ;  /* 0x0000007000017945 */ /* 0x000fe40003800000 */
[----:B------:R-:W-:-:S05]  /*ec50*/  F2FP.F16.F32.PACK_AB R235, RZ, R235 ;  /* 0x000000ebffeb723e */ /* 0x000fca00000000ff */
[----:B------:R3:W-:Y:S01]  /*ec60*/  @P4 STG.E.U16 desc[UR52][R18.64+0x2], R235 ;  /* 0x000002eb12004986 */ /* 0x0007e2000c101534 */
[----:B------:R-:W-:-:S04]  /*ec70*/  LOP3.LUT P4, RZ, R17, 0x2, RZ, 0xc0, !PT ;  /* 0x0000000211ff7812 */ /* 0x000fc8000788c0ff */
[----:B------:R-:W-:-:S13]  /*ec80*/  ISETP.GT.AND P4, PT, R0, 0x80, P4 ;  /* 0x000000800000780c */ /* 0x000fda0002784270 */
[----:B---3--:R-:W-:Y:S05]  /*ec90*/  @!P4 BRA `(.L_x_69) ;  /* 0x000000000004c947 */ /* 0x008fea0003800000 */
[----:B------:R3:W5:Y:S02]  /*eca0*/  LDG.E.LTC128B.U16 R234, desc[UR52][R22.64+0x10] ;  /* 0x0000103416ea7981 */ /* 0x000764000c1e1520 */
.L_x_69:
[----:B------:R-:W-:Y:S05]  /*ecb0*/  BSYNC B1 ;  /* 0x0000000000017941 */ /* 0x000fea0003800000 */
.L_x_68:
[----:B-----5:R4:W-:Y:S04]  /*ecc0*/  STL [R1+0x3f8], R3 ;  /* 0x0003f80301007387 */ /* 0x0209e80000100800 */
[----:B----4-:R-:W4:Y:S01]  /*ecd0*/  LDL.LU R3, [R1+0x350] ;  /* 0x0003500001037983 */ /* 0x010f220000300800 */
[----:B------:R-:W-:-:S05]  /*ece0*/  HADD2.F32 R235, -RZ, R234.H0_H0 ;  /* 0x200000eaffeb7230 */ /* 0x000fca0000004100 */
[----:B------:R-:W-:-:S04]  /*ecf0*/  FMUL R235, R235, R16 ;  /* 0x00000010ebeb7220 */ /* 0x000fc80000400000 */
[----:B----4-:R-:W-:Y:S02]  /*ed00*/  FFMA R235, R3, R2, R235 ;  /* 0x0000000203eb7223 */ /* 0x010fe400000000eb */
[----:B------:R4:W5:Y:S01]  /*ed10*/  LDL.LU R3, [R1+0x3f8] ;  /* 0x0003f80001037983 */ /* 0x0009620000300800 */
[----:B------:R-:W-:Y:S02]  /*ed20*/  BSSY B1, `(.L_x_70) ;  /* 0x0000006000017945 */ /* 0x000fe40003800000 */
[----:B------:R-:W-:-:S05]  /*ed30*/  F2FP.F16.F32.PACK_AB R235, RZ, R235 ;  /* 0x000000ebffeb723e */ /* 0x000fca00000000ff */
[----:B------:R4:W-:Y:S01]  /*ed40*/  @P4 STG.E.U16 desc[UR52][R12.64+0x10], R235 ;  /* 0x000010eb0c004986 */ /* 0x0009e2000c101534 */
[----:B------:R-:W-:-:S13]  /*ed50*/  ISETP.GT.AND P4, PT, R0, 0x80, P6 ;  /* 0x000000800000780c */ /* 0x000fda0003784270 */
[----:B----4-:R-:W-:Y:S05]  /*ed60*/  @!P4 BRA `(.L_x_71) ;  /* 0x000000000004c947 */ /* 0x010fea0003800000 */
[----:B------:R4:W5:Y:S02]  /*ed70*/  LDG.E.LTC128B.U16 R234, desc[UR52][R22.64+0x12] ;  /* 0x0000123416ea7981 */ /* 0x000964000c1e1520 */
.L_x_71:
[----:B------:R-:W-:Y:S05]  /*ed80*/  BSYNC B1 ;  /* 0x0000000000017941 */ /* 0x000fea0003800000 */
.L_x_70:
[----:B-----5:R0:W-:Y:S04]  /*ed90*/  STL [R1+0x400], R3 ;  /* 0x0004000301007387 */ /* 0x0201e80000100800 */
[----:B0-----:R-:W2:Y:S04]  /*eda0*/  LDL.LU R3, [R1+0x354] ;  /* 0x0003540001037983 */ /* 0x001ea80000300800 */
[----:B------:R0:W-:Y:S04]  /*edb0*/  STL.64 [R1+0x3f8], R4 ;  /* 0x0003f80401007387 */ /* 0x0001e80000100a00 */
[----:B0-----:R-:W3:Y:S01]  /*edc0*/  LDL.64 R4, [R1+0x340] ;  /* 0x0003400001047983 */ /* 0x001ee20000100a00 */
[----:B------:R-:W-:-:S05]  /*edd0*/  HADD2.F32 R235, -RZ, R234.H0_H0 ;  /* 0x200000eaffeb7230 */ /* 0x000fca0000004100 */
[----:B------:R-:W-:-:S04]  /*ede0*/  FMUL R235, R235, R16 ;  /* 0x00000010ebeb7220 */ /* 0x000fc80000400000 */
[----:B--2---:R-:W-:Y:S02]  /*edf0*/  FFMA R235, R3, R2, R235 ;  /* 0x0000000203eb7223 */ /* 0x004fe400000000eb */
[----:B------:R0:W5:Y:S03]  /*ee00*/  LDL.LU R3, [R1+0x400] ;  /* 0x0004000001037983 */ /* 0x0001660000300800 */
[----:B------:R-:W-:-:S05]  /*ee10*/  F2FP.F16.F32.PACK_AB R235, RZ, R235 ;  /* 0x000000ebffeb723e */ /* 0x000fca00000000ff */
[----:B---3--:R2:W-:Y:S04]  /*ee20*/  @P4 STG.E.U16 desc[UR52][R4.64+0x12], R235 ;  /* 0x000012eb04004986 */ /* 0x0085e8000c101534 */
[----:B--2---:R0:W5:Y:S01]  /*ee30*/  LDL.LU.64 R4, [R1+0x3f8] ;  /* 0x0003f80001047983 */ /* 0x0041620000300a00 */
[----:B------:R-:W-:Y:S01]  /*ee40*/  LOP3.LUT P4, RZ, R17, 0x2, RZ, 0xc0, !PT ;  /* 0x0000000211ff7812 */ /* 0x000fe2000788c0ff */
[----:B------:R-:W-:Y:S03]  /*ee50*/  BSSY B1, `(.L_x_72) ;  /* 0x0000004000017945 */ /* 0x000fe60003800000 */
[----:B------:R-:W-:-:S13]  /*ee60*/  ISETP.GT.AND P4, PT, R0, 0x88, P4 ;  /* 0x000000880000780c */ /* 0x000fda0002784270 */
[----:B0-----:R-:W-:Y:S05]  /*ee70*/  @!P4 BRA `(.L_x_73) ;  /* 0x000000000004c947 */ /* 0x001fea0003800000 */
[----:B------:R0:W5:Y:S02]  /*ee80*/  LDG.E.LTC128B.U16 R234, desc[UR52][R20.64+0x10] ;  /* 0x0000103414ea7981 */ /* 0x000164000c1e1520 */
.L_x_73:
[----:B------:R-:W-:Y:S05]  /*ee90*/  BSYNC B1 ;  /* 0x0000000000017941 */ /* 0x000fea0003800000 */
.L_x_72:
[----:B-----5:R2:W-:Y:S04]  /*eea0*/  STL [R1+0x3f8], R3 ;  /* 0x0003f80301007387 */ /* 0x0205e80000100800 */
[----:B--2---:R-:W2:Y:S01]  /*eeb0*/  LDL.LU R3, [R1+0x358] ;  /* 0x0003580001037983 */ /* 0x004ea20000300800 */
[----:B------:R-:W-:-:S05]  /*eec0*/  HADD2.F32 R235, -RZ, R234.H0_H0 ;  /* 0x200000eaffeb7230 */ /* 0x000fca0000004100 */
[----:B------:R-:W-:-:S04]  /*eed0*/  FMUL R235, R235, R16 ;  /* 0x00000010ebeb7220 */ /* 0x000fc80000400000 */
[----:B--2---:R-:W-:Y:S02]  /*eee0*/  FFMA R235, R3, R2, R235 ;  /* 0x0000000203eb7223 */ /* 0x004fe400000000eb */
[----:B------:R2:W5:Y:S01]  /*eef0*/  LDL.LU R3, [R1+0x3f8] ;  /* 0x0003f80001037983 */ /* 0x0005620000300800 */
[----:B------:R-:W-:Y:S02]  /*ef00*/  BSSY B1, `(.L_x_74) ;  /* 0x0000006000017945 */ /* 0x000fe40003800000 */
[----:B------:R-:W-:-:S05]  /*ef10*/  F2FP.F16.F32.PACK_AB R235, RZ, R235 ;  /* 0x000000ebffeb723e */ /* 0x000fca00000000ff */
[----:B------:R2:W-:Y:S01]  /*ef20*/  @P4 STG.E.U16 desc[UR52][R14.64+0x10], R235 ;  /* 0x000010eb0e004986 */ /* 0x0005e2000c101534 */
[----:B------:R-:W-:-:S13]  /*ef30*/  ISETP.GT.AND P4, PT, R0, 0x88, P6 ;  /* 0x000000880000780c */ /* 0x000fda0003784270 */
[----:B--2---:R-:W-:Y:S05]  /*ef40*/  @!P4 BRA `(.L_x_75) ;  /* 0x000000000004c947 */ /* 0x004fea0003800000 */
[----:B------:R2:W5:Y:S02]  /*ef50*/  LDG.E.LTC128B.U16 R234, desc[UR52][R20.64+0x12] ;  /* 0x0000123414ea7981 */ /* 0x000564000c1e1520 */
.L_x_75:
[----:B------:R-:W-:Y:S05]  /*ef60*/  BSYNC B1 ;  /* 0x0000000000017941 */ /* 0x000fea0003800000 */
.L_x_74:
[----:B------:R3:W-:Y:S04]  /*ef70*/  STL.64 [R1+0x3f8], R4 ;  /* 0x0003f80401007387 */ /* 0x0007e80000100a00 */
[----:B---3--:R-:W3:Y:S01]  /*ef80*/  LDL.LU R5, [R1+0x35c] ;  /* 0x00035c0001057983 */ /* 0x008ee20000300800 */
[----:B-----5:R-:W-:Y:S02]  /*ef90*/  HADD2.F32 R235, -RZ, R234.H0_H0 ;  /* 0x200000eaffeb7230 */ /* 0x020fe40000004100 */
[----:B------:R-:W-:-:S03]  /*efa0*/  IMAD.MOV.U32 R4, RZ, RZ, R18 ;  /* 0x000000ffff047224 */ /* 0x000fc600078e0012 */
[----:B------:R-:W-:-:S04]  /*efb0*/  FMUL R235, R235, R16 ;  /* 0x00000010ebeb7220 */ /* 0x000fc80000400000 */
[----:B---3--:R-:W-:Y:S01]  /*efc0*/  FFMA R235, R5, R2, R235 ;  /* 0x0000000205eb7223 */ /* 0x008fe200000000eb */
[----:B------:R-:W-:-:S04]  /*efd0*/  IMAD.MOV.U32 R5, RZ, RZ, R19 ;  /* 0x000000ffff057224 */ /* 0x000fc800078e0013 */
[----:B------:R-:W-:Y:S01]  /*efe0*/  F2FP.F16.F32.PACK_AB R235, RZ, R235 ;  /* 0x000000ebffeb723e */ /* 0x000fe200000000ff */
[----:B------:R-:W-:Y:S04]  /*eff0*/  STL.64 [R1+0x348], R4 ;  /* 0x0003480401007387 */ /* 0x000fe80000100a00 */
[----:B------:R3:W-:Y:S04]  /*f000*/  @P4 STG.E.U16 desc[UR52][R4.64+0x12], R235 ;  /* 0x000012eb04004986 */ /* 0x0007e8000c101534 */
[----:B---3--:R3:W5:Y:S01]  /*f010*/  LDL.LU.64 R4, [R1+0x3f8] ;  /* 0x0003f80001047983 */ /* 0x0087620000300a00 */
[----:B------:R-:W-:Y:S01]  /*f020*/  ISETP.GT.AND P4, PT, R0, 0x80, P3 ;  /* 0x000000800000780c */ /* 0x000fe20001f84270 */
[----:B------:R-:W-:Y:S01]  /*f030*/  BSSY B1, `(.L_x_76) ;  /* 0x0000004000017945 */ /* 0x000fe20003800000 */
[----:B------:R-:W-:-:S11]  /*f040*/  PRMT R18, R234, 0x7610, R18 ;  /* 0x00007610ea127816 */ /* 0x000fd60000000012 */
[----:B---3--:R-:W-:Y:S05]  /*f050*/  @!P4 BRA `(.L_x_77) ;  /* 0x000000000004c947 */ /* 0x008fea0003800000 */
[----:B------:R3:W5:Y:S02]  /*f060*/  LDG.E.LTC128B.U16 R18, desc[UR52][R22.64+0x20] ;  /* 0x0000203416127981 */ /* 0x000764000c1e1520 */
.L_x_77:
[----:B------:R-:W-:Y:S05]  /*f070*/  BSYNC B1 ;  /* 0x0000000000017941 */ /* 0x000fea0003800000 */
.L_x_76:
[----:B------:R-:W2:Y:S01]  /*f080*/  LDL.LU R234, [R1+0x360] ;  /* 0x0003600001ea7983 */ /* 0x000ea20000300800 */
[----:B-----5:R-:W-:Y:S01]  /*f090*/  HADD2.F32 R19, -RZ, R18.H0_H0 ;  /* 0x20000012ff137230 */ /* 0x020fe20000004100 */
[----:B------:R-:W-:Y:S04]  /*f0a0*/  BSSY B1, `(.L_x_78) ;  /* 0x0000008000017945 */ /* 0x000fe80003800000 */
[----:B------:R-:W-:-:S04]  /*f0b0*/  FMUL R19, R19, R16 ;  /* 0x0000001013137220 */ /* 0x000fc80000400000 */
[----:B--2---:R-:W-:-:S05]  /*f0c0*/  FFMA R19, R234, R2, R19 ;  /* 0x00000002ea137223 */ /* 0x004fca0000000013 */
[----:B------:R-:W-:-:S05]  /*f0d0*/  F2FP.F16.F32.PACK_AB R19, RZ, R19 ;  /* 0x00000013ff13723e */ /* 0x000fca00000000ff */
[----:B------:R2:W-:Y:S01]  /*f0e0*/  @P4 STG.E.U16 desc[UR52][R12.64+0x20], R19 ;  /* 0x000020130c004986 */ /* 0x0005e2000c101534 */
[----:B------:R-:W-:-:S13]  /*f0f0*/  ISETP.GT.AND P4, PT, R0, 0x80, P2 ;  /* 0x000000800000780c */ /* 0x000fda0001784270 */
[----:B--2---:R-:W-:Y:S05]  /*f100*/  @!P4 BRA `(.L_x_79) ;  /* 0x000000000004c947 */ /* 0x004fea0003800000 */
[----:B------:R2:W5:Y:S02]  /*f110*/  LDG.E.LTC128B.U16 R18, desc[UR52][R22.64+0x22] ;  /* 0x0000223416127981 */ /* 0x000564000c1e1520 */
.L_x_79:
[----:B------:R-:W-:Y:S05]  /*f120*/  BSYNC B1 ;  /* 0x0000000000017941 */ /* 0x000fea0003800000 */
.L_x_78:
[----:B------:R0:W-:Y:S04]  /*f130*/  STL [R1+0x3f8], R3 ;  /* 0x0003f80301007387 */ /* 0x0001e80000100800 */
[----:B0-----:R-:W3:Y:S04]  /*f140*/  LDL.LU R3, [R1+0x364] ;  /* 0x0003640001037983 */ /* 0x001ee80000300800 */
[----:B------:R-:W4:Y:S01]  /*f150*/  LDL.64 R234, [R1+0x340] ;  /* 0x0003400001ea7983 */ /* 0x000f220000100a00 */
[----:B-----5:R-:W-:-:S05]  /*f160*/  HADD2.F32 R19, -RZ, R18.H0_H0 ;  /* 0x20000012ff137230 */ /* 0x020fca0000004100 */
[----:B------:R-:W-:-:S04]  /*f170*/  FMUL R19, R19, R16 ;  /* 0x0000001013137220 */ /* 0x000fc80000400000 */
[----:B---3--:R-:W-:Y:S02]  /*f180*/  FFMA R19, R3, R2, R19 ;  /* 0x0000000203137223 */ /* 0x008fe40000000013 */
[----:B------:R0:W5:Y:S01]  /*f190*/  LDL.LU R3, [R1+0x3f8] ;  /* 0x0003f80001037983 */ /* 0x0001620000300800 */
[----:B------:R-:W-:Y:S02]  /*f1a0*/  BSSY B1, `(.L_x_80) ;  /* 0x0000006000017945 */ /* 0x000fe40003800000 */
[----:B------:R-:W-:-:S05]  /*f1b0*/  F2FP.F16.F32.PACK_AB R19, RZ, R19 ;  /* 0x00000013ff13723e */ /* 0x000fca00000000ff */
[----:B----4-:R0:W-:Y:S01]  /*f1c0*/  @P4 STG.E.U16 desc[UR52][R234.64+0x22], R19 ;  /* 0x00002213ea004986 */ /* 0x0101e2000c101534 */
[----:B------:R-:W-:-:S13]  /*f1d0*/  ISETP.GT.AND P4, PT, R0, 0x88, P3 ;  /* 0x000000880000780c */ /* 0x000fda0001f84270 */
[----:B0-----:R-:W-:Y:S05]  /*f1e0*/  @!P4 BRA `(.L_x_81) ;  /* 0x000000000004c947 */ /* 0x001fea0003800000 */
[----:B------:R0:W5:Y:S02]  /*f1f0*/  LDG.E.LTC128B.U16 R18, desc[UR52][R20.64+0x20] ;  /* 0x0000203414127981 */ /* 0x000164000c1e1520 */
.L_x_81:
[----:B------:R-:W-:Y:S05]  /*f200*/  BSYNC B1 ;  /* 0x0000000000017941 */ /* 0x000fea0003800000 */
.L_x_80:
        /* <DEDUP_REMOVED lines=10> */
.L_x_83:
[----:B------:R-:W-:Y:S05]  /*f2b0*/  BSYNC B1 ;  /* 0x0000000000017941 */ /* 0x000fea0003800000 */
.L_x_82:
[----:B------:R4:W-:Y:S04]  /*f2c0*/  STL [R1+0x3f8], R3 ;  /* 0x0003f80301007387 */ /* 0x0009e80000100800 */
[----:B----4-:R-:W4:Y:S04]  /*f2d0*/  LDL.LU R3, [R1+0x36c] ;  /* 0x00036c0001037983 */ /* 0x010f280000300800 */
[----:B------:R-:W2:Y:S01]  /*f2e0*/  LDL.64 R234, [R1+0x348] ;  /* 0x0003480001ea7983 */ /* 0x000ea20000100a00 */
[----:B-----5:R-:W-:-:S05]  /*f2f0*/  HADD2.F32 R19, -RZ, R18.H0_H0 ;  /* 0x20000012ff137230 */ /* 0x020fca0000004100 */
[----:B------:R-:W-:-:S04]  /*f300*/  FMUL R19, R19, R16 ;  /* 0x0000001013137220 */ /* 0x000fc80000400000 */
[----:B----4-:R-:W-:Y:S02]  /*f310*/  FFMA R19, R3, R2, R19 ;  /* 0x0000000203137223 */ /* 0x010fe40000000013 */
[----:B------:R4:W5:Y:S01]  /*f320*/  LDL.LU R3, [R1+0x3f8] ;  /* 0x0003f80001037983 */ /* 0x0009620000300800 */
[----:B------:R-:W-:Y:S02]  /*f330*/  BSSY B1, `(.L_x_84) ;  /* 0x0000006000017945 */ /* 0x000fe40003800000 */
[----:B------:R-:W-:-:S05]  /*f340*/  F2FP.F16.F32.PACK_AB R19, RZ, R19 ;  /* 0x00000013ff13723e */ /* 0x000fca00000000ff */
[----:B--2---:R4:W-:Y:S01]  /*f350*/  @P4 STG.E.U16 desc[UR52][R234.64+0x22], R19 ;  /* 0x00002213ea004986 */ /* 0x0049e2000c101534 */
[----:B------:R-:W-:-:S13]  /*f360*/  ISETP.GT.AND P4, PT, R0, 0x80, P1 ;  /* 0x000000800000780c */ /* 0x000fda0000f84270 */
[----:B----4-:R-:W-:Y:S05]  /*f370*/  @!P4 BRA `(.L_x_85) ;  /* 0x000000000004c947 */ /* 0x010fea0003800000 */
[----:B------:R2:W5:Y:S02]  /*f380*/  LDG.E.LTC128B.U16 R18, desc[UR52][R22.64+0x30] ;  /* 0x0000303416127981 */ /* 0x000564000c1e1520 */
.L_x_85:
[----:B------:R-:W-:Y:S05]  /*f390*/  BSYNC B1 ;  /* 0x0000000000017941 */ /* 0x000fea0003800000 */
.L_x_84:
[----:B------:R-:W4:Y:S01]  /*f3a0*/  LDL.LU R234, [R1+0x370] ;  /* 0x0003700001ea7983 */ /* 0x000f220000300800 */
[----:B-----5:R-:W-:Y:S01]  /*f3b0*/  HADD2.F32 R19, -RZ, R18.H0_H0 ;  /* 0x20000012ff137230 */ /* 0x020fe20000004100 */
[----:B------:R-:W-:Y:S04]  /*f3c0*/  BSSY B1, `(.L_x_86) ;  /* 0x0000009000017945 */ /* 0x000fe80003800000 */
[----:B------:R-:W-:-:S04]  /*f3d0*/  FMUL R19, R19, R16 ;  /* 0x0000001013137220 */ /* 0x000fc80000400000 */
[----:B----4-:R-:W-:-:S05]  /*f3e0*/  FFMA R19, R234, R2, R19 ;  /* 0x00000002ea137223 */ /* 0x010fca0000000013 */
[----:B------:R-:W-:-:S05]  /*f3f0*/  F2FP.F16.F32.PACK_AB R19, RZ, R19 ;  /* 0x00000013ff13723e */ /* 0x000fca00000000ff */
[----:B------:R4:W-:Y:S01]  /*f400*/  @P4 STG.E.U16 desc[UR52][R12.64+0x30], R19 ;  /* 0x000030130c004986 */ /* 0x0009e2000c101534 */
[----:B------:R-:W-:Y:S02]  /*f410*/  ISETP.GT.AND P4, PT, R0, 0x80, P0 ;  /* 0x000000800000780c */ /* 0x000fe40000784270 */
[----:B----4-:R-:W-:-:S11]  /*f420*/  PRMT R12, R18, 0x7610, R12 ;  /* 0x00007610120c7816 */ /* 0x010fd6000000000c */
[----:B------:R-:W-:Y:S05]  /*f430*/  @!P4 BRA `(.L_x_87) ;  /* 0x000000000004c947 */ /* 0x000fea0003800000 */
[----:B------:R4:W5:Y:S02]  /*f440*/  LDG.E.LTC128B.U16 R12, desc[UR52][R22.64+0x32] ;  /* 0x00003234160c7981 */ /* 0x000964000c1e1520 */
.L_x_87:
[----:B------:R-:W-:Y:S05]  /*f450*/  BSYNC B1 ;  /* 0x0000000000017941 */ /* 0x000fea0003800000 */
.L_x_86:
[----:B------:R-:W2:Y:S04]  /*f460*/  LDL.LU R235, [R1+0x374] ;  /* 0x0003740001eb7983 */ /* 0x000ea80000300800 */
[----:B------:R-:W3:Y:S01]  /*f470*/  LDL.64 R18, [R1+0x340] ;  /* 0x0003400001127983 */ /* 0x000ee20000100a00 */
[----:B-----5:R-:W-:Y:S01]  /*f480*/  HADD2.F32 R13, -RZ, R12.H0_H0 ;  /* 0x2000000cff0d7230 */ /* 0x020fe20000004100 */
[----:B------:R-:W-:Y:S01]  /*f490*/  BSSY B1, `(.L_x_88) ;  /* 0x0000009000017945 */ /* 0x000fe20003800000 */
[----:B------:R-:W-:-:S03]  /*f4a0*/  PRMT R234, R12, 0x7610, R234 ;  /* 0x000076100cea7816 */ /* 0x000fc600000000ea */
[----:B------:R-:W-:-:S04]  /*f4b0*/  FMUL R13, R13, R16 ;  /* 0x000000100d0d7220 */ /* 0x000fc80000400000 */
[----:B--2---:R-:W-:-:S05]  /*f4c0*/  FFMA R13, R235, R2, R13 ;  /* 0x00000002eb0d7223 */ /* 0x004fca000000000d */
[----:B------:R-:W-:-:S05]  /*f4d0*/  F2FP.F16.F32.PACK_AB R13, RZ, R13 ;  /* 0x0000000dff0d723e */ /* 0x000fca00000000ff */
[----:B---3--:R2:W-:Y:S01]  /*f4e0*/  @P4 STG.E.U16 desc[UR52][R18.64+0x32], R13 ;  /* 0x0000320d12004986 */ /* 0x0085e2000c101534 */
[----:B------:R-:W-:-:S13]  /*f4f0*/  ISETP.GT.AND P4, PT, R0, 0x88, P1 ;  /* 0x000000880000780c */ /* 0x000fda0000f84270 */
[----:B--2---:R-:W-:Y:S05]  /*f500*/  @!P4 BRA `(.L_x_89) ;  /* 0x000000000004c947 */ /* 0x004fea0003800000 */
[----:B------:R2:W5:Y:S02]  /*f510*/  LDG.E.LTC128B.U16 R234, desc[UR52][R20.64+0x30] ;  /* 0x0000303414ea7981 */ /* 0x000564000c1e1520 */
.L_x_89:
[----:B------:R-:W-:Y:S05]  /*f520*/  BSYNC B1 ;  /* 0x0000000000017941 */ /* 0x000fea0003800000 */
.L_x_88:
[----:B------:R-:W3:Y:S04]  /*f530*/  LDL.LU R18, [R1+0x378] ;  /* 0x0003780001127983 */ /* 0x000ee80000300800 */
[----:B------:R-:W4:Y:S01]  /*f540*/  LDL R13, [R1+0x3e8] ;  /* 0x0003e800010d7983 */ /* 0x000f220000100800 */
[----:B-----5:R-:W-:-:S05]  /*f550*/  HADD2.F32 R12, -RZ, R234.H0_H0 ;  /* 0x200000eaff0c7230 */ /* 0x020fca0000004100 */
[----:B------:R-:W-:-:S04]  /*f560*/  FMUL R12, R12, R16 ;  /* 0x000000100c0c7220 */ /* 0x000fc80000400000 */
[----:B---3--:R-:W-:-:S05]  /*f570*/  FFMA R12, R18, R2, R12 ;  /* 0x00000002120c7223 */ /* 0x008fca000000000c */
[----:B------:R-:W-:-:S05]  /*f580*/  F2FP.F16.F32.PACK_AB R12, RZ, R12 ;  /* 0x0000000cff0c723e */ /* 0x000fca00000000ff */
[----:B------:R4:W-:Y:S02]  /*f590*/  @P4 STG.E.U16 desc[UR52][R14.64+0x30], R12 ;  /* 0x0000300c0e004986 */ /* 0x0009e4000c101534 */
[----:B----4-:R-:W-:-:S05]  /*f5a0*/  IADD3 R15, P4, R13, 0x100, RZ ;  /* 0x000001000d0f7810 */ /* 0x010fca0007f9e0ff */
[----:B------:R-:W-:-:S04]  /*f5b0*/  IMAD.X R12, RZ, RZ, UR7, P4 ;  /* 0x00000007ff0c7e24 */ /* 0x000fc8000a0e06ff */
[----:B------:R-:W-:-:S04]  /*f5c0*/  IMAD R12, R12, R8, RZ ;  /* 0x000000080c0c7224 */ /* 0x000fc800078e02ff */
[C---:B------:R-:W-:Y:S02]  /*f5d0*/  IMAD R18, R15.reuse, R9, R12 ;  /* 0x000000090f127224 */ /* 0x040fe400078e020c */
[----:B------:R-:W3:Y:S01]  /*f5e0*/  LDL.64 R12, [R1+0x3c8] ;  /* 0x0003c800010c7983 */ /* 0x000ee20000100a00 */
[----:B------:R-:W-:Y:S01]  /*f5f0*/  BSSY B1, `(.L_x_90) ;  /* 0x000000a000017945 */ /* 0x000fe20003800000 */
[----:B------:R-:W-:Y:S02]  /*f600*/  PRMT R14, R234, 0x7610, R14 ;  /* 0x00007610ea0e7816 */ /* 0x000fe4000000000e */
[----:B------:R4:W-:Y:S01]  /*f610*/  STL [R1+0x350], R18 ;  /* 0x0003501201007387 */ /* 0x0009e20000100800 */
[----:B---3--:R-:W-:-:S04]  /*f620*/  IMAD.WIDE.U32 R12, R15, R8, R12 ;  /* 0x000000080f0c7225 */ /* 0x008fc800078e000c */
[----:B------:R-:W-:Y:S01]  /*f630*/  IMAD.IADD R13, R13, 0x1, R18 ;  /* 0x000000010d0d7824 */ /* 0x000fe200078e0212 */
[----:B----4-:R-:W-:-:S04]  /*f640*/  LEA R18, P4, R12, R6, 0x1 ;  /* 0x000000060c127211 */ /* 0x010fc800078808ff */
[----:B------:R-:W-:Y:S02]  /*f650*/  LEA.HI.X R19, R12, R7, R13, 0x1, P4 ;  /* 0x000000070c137211 */ /* 0x000fe400020f0c0d */
[----:B------:R-:W-:-:S13]  /*f660*/  ISETP.GT.AND P4, PT, R0, 0x88, P0 ;  /* 0x000000880000780c */ /* 0x000fda0000784270 */
[----:B------:R-:W-:Y:S05]  /*f670*/  @!P4 BRA `(.L_x_91) ;  /* 0x000000000004c947 */ /* 0x000fea0003800000 */
[----:B------:R3:W5:Y:S02]  /*f680*/  LDG.E.LTC128B.U16 R14, desc[UR52][R20.64+0x32] ;  /* 0x00003234140e7981 */ /* 0x000764000c1e1520 */
.L_x_91:
[----:B------:R-:W-:Y:S05]  /*f690*/  BSYNC B1 ;  /* 0x0000000000017941 */ /* 0x000fea0003800000 */
.L_x_90:
[----:B------:R4:W-:Y:S04]  /*f6a0*/  STL [R1+0x418], R9 ;  /* 0x0004180901007387 */ /* 0x0009e80000100800 */
[----:B----4-:R-:W4:Y:S04]  /*f6b0*/  LDL.LU R9, [R1+0x37c] ;  /* 0x00037c0001097983 */ /* 0x010f280000300800 */
[----:B------:R-:W4:Y:S04]  /*f6c0*/  LDL.64 R234, [R1+0x348] ;  /* 0x0003480001ea7983 */ /* 0x000f280000100a00 */
[----:B------:R0:W-:Y:S04]  /*f6d0*/  STL.64 [R1+0x410], R22 ;  /* 0x0004101601007387 */ /* 0x0001e80000100a00 */
[----:B0-----:R-:W4:Y:S01]  /*f6e0*/  LDL.64 R22, [R1+0x3c0] ;  /* 0x0003c00001167983 */ /* 0x001f220000100a00 */
[----:B-----5:R-:W-:Y:S01]  /*f6f0*/  HADD2.F32 R12, -RZ, R14.H0_H0 ;  /* 0x2000000eff0c7230 */ /* 0x020fe20000004100 */
[----:B------:R-:W-:-:S02]  /*f700*/  USHF.L.U64.HI UR4, UR8, 0x9, UR9 ;  /* 0x0000000908047899 */ /* 0x000fc40008010209 */
[----:B------:R-:W4:Y:S02]  /*f710*/  LDL.LU R13, [R1+0x300] ;  /* 0x00030000010d7983 */ /* 0x000f240000300800 */
[----:B------:R-:W-:Y:S02]  /*f720*/  FMUL R12, R12, R16 ;  /* 0x000000100c0c7220 */ /* 0x000fe40000400000 */
[----:B------:R2:W-:Y:S04]  /*f730*/  STL.64 [R1+0x408], R20 ;  /* 0x0004081401007387 */ /* 0x0005e80000100a00 */
[----:B--23--:R-:W2:Y:S04]  /*f740*/  LDL.64 R20, [R1+0x3e0] ;  /* 0x0003e00001147983 */ /* 0x00cea80000100a00 */
[----:B------:R0:W-:Y:S04]  /*f750*/  STL [R1+0x400], R3 ;  /* 0x0004000301007387 */ /* 0x0001e80000100800 */
[----:B0-----:R-:W3:Y:S04]  /*f760*/  LDL.LU R3, [R1+0x350] ;  /* 0x0003500001037983 */ /* 0x001ee80000300800 */
[----:B------:R0:W-:Y:S04]  /*f770*/  STL.64 [R1+0x3f8], R4 ;  /* 0x0003f80401007387 */ /* 0x0001e80000100a00 */
[----:B0-----:R-:W2:Y:S01]  /*f780*/  LDL.64 R4, [R1+0x3c8] ;  /* 0x0003c80001047983 */ /* 0x001ea20000100a00 */
[----:B----4-:R-:W-:-:S03]  /*f790*/  FFMA R12, R9, R2, R12 ;  /* 0x00000002090c7223 */ /* 0x010fc6000000000c */
[----:B------:R0:W5:Y:S02]  /*f7a0*/  LDL.LU R9, [R1+0x418] ;  /* 0x0004180001097983 */ /* 0x0001640000300800 */
[----:B------:R-:W-:-:S05]  /*f7b0*/  F2FP.F16.F32.PACK_AB R12, RZ, R12 ;  /* 0x0000000cff0c723e */ /* 0x000fca00000000ff */
[----:B------:R4:W-:Y:S02]  /*f7c0*/  @P4 STG.E.U16 desc[UR52][R234.64+0x32], R12 ;  /* 0x0000320cea004986 */ /* 0x0009e4000c101534 */
[----:B----4-:R-:W-:-:S05]  /*f7d0*/  IMAD.U32 R234, RZ, RZ, UR8 ;  /* 0x00000008ffea7e24 */ /* 0x010fca000f8e00ff */
[----:B------:R-:W-:-:S04]  /*f7e0*/  LEA R234, P4, R234, R22, 0x9 ;  /* 0x00000016eaea7211 */ /* 0x000fc800078848ff */
[----:B------:R-:W-:Y:S02]  /*f7f0*/  IADD3.X R235, R23, UR4, RZ, P4, !PT ;  /* 0x0000000417eb7c10 */ /* 0x000fe4000a7fe4ff */
[----:B------:R-:W-:Y:S01]  /*f800*/  ISETP.GT.AND P4, PT, R0, 0x100, P5 ;  /* 0x000001000000780c */ /* 0x000fe20002f84270 */
[----:B------:R0:W5:-:S12]  /*f810*/  LDL.LU.64 R22, [R1+0x410] ;  /* 0x0004100001167983 */ /* 0x0001580000300a00 */
[----:B------:R-:W4:Y:S04]  /*f820*/  @P4 LDG.E.LTC128B.U16 R14, desc[UR52][R18.64] ;  /* 0x00000034120e4981 */ /* 0x000f28000c1e1520 */
[----:B------:R-:W2:Y:S04]  /*f830*/  LDL R18, [R1+0x3d0] ;  /* 0x0003d00001127983 */ /* 0x000ea80000100800 */
[----:B------:R-:W2:Y:S01]  /*f840*/  LDL R19, [R1+0x3d4] ;  /* 0x0003d40001137983 */ /* 0x000ea20000100800 */
[----:B----4-:R-:W-:-:S05]  /*f850*/  HADD2.F32 R12, -RZ, R14.H0_H0 ;  /* 0x2000000eff0c7230 */ /* 0x010fca0000004100 */
[----:B------:R-:W-:-:S04]  /*f860*/  FMUL R12, R12, R16 ;  /* 0x000000100c0c7220 */ /* 0x000fc80000400000 */
[----:B------:R-:W-:-:S05]  /*f870*/  FFMA R12, R13, R2, R12 ;  /* 0x000000020d0c7223 */ /* 0x000fca000000000c */
[----:B------:R-:W-:-:S05]  /*f880*/  F2FP.F16.F32.PACK_AB R12, RZ, R12 ;  /* 0x0000000cff0c723e */ /* 0x000fca00000000ff */
[----:B------:R4:W-:Y:S02]  /*f890*/  @P4 STG.E.U16 desc[UR52][R234.64], R12 ;  /* 0x0000000cea004986 */ /* 0x0009e4000c101534 */
[----:B----4-:R-:W-:-:S04]  /*f8a0*/  IMAD.WIDE.U32 R12, R15, R8, R10 ;  /* 0x000000080f0c7225 */ /* 0x010fc800078e000a */
[----:B---3--:R-:W-:Y:S02]  /*f8b0*/  IMAD.IADD R13, R3, 0x1, R13 ;  /* 0x00000001030d7824 */ /* 0x008fe400078e020d */
[----:B--2---:R-:W-:-:S04]  /*f8c0*/  IMAD.WIDE.U32 R12, R18, UR42, R12 ;  /* 0x0000002a120c7c25 */ /* 0x004fc8000f8e000c */
[----:B------:R-:W-:Y:S01]  /*f8d0*/  IMAD.IADD R13, R19, 0x1, R13 ;  /* 0x00000001130d7824 */ /* 0x000fe200078e020d */
[----:B------:R-:W-:-:S04]  /*f8e0*/  LEA R18, P4, R12, R6, 0x1 ;  /* 0x000000060c127211 */ /* 0x000fc800078808ff */
[----:B------:R-:W-:Y:S02]  /*f8f0*/  LEA.HI.X R19, R12, R7, R13, 0x1, P4 ;  /* 0x000000070c137211 */ /* 0x000fe400020f0c0d */
[----:B------:R-:W2:Y:S02]  /*f900*/  LDL.64 R12, [R1+0x380] ;  /* 0x00038000010c7983 */ /* 0x000ea40000100a00 */
[----:B--2---:R-:W-:-:S04]  /*f910*/  IMAD.WIDE.U32 R12, R15, R8, R12 ;  /* 0x000000080f0c7225 */ /* 0x004fc800078e000c */
[----:B------:R-:W-:Y:S01]  /*f920*/  IMAD.IADD R3, R3, 0x1, R13 ;  /* 0x0000000103037824 */ /* 0x000fe200078e020d */
[----:B------:R-:W-:Y:S02]  /*f930*/  IADD3 R15, P4, R20, R12, RZ ;  /* 0x0000000c140f7210 */ /* 0x000fe40007f9e0ff */
[----:B------:R0:W5:Y:S04]  /*f940*/  LDL.LU.64 R20, [R1+0x408] ;  /* 0x0004080001147983 */ /* 0x0001680000300a00 */
[----:B------:R2:W-:Y:S02]  /*f950*/  STL [R1+0x360], R3 ;  /* 0x0003600301007387 */ /* 0x0005e40000100800 */
[----:B--2---:R-:W-:Y:S01]  /*f960*/  IMAD.X R3, R3, 0x1, R5, P4 ;  /* 0x0000000103037824 */ /* 0x004fe200020e0605 */
[----:B------:R-:W-:-:S04]  /*f970*/  LEA R4, P4, R15, R6, 0x1 ;  /* 0x000000060f047211 */ /* 0x000fc800078808ff */
[----:B------:R-:W-:Y:S02]  /*f980*/  LEA.HI.X R5, R15, R7, R3, 0x1, P4 ;  /* 0x000000070f057211 */ /* 0x000fe400020f0c03 */
[----:B------:R0:W5:Y:S04]  /*f990*/  LDL.LU R3, [R1+0x400] ;  /* 0x0004000001037983 */ /* 0x0001680000300800 */
[----:B------:R2:W-:Y:S04]  /*f9a0*/  STL.64 [R1+0x358], R4 ;  /* 0x0003580401007387 */ /* 0x0005e80000100a00 */
[----:B--2---:R0:W5:Y:S01]  /*f9b0*/  LDL.LU.64 R4, [R1+0x3f8] ;  /* 0x0003f80001047983 */ /* 0x0041620000300a00 */
[----:B------:R-:W-:Y:S01]  /*f9c0*/  LOP3.LUT P4, RZ, R17, 0x4, RZ, 0xc0, !PT ;  /* 0x0000000411ff7812 */ /* 0x000fe2000788c0ff */
[----:B------:R-:W-:Y:S03]  /*f9d0*/  BSSY B1, `(.L_x_92) ;  /* 0x0000004000017945 */ /* 0x000fe60003800000 */
[----:B------:R-:W-:-:S13]  /*f9e0*/  ISETP.GT.AND P4, PT, R0, 0x100, P4 ;  /* 0x000001000000780c */ /* 0x000fda0002784270 */
[----:B0-----:R-:W-:Y:S05]  /*f9f0*/  @!P4 BRA `(.L_x_93) ;  /* 0x000000000004c947 */ /* 0x001fea0003800000 */
[----:B------:R0:W5:Y:S02]  /*fa00*/  LDG.E.LTC128B.U16 R14, desc[UR52][R18.64+0x2] ;  /* 0x00000234120e7981 */ /* 0x000164000c1e1520 */
.L_x_93:
[----:B------:R-:W-:Y:S05]  /*fa10*/  BSYNC B1 ;  /* 0x0000000000017941 */ /* 0x000fea0003800000 */
.L_x_92:
[----:B-----5:R2:W-:Y:S04]  /*fa20*/  STL.64 [R1+0x3f8], R4 ;  /* 0x0003f80401007387 */ /* 0x0205e80000100a00 */
[----:B--2---:R-:W2:Y:S01]  /*fa30*/  LDL.LU R5, [R1+0x304] ;  /* 0x0003040001057983 */ /* 0x004ea20000300800 */
[----:B------:R-:W-:-:S05]  /*fa40*/  HADD2.F32 R15, -RZ, R14.H0_H0 ;  /* 0x2000000eff0f7230 */ /* 0x000fca0000004100 */
[----:B------:R-:W-:-:S04]  /*fa50*/  FMUL R15, R15, R16 ;  /* 0x000000100f0f7220 */ /* 0x000fc80000400000 */
[----:B--2---:R-:W-:Y:S01]  /*fa60*/  FFMA R15, R5, R2, R15 ;  /* 0x00000002050f7223 */ /* 0x004fe2000000000f */
[----:B------:R-:W-:-:S04]  /*fa70*/  IMAD.U32 R5, RZ, RZ, UR8 ;  /* 0x00000008ff057e24 */ /* 0x000fc8000f8e00ff */
[----:B------:R-:W-:Y:S01]  /*fa80*/  F2FP.F16.F32.PACK_AB R15, RZ, R15 ;  /* 0x0000000fff0f723e */ /* 0x000fe200000000ff */
[----:B------:R-:W-:-:S04]  /*fa90*/  IMAD.SHL.U32 R5, R5, 0x10, RZ ;  /* 0x0000001005057824 */ /* 0x000fc800078e00ff */
[----:B------:R2:W-:Y:S04]  /*faa0*/  @P4 STG.E.U16 desc[UR52][R234.64+0x2], R15 ;  /* 0x0000020fea004986 */ /* 0x0005e8000c101534 */
[----:B--2---:R-:W2:Y:S01]  /*fab0*/  LDL R15, [R1+0x3ec] ;  /* 0x0003ec00010f7983 */ /* 0x004ea20000100800 */
[----:B------:R-:W-:Y:S01]  /*fac0*/  IADD3 R4, P4, R234, R5, RZ ;  /* 0x00000005ea047210 */ /* 0x000fe20007f9e0ff */
[----:B------:R-:W-:Y:S04]  /*fad0*/  BSSY B1, `(.L_x_94) ;  /* 0x000000a000017945 */ /* 0x000fe80003800000 */
[----:B--2---:R-:W-:-:S05]  /*fae0*/  IMAD.X R5, R235, 0x1, R15, P4 ;  /* 0x00000001eb057824 */ /* 0x004fca00020e060f */
[----:B------:R2:W-:Y:S01]  /*faf0*/  STL.64 [R1+0x350], R4 ;  /* 0x0003500401007387 */ /* 0x0005e20000100a00 */
[----:B------:R-:W-:-:S03]  /*fb00*/  ISETP.GT.AND P4, PT, R0, 0x108, P5 ;  /* 0x000001080000780c */ /* 0x000fc60002f84270 */
[----:B--2---:R2:W5:Y:S04]  /*fb10*/  LDL.LU.64 R4, [R1+0x3f8] ;  /* 0x0003f80001047983 */ /* 0x0045680000300a00 */
[----:B------:R2:W-:Y:S06]  /*fb20*/  STL.S16 [R1+0x300], R14 ;  /* 0x0003000e01007387 */ /* 0x0005ec0000100600 */
[----:B------:R-:W-:Y:S05]  /*fb30*/  @!P4 BRA `(.L_x_95) ;  /* 0x00000000000cc947 */ /* 0x000fea0003800000 */
[----:B--2---:R-:W2:Y:S04]  /*fb40*/  LDL.LU.64 R14, [R1+0x358] ;  /* 0x00035800010e7983 */ /* 0x004ea80000300a00 */
[----:B--2---:R-:W2:Y:S04]  /*fb50*/  LDG.E.LTC128B.U16 R14, desc[UR52][R14.64] ;  /* 0x000000340e0e7981 */ /* 0x004ea8000c1e1520 */
[----:B--2---:R3:W-:Y:S02]  /*fb60*/  STL [R1+0x300], R14 ;  /* 0x0003000e01007387 */ /* 0x0047e40000100800 */
.L_x_95:
[----:B------:R-:W-:Y:S05]  /*fb70*/  BSYNC B1 ;  /* 0x0000000000017941 */ /* 0x000fea0003800000 */
.L_x_94:
[----:B-----5:R4:W-:Y:S04]  /*fb80*/  STL [R1+0x408], R5 ;  /* 0x0004080501007387 */ /* 0x0209e80000100800 */
[----:B----4-:R-:W4:Y:S04]  /*fb90*/  LDL.LU R5, [R1+0x308] ;  /* 0x0003080001057983 */ /* 0x010f280000300800 */
[----:B------:R0:W-:Y:S04]  /*fba0*/  STL.64 [R1+0x400], R8 ;  /* 0x0004000801007387 */ /* 0x0001e80000100a00 */
[----:B------:R-:W4:Y:S04]  /*fbb0*/  LDL R15, [R1+0x3d0] ;  /* 0x0003d000010f7983 */ /* 0x000f280000100800 */
[----:B--23--:R-:W2:Y:S04]  /*fbc0*/  LDL R14, [R1+0x3d4] ;  /* 0x0003d400010e7983 */ /* 0x00cea80000100800 */
[----:B0-----:R-:W3:Y:S04]  /*fbd0*/  LDL.64 R8, [R1+0x350] ;  /* 0x0003500001087983 */ /* 0x001ee80000100a00 */
[----:B------:R0:W-:Y:S04]  /*fbe0*/  STL [R1+0x3fc], R4 ;  /* 0x0003fc0401007387 */ /* 0x0001e80000100800 */
[----:B0-----:R-:W4:Y:S04]  /*fbf0*/  LDL.LU R4, [R1+0x300] ;  /* 0x0003000001047983 */ /* 0x001f280000300800 */
[----:B------:R-:W-:Y:S01]  /*fc00*/  STL [R1+0x3f8], R3 ;  /* 0x0003f80301007387 */ /* 0x000fe20000100800 */
[----:B----4-:R-:W-:-:S05]  /*fc10*/  HADD2.F32 R13, -RZ, R4.H0_H0 ;  /* 0x20000004ff0d7230 */ /* 0x010fca0000004100 */
[----:B------:R-:W-:-:S04]  /*fc20*/  FMUL R13, R13, R16 ;  /* 0x000000100d0d7220 */ /* 0x000fc80000400000 */
[----:B------:R-:W-:Y:S02]  /*fc30*/  FFMA R13, R5, R2, R13 ;  /* 0x00000002050d7223 */ /* 0x000fe4000000000d */
[----:B------:R0:W5:Y:S03]  /*fc40*/  LDL.LU R5, [R1+0x408] ;  /* 0x0004080001057983 */ /* 0x0001660000300800 */
[----:B------:R-:W-:-:S05]  /*fc50*/  F2FP.F16.F32.PACK_AB R13, RZ, R13 ;  /* 0x0000000dff0d723e */ /* 0x000fca00000000ff */
[----:B---3--:R3:W-:Y:S04]  /*fc60*/  @P4 STG.E.U16 desc[UR52][R8.64], R13 ;  /* 0x0000000d08004986 */ /* 0x0087e8000c101534 */
[----:B---3--:R0:W5:Y:S04]  /*fc70*/  LDL.LU.64 R8, [R1+0x400] ;  /* 0x0004000001087983 */ /* 0x0081680000300a00 */
[----:B------:R-:W3:Y:S01]  /*fc80*/  LDL.LU R13, [R1+0x360] ;  /* 0x00036000010d7983 */ /* 0x000ee20000300800 */
[----:B------:R-:W-:Y:S02]  /*fc90*/  IADD3 R12, P4, R10, R12, RZ ;  /* 0x0000000c0a0c7210 */ /* 0x000fe40007f9e0ff */
[----:B------:R-:W-:-:S03]  /*fca0*/  PRMT R3, R4, 0x7610, R3 ;  /* 0x0000761004037816 */ /* 0x000fc60000000003 */
[----:B---3--:R-:W-:Y:S02]  /*fcb0*/  IMAD.X R13, R11, 0x1, R13, P4 ;  /* 0x000000010b0d7824 */ /* 0x008fe400020e060d */
[----:B------:R-:W-:-:S04]  /*fcc0*/  IMAD.WIDE.U32 R12, R15, UR42, R12 ;  /* 0x0000002a0f0c7c25 */ /* 0x000fc8000f8e000c */
[----:B--2---:R-:W-:Y:S01]  /*fcd0*/  IMAD.IADD R13, R14, 0x1, R13 ;  /* 0x000000010e0d7824 */ /* 0x004fe200078e020d */
[----:B------:R-:W-:-:S04]  /*fce0*/  LEA R14, P4, R12, R6, 0x1 ;  /* 0x000000060c0e7211 */ /* 0x000fc800078808ff */
[----:B------:R-:W-:Y:S01]  /*fcf0*/  LEA.HI.X R15, R12, R7, R13, 0x1, P4 ;  /* 0x000000070c0f7211 */ /* 0x000fe200020f0c0d */
[----:B------:R-:W-:-:S04]  /*fd00*/  IMAD.U32 R13, RZ, RZ, UR8 ;  /* 0x00000008ff0d7e24 */ /* 0x000fc8000f8e00ff */
[----:B------:R-:W-:-:S05]  /*fd10*/  IMAD.SHL.U32 R13, R13, 0x10, RZ ;  /* 0x000000100d0d7824 */ /* 0x000fca00078e00ff */
[----:B------:R-:W-:Y:S02]  /*fd20*/  IADD3 R12, P4, R13, R234, RZ ;  /* 0x000000ea0d0c7210 */ /* 0x000fe40007f9e0ff */
[----:B------:R-:W2:Y:S04]  /*fd30*/  LDL R13, [R1+0x3ec] ;  /* 0x0003ec00010d7983 */ /* 0x000ea80000100800 */
[----:B------:R0:W5:Y:S04]  /*fd40*/  LDL.LU R4, [R1+0x3fc] ;  /* 0x0003fc0001047983 */ /* 0x0001680000300800 */
[----:B------:R3:W-:Y:S04]  /*fd50*/  STL.S16 [R1+0x300], R3 ;  /* 0x0003000301007387 */ /* 0x0007e80000100600 */
[----:B---3--:R0:W5:Y:S01]  /*fd60*/  LDL.LU R3, [R1+0x3f8] ;  /* 0x0003f80001037983 */ /* 0x0081620000300800 */
[----:B------:R-:W-:Y:S01]  /*fd70*/  BSSY B1, `(.L_x_96) ;  /* 0x0000009000017945 */ /* 0x000fe20003800000 */
[----:B--2---:R-:W-:Y:S01]  /*fd80*/  IMAD.X R13, R13, 0x1, R235, P4 ;  /* 0x000000010d0d7824 */ /* 0x004fe200020e06eb */
[----:B------:R-:W-:-:S04]  /*fd90*/  LOP3.LUT P4, RZ, R17, 0x4, RZ, 0xc0, !PT ;  /* 0x0000000411ff7812 */ /* 0x000fc8000788c0ff */
[----:B------:R-:W-:-:S13]  /*fda0*/  ISETP.GT.AND P4, PT, R0, 0x108, P4 ;  /* 0x000001080000780c */ /* 0x000fda0002784270 */
[----:B0-----:R-:W-:Y:S05]  /*fdb0*/  @!P4 BRA `(.L_x_97) ;  /* 0x000000000010c947 */ /* 0x001fea0003800000 */
[----:B------:R0:W-:Y:S04]  /*fdc0*/  STL [R1+0x3f8], R0 ;  /* 0x0003f80001007387 */ /* 0x0001e80000100800 */
[----:B0-----:R-:W2:Y:S04]  /*fdd0*/  LDG.E.LTC128B.U16 R0, desc[UR52][R14.64+0x2] ;  /* 0x000002340e007981 */ /* 0x001ea8000c1e1520 */
[----:B--2---:R0:W-:Y:S04]  /*fde0*/  STL [R1+0x300], R0 ;  /* 0x0003000001007387 */ /* 0x0041e80000100800 */
[----:B0-----:R0:W5:Y:S02]  /*fdf0*/  LDL.LU R0, [R1+0x3f8] ;  /* 0x0003f80001007983 */ /* 0x0011640000300800 */
.L_x_97:
[----:B------:R-:W-:Y:S05]  /*fe00*/  BSYNC B1 ;  /* 0x0000000000017941 */ /* 0x000fea0003800000 */
.L_x_96:
[----:B-----5:R-:W-:Y:S04]  /*fe10*/  STL [R1+0x410], R9 ;  /* 0x0004100901007387 */ /* 0x020fe80000100800 */
[----:B------:R2:W-:Y:S04]  /*fe20*/  STL [R1+0x40c], R8 ;  /* 0x00040c0801007387 */ /* 0x0005e80000100800 */
[----:B--2---:R-:W2:Y:S04]  /*fe30*/  LDL.LU R8, [R1+0x30c] ;  /* 0x00030c0001087983 */ /* 0x004ea80000300800 */
[----:B------:R-:W-:Y:S04]  /*fe40*/  STL [R1+0x408], R7 ;  /* 0x0004080701007387 */ /* 0x000fe80000100800 */
[----:B------:R-:W-:Y:S04]  /*fe50*/  STL [R1+0x404], R6 ;  /* 0x0004040601007387 */ /* 0x000fe80000100800 */
[----:B------:R-:W-:Y:S04]  /*fe60*/  STL [R1+0x400], R5 ;  /* 0x0004000501007387 */ /* 0x000fe80000100800 */
[----:B------:R3:W-:Y:S04]  /*fe70*/  STL [R1+0x3fc], R4 ;  /* 0x0003fc0401007387 */ /* 0x0007e80000100800 */
[----:B---3--:R-:W3:Y:S04]  /*fe80*/  LDL.LU R4, [R1+0x300] ;  /* 0x0003000001047983 */ /* 0x008ee80000300800 */
[----:B------:R4:W-:Y:S01]  /*fe90*/  STL [R1+0x3f8], R3 ;  /* 0x0003f80301007387 */ /* 0x0009e20000100800 */
[----:B---3--:R-:W-:-:S05]  /*fea0*/  HADD2.F32 R9, -RZ, R4.H0_H0 ;  /* 0x20000004ff097230 */ /* 0x008fca0000004100 */
[----:B------:R-:W-:-:S04]  /*feb0*/  FMUL R9, R9, R16 ;  /* 0x0000001009097220 */ /* 0x000fc80000400000 */
[----:B--2---:R-:W-:Y:S01]  /*fec0*/  FFMA R8, R8, R2, R9 ;  /* 0x0000000208087223 */ /* 0x004fe20000000009 */
[----:B----4-:R-:W-:Y:S01]  /*fed0*/  PRMT R3, R4, 0x7610, R3 ;  /* 0x0000761004037816 */ /* 0x010fe20000000003 */
[----:B------:R2:W5:Y:S03]  /*fee0*/  LDL.LU R9, [R1+0x410] ;  /* 0x0004100001097983 */ /* 0x0005660000300800 */
[----:B------:R-:W-:Y:S02]  /*fef0*/  F2FP.F16.F32.PACK_AB R7, RZ, R8 ;  /* 0x00000008ff07723e */ /* 0x000fe400000000ff */
[----:B------:R2:W5:Y:S02]  /*ff00*/  LDL.LU R8, [R1+0x40c] ;  /* 0x00040c0001087983 */ /* 0x0005640000300800 */
[----:B------:R-:W-:Y:S02]  /*ff10*/  PRMT R6, R7, 0x7610, R6 ;  /* 0x0000761007067816 */ /* 0x000fe40000000006 */
[----:B------:R2:W5:Y:S02]  /*ff20*/  LDL.LU R7, [R1+0x408] ;  /* 0x0004080001077983 */ /* 0x0005640000300800 */
[----:B------:R-:W-:-:S02]  /*ff30*/  PRMT R5, R6, 0x7610, R5 ;  /* 0x0000761006057816 */ /* 0x000fc40000000005 */
[----:B------:R2:W5:Y:S04]  /*ff40*/  LDL.LU R6, [R1+0x404] ;  /* 0x0004040001067983 */ /* 0x0005680000300800 */
[----:B------:R3:W-:Y:S04]  /*ff50*/  @P4 STG.E.U16 desc[UR52][R12.64+0x2], R5 ;  /* 0x000002050c004986 */ /* 0x0007e8000c101534 */
[----:B---3--:R2:W5:Y:S01]  /*ff60*/  LDL.LU R5, [R1+0x400] ;  /* 0x0004000001057983 */ /* 0x0085620000300800 */
[----:B------:R-:W-:-:S03]  /*ff70*/  LOP3.LUT P4, RZ, R17, 0x2, RZ, 0xc0, !PT ;  /* 0x0000000211ff7812 */ /* 0x000fc6000788c0ff */
[----:B------:R2:W5:Y:S04]  /*ff80*/  LDL.LU R4, [R1+0x3fc] ;  /* 0x0003fc0001047983 */ /* 0x0005680000300800 */
[----:B------:R3:W-:Y:S04]  /*ff90*/  STL.S16 [R1+0x300], R3 ;  /* 0x0003000301007387 */ /* 0x0007e80000100600 */
[----:B---3--:R2:W5:Y:S01]  /*ffa0*/  LDL.LU R3, [R1+0x3f8] ;  /* 0x0003f80001037983 */ /* 0x0085620000300800 */
[----:B------:R-:W-:Y:S01]  /*ffb0*/  ISETP.GT.AND P4, PT, R0, 0x100, P4 ;  /* 0x000001000000780c */ /* 0x000fe20002784270 */
[----:B------:R-:W-:-:S12]  /*ffc0*/  BSSY B1, `(.L_x_98) ;  /* 0x0000006000017945 */ /* 0x000fd80003800000 */
[----:B--2---:R-:W-:Y:S05]  /*ffd0*/  @!P4 BRA `(.L_x_99) ;  /* 0x000000000010c947 */ /* 0x004fea0003800000 */
[----:B------:R2:W-:Y:S04]  /*ffe0*/  STL [R1+0x3f8], R0 ;  /* 0x0003f80001007387 */ /* 0x0005e80000100800 */
[----:B--2---:R-:W2:Y:S04]  /*fff0*/  LDG.E.LTC128B.U16 R0, desc[UR52][R18.64+0x10] ;  /* 0x0000103412007981 */ /* 0x004ea8000c1e1520 */
[----:B--2---:R2:W-:Y:S04]  /*10000*/  STL [R1+0x300], R0 ;  /* 0x0003000001007387 */ /* 0x0045e80000100800 */
[----:B--2---:R2:W5:Y:S02]  /*10010*/  LDL.LU R0, [R1+0x3f8] ;  /* 0x0003f80001007983 */ /* 0x0045640000300800 */
.L_x_99:
[----:B------:R-:W-:Y:S05]  /*10020*/  BSYNC B1 ;  /* 0x0000000000017941 */ /* 0x000fea0003800000 */
.L_x_98:
[----:B-----5:R-:W-:Y:S04]  /*10030*/  STL [R1+0x414], R9 ;  /* 0x0004140901007387 */ /* 0x020fe80000100800 */
[----:B------:R3:W-:Y:S04]  /*10040*/  STL [R1+0x410], R8 ;  /* 0x0004100801007387 */ /* 0x0007e80000100800 */
[----:B---3--:R-:W3:Y:S04]  /*10050*/  LDL.LU R8, [R1+0x310] ;  /* 0x0003100001087983 */ /* 0x008ee80000300800 */
[----:B------:R-:W-:Y:S04]  /*10060*/  STL.64 [R1+0x408], R6 ;  /* 0x0004080601007387 */ /* 0x000fe80000100a00 */
[----:B------:R-:W-:Y:S04]  /*10070*/  STL [R1+0x400], R5 ;  /* 0x0004000501007387 */ /* 0x000fe80000100800 */
[----:B------:R4:W-:Y:S04]  /*10080*/  STL [R1+0x3fc], R4 ;  /* 0x0003fc0401007387 */ /* 0x0009e80000100800 */
[----:B----4-:R-:W4:Y:S04]  /*10090*/  LDL.LU R4, [R1+0x300] ;  /* 0x0003000001047983 */ /* 0x010f280000300800 */
[----:B------:R0:W-:Y:S01]  /*100a0*/  STL [R1+0x3f8], R3 ;  /* 0x0003f80301007387 */ /* 0x0001e20000100800 */
[----:B----4-:R-:W-:-:S05]  /*100b0*/  HADD2.F32 R9, -RZ, R4.H0_H0 ;  /* 0x20000004ff097230 */ /* 0x010fca0000004100 */
[----:B------:R-:W-:-:S04]  /*100c0*/  FMUL R9, R9, R16 ;  /* 0x0000001009097220 */ /* 0x000fc80000400000 */
[----:B---3--:R-:W-:Y:S01]  /*100d0*/  FFMA R8, R8, R2, R9 ;  /* 0x0000000208087223 */ /* 0x008fe20000000009 */
[----:B0-----:R-:W-:Y:S01]  /*100e0*/  PRMT R3, R4, 0x7610, R3 ;  /* 0x0000761004037816 */ /* 0x001fe20000000003 */
[----:B------:R0:W5:Y:S03]  /*100f0*/  LDL.LU R9, [R1+0x414] ;  /* 0x0004140001097983 */ /* 0x0001660000300800 */
[----:B------:R-:W-:Y:S02]  /*10100*/  F2FP.F16.F32.PACK_AB R7, RZ, R8 ;  /* 0x00000008ff07723e */ /* 0x000fe400000000ff */
[----:B------:R0:W5:Y:S02]  /*10110*/  LDL.LU R8, [R1+0x410] ;  /* 0x0004100001087983 */ /* 0x0001640000300800 */
[----:B------:R-:W-:Y:S01]  /*10120*/  PRMT R6, R7, 0x7610, R6 ;  /* 0x0000761007067816 */ /* 0x000fe20000000006 */
[----:B------:R-:W-:-:S03]  /*10130*/  @P4 IMAD.MOV.U32 R7, RZ, RZ, R235 ;  /* 0x000000ffff074224 */ /* 0x000fc600078e00eb */
[----:B------:R-:W-:Y:S01]  /*10140*/  PRMT R5, R6, 0x7610, R5 ;  /* 0x0000761006057816 */ /* 0x000fe20000000005 */
[----:B------:R-:W-:-:S05]  /*10150*/  @P4 IMAD.MOV.U32 R6, RZ, RZ, R234 ;  /* 0x000000ffff064224 */ /* 0x000fca00078e00ea */
[----:B------:R3:W-:Y:S04]  /*10160*/  @P4 STG.E.U16 desc[UR52][R6.64+0x10], R5 ;  /* 0x0000100506004986 */ /* 0x0007e8000c101534 */
[----:B---3--:R0:W5:Y:S04]  /*10170*/  LDL.LU.64 R6, [R1+0x408] ;  /* 0x0004080001067983 */ /* 0x0081680000300a00 */
[----:B------:R0:W5:Y:S04]  /*10180*/  LDL.LU R5, [R1+0x400] ;  /* 0x0004000001057983 */ /* 0x0001680000300800 */
[----:B------:R0:W5:Y:S04]  /*10190*/  LDL.LU R4, [R1+0x3fc] ;  /* 0x0003fc0001047983 */ /* 0x0001680000300800 */
[----:B------:R3:W-:Y:S04]  /*101a0*/  STL.S16 [R1+0x300], R3 ;  /* 0x0003000301007387 */ /* 0x0007e80000100600 */
[----:B---3--:R0:W5:Y:S01]  /*101b0*/  LDL.LU R3, [R1+0x3f8] ;  /* 0x0003f80001037983 */ /* 0x0081620000300800 */
[----:B------:R-:W-:Y:S01]  /*101c0*/  ISETP.GT.AND P4, PT, R0, 0x100, P6 ;  /* 0x000001000000780c */ /* 0x000fe20003784270 */
[----:B------:R-:W-:-:S12]  /*101d0*/  BSSY B1, `(.L_x_100) ;  /* 0x0000006000017945 */ /* 0x000fd80003800000 */
[----:B0-----:R-:W-:Y:S05]  /*101e0*/  @!P4 BRA `(.L_x_101) ;  /* 0x000000000010c947 */ /* 0x001fea0003800000 */
[----:B------:R0:W-:Y:S04]  /*101f0*/  STL [R1+0x3f8], R0 ;  /* 0x0003f80001007387 */ /* 0x0001e80000100800 */
[----:B0-----:R-:W3:Y:S04]  /*10200*/  LDG.E.LTC128B.U16 R0, desc[UR52][R18.64+0x12] ;  /* 0x0000123412007981 */ /* 0x001ee8000c1e1520 */
[----:B---3--:R0:W-:Y:S04]  /*10210*/  STL [R1+0x300], R0 ;  /* 0x0003000001007387 */ /* 0x0081e80000100800 */
[----:B0-----:R0:W5:Y:S02]  /*10220*/  LDL.LU R0, [R1+0x3f8] ;  /* 0x0003f80001007983 */ /* 0x0011640000300800 */
.L_x_101:
[----:B------:R-:W-:Y:S05]  /*10230*/  BSYNC B1 ;  /* 0x0000000000017941 */ /* 0x000fea0003800000 */
.L_x_100:
[----:B-----5:R-:W-:Y:S04]  /*10240*/  STL [R1+0x410], R9 ;  /* 0x0004100901007387 */ /* 0x020fe80000100800 */
[----:B------:R3:W-:Y:S04]  /*10250*/  STL [R1+0x40c], R8 ;  /* 0x00040c0801007387 */ /* 0x0007e80000100800 */
[----:B---3--:R-:W3:Y:S04]  /*10260*/  LDL.LU R8, [R1+0x314] ;  /* 0x0003140001087983 */ /* 0x008ee80000300800 */
[----:B------:R-:W-:Y:S04]  /*10270*/  STL [R1+0x408], R7 ;  /* 0x0004080701007387 */ /* 0x000fe80000100800 */
[----:B------:R-:W-:Y:S04]  /*10280*/  STL [R1+0x404], R6 ;  /* 0x0004040601007387 */ /* 0x000fe80000100800 */
[----:B------:R-:W-:Y:S04]  /*10290*/  STL [R1+0x400], R5 ;  /* 0x0004000501007387 */ /* 0x000fe80000100800 */
[----:B------:R4:W-:Y:S04]  /*102a0*/  STL [R1+0x3fc], R4 ;  /* 0x0003fc0401007387 */ /* 0x0009e80000100800 */
[----:B----4-:R-:W4:Y:S04]  /*102b0*/  LDL.LU R4, [R1+0x300] ;  /* 0x0003000001047983 */ /* 0x010f280000300800 */
[----:B------:R1:W-:Y:S01]  /*102c0*/  STL [R1+0x3f8], R3 ;  /* 0x0003f80301007387 */ /* 0x0003e20000100800 */
[----:B----4-:R-:W-:-:S05]  /*102d0*/  HADD2.F32 R9, -RZ, R4.H0_H0 ;  /* 0x20000004ff097230 */ /* 0x010fca0000004100 */
[----:B------:R-:W-:-:S04]  /*102e0*/  FMUL R9, R9, R16 ;  /* 0x0000001009097220 */ /* 0x000fc80000400000 */
[----:B---3--:R-:W-:Y:S01]  /*102f0*/  FFMA R8, R8, R2, R9 ;  /* 0x0000000208087223 */ /* 0x008fe20000000009 */
[----:B-1----:R-:W-:Y:S01]  /*10300*/  PRMT R3, R4, 0x7610, R3 ;  /* 0x0000761004037816 */ /* 0x002fe20000000003 */
        /* <DEDUP_REMOVED lines=15> */
[----:B-1----:R-:W-:Y:S05]  /*10400*/  @!P4 BRA `(.L_x_103) ;  /* 0x000000000010c947 */ /* 0x002fea0003800000 */
[----:B------:R1:W-:Y:S04]  /*10410*/  STL [R1+0x3f8], R0 ;  /* 0x0003f80001007387 */ /* 0x0003e80000100800 */
[----:B-1----:R-:W3:Y:S04]  /*10420*/  LDG.E.LTC128B.U16 R0, desc[UR52][R14.64+0x10] ;  /* 0x000010340e007981 */ /* 0x002ee8000c1e1520 */
[----:B---3--:R1:W-:Y:S04]  /*10430*/  STL [R1+0x300], R0 ;  /* 0x0003000001007387 */ /* 0x0083e80000100800 */
[----:B-1----:R1:W5:Y:S02]  /*10440*/  LDL.LU R0, [R1+0x3f8] ;  /* 0x0003f80001007983 */ /* 0x0023640000300800 */
.L_x_103:
[----:B------:R-:W-:Y:S05]  /*10450*/  BSYNC B1 ;  /* 0x0000000000017941 */ /* 0x000fea0003800000 */
.L_x_102:
[----:B------:R-:W-:Y:S04]  /*10460*/  STL [R1+0x41c], R11 ;  /* 0x00041c0b01007387 */ /* 0x000fe80000100800 */
[----:B------:R3:W-:Y:S04]  /*10470*/  STL [R1+0x418], R10 ;  /* 0x0004180a01007387 */ /* 0x0007e80000100800 */
[----:B---3--:R-:W3:Y:S04]  /*10480*/  LDL.LU R10, [R1+0x318] ;  /* 0x00031800010a7983 */ /* 0x008ee80000300800 */
[----:B-----5:R-:W-:Y:S04]  /*10490*/  STL [R1+0x414], R9 ;  /* 0x0004140901007387 */ /* 0x020fe80000100800 */
[----:B------:R-:W-:Y:S04]  /*104a0*/  STL [R1+0x410], R8 ;  /* 0x0004100801007387 */ /* 0x000fe80000100800 */
[----:B------:R4:W-:Y:S04]  /*104b0*/  STL.64 [R1+0x408], R6 ;  /* 0x0004080601007387 */ /* 0x0009e80000100a00 */
[----:B----4-:R-:W4:Y:S04]  /*104c0*/  LDL.64 R6, [R1+0x350] ;  /* 0x0003500001067983 */ /* 0x010f280000100a00 */
[----:B------:R-:W-:Y:S04]  /*104d0*/  STL [R1+0x400], R5 ;  /* 0x0004000501007387 */ /* 0x000fe80000100800 */
[----:B------:R0:W-:Y:S04]  /*104e0*/  STL [R1+0x3fc], R4 ;  /* 0x0003fc0401007387 */ /* 0x0001e80000100800 */
[----:B0-----:R-:W2:Y:S04]  /*104f0*/  LDL.LU R4, [R1+0x300] ;  /* 0x0003000001047983 */ /* 0x001ea80000300800 */
[----:B------:R0:W-:Y:S01]  /*10500*/  STL [R1+0x3f8], R3 ;  /* 0x0003f80301007387 */ /* 0x0001e20000100800 */
[----:B--2---:R-:W-:-:S05]  /*10510*/  HADD2.F32 R11, -RZ, R4.H0_H0 ;  /* 0x20000004ff0b7230 */ /* 0x004fca0000004100 */
[----:B------:R-:W-:-:S04]  /*10520*/  FMUL R11, R11, R16 ;  /* 0x000000100b0b7220 */ /* 0x000fc80000400000 */
[----:B---3--:R-:W-:Y:S02]  /*10530*/  FFMA R10, R10, R2, R11 ;  /* 0x000000020a0a7223 */ /* 0x008fe4000000000b */
[----:B------:R2:W5:Y:S03]  /*10540*/  LDL.LU R11, [R1+0x41c] ;  /* 0x00041c00010b7983 */ /* 0x0005660000300800 */
[----:B------:R-:W-:Y:S02]  /*10550*/  F2FP.F16.F32.PACK_AB R9, RZ, R10 ;  /* 0x0000000aff09723e */ /* 0x000fe400000000ff */
[----:B------:R2:W5:Y:S02]  /*10560*/  LDL.LU R10, [R1+0x418] ;  /* 0x00041800010a7983 */ /* 0x0005640000300800 */
[----:B------:R-:W-:Y:S02]  /*10570*/  PRMT R8, R9, 0x7610, R8 ;  /* 0x0000761009087816 */ /* 0x000fe40000000008 */
[----:B------:R2:W5:Y:S02]  /*10580*/  LDL.LU R9, [R1+0x414] ;  /* 0x0004140001097983 */ /* 0x0005640000300800 */
[----:B------:R-:W-:-:S02]  /*10590*/  PRMT R5, R8, 0x7610, R5 ;  /* 0x0000761008057816 */ /* 0x000fc40000000005 */
[----:B0-----:R-:W-:Y:S01]  /*105a0*/  PRMT R3, R4, 0x7610, R3 ;  /* 0x0000761004037816 */ /* 0x001fe20000000003 */
[----:B------:R2:W5:Y:S04]  /*105b0*/  LDL.LU R8, [R1+0x410] ;  /* 0x0004100001087983 */ /* 0x0005680000300800 */
[----:B----4-:R0:W-:Y:S04]  /*105c0*/  @P4 STG.E.U16 desc[UR52][R6.64+0x10], R5 ;  /* 0x0000100506004986 */ /* 0x0101e8000c101534 */
[----:B0-----:R2:W5:Y:S04]  /*105d0*/  LDL.LU.64 R6, [R1+0x408] ;  /* 0x0004080001067983 */ /* 0x0015680000300a00 */
[----:B------:R2:W5:Y:S04]  /*105e0*/  LDL.LU R5, [R1+0x400] ;  /* 0x0004000001057983 */ /* 0x0005680000300800 */
[----:B------:R2:W5:Y:S04]  /*105f0*/  LDL.LU R4, [R1+0x3fc] ;  /* 0x0003fc0001047983 */ /* 0x0005680000300800 */
[----:B------:R0:W-:Y:S04]  /*10600*/  STL.S16 [R1+0x308], R3 ;  /* 0x0003080301007387 */ /* 0x0001e80000100600 */
[----:B0-----:R2:W5:Y:S01]  /*10610*/  LDL.LU R3, [R1+0x3f8] ;  /* 0x0003f80001037983 */ /* 0x0015620000300800 */
[----:B------:R-:W-:Y:S01]  /*10620*/  ISETP.GT.AND P4, PT, R0, 0x108, P6 ;  /* 0x000001080000780c */ /* 0x000fe20003784270 */
[----:B------:R-:W-:-:S12]  /*10630*/  BSSY B1, `(.L_x_104) ;  /* 0x0000006000017945 */ /* 0x000fd80003800000 */
[----:B--2---:R-:W-:Y:S05]  /*10640*/  @!P4 BRA `(.L_x_105) ;  /* 0x000000000010c947 */ /* 0x004fea0003800000 */
[----:B------:R0:W-:Y:S04]  /*10650*/  STL [R1+0x3f8], R0 ;  /* 0x0003f80001007387 */ /* 0x0001e80000100800 */
[----:B0-----:R-:W2:Y:S04]  /*10660*/  LDG.E.LTC128B.U16 R0, desc[UR52][R14.64+0x12] ;  /* 0x000012340e007981 */ /* 0x001ea8000c1e1520 */
[----:B--2---:R0:W-:Y:S04]  /*10670*/  STL [R1+0x308], R0 ;  /* 0x0003080001007387 */ /* 0x0041e80000100800 */
[----:B0-----:R0:W5:Y:S02]  /*10680*/  LDL.LU R0, [R1+0x3f8] ;  /* 0x0003f80001007983 */ /* 0x0011640000300800 */
.L_x_105:
[----:B------:R-:W-:Y:S05]  /*10690*/  BSYNC B1 ;  /* 0x0000000000017941 */ /* 0x000fea0003800000 */
.L_x_104:
[----:B-----5:R2:W-:Y:S04]  /*106a0*/  STL [R1+0x40c], R7 ;  /* 0x00040c0701007387 */ /* 0x0205e80000100800 */
[----:B--2---:R-:W2:Y:S04]  /*106b0*/  LDL R7, [R1+0x308] ;  /* 0x0003080001077983 */ /* 0x004ea80000100800 */
[----:B------:R3:W-:Y:S04]  /*106c0*/  STL [R1+0x408], R6 ;  /* 0x0004080601007387 */ /* 0x0007e80000100800 */
[----:B---3--:R-:W3:Y:S04]  /*106d0*/  LDL.LU R6, [R1+0x31c] ;  /* 0x00031c0001067983 */ /* 0x008ee80000300800 */
[----:B------:R4:W-:Y:S04]  /*106e0*/  STL.64 [R1+0x400], R4 ;  /* 0x0004000401007387 */ /* 0x0009e80000100a00 */
[----:B------:R1:W-:Y:S01]  /*106f0*/  STL [R1+0x3f8], R3 ;  /* 0x0003f80301007387 */ /* 0x0003e20000100800 */
[----:B--2---:R-:W-:-:S05]  /*10700*/  HADD2.F32 R7, -RZ, R7.H0_H0 ;  /* 0x20000007ff077230 */ /* 0x004fca0000004100 */
[----:B------:R-:W-:-:S04]  /*10710*/  FMUL R7, R7, R16 ;  /* 0x0000001007077220 */ /* 0x000fc80000400000 */
[----:B---3--:R-:W-:Y:S02]  /*10720*/  FFMA R6, R6, R2, R7 ;  /* 0x0000000206067223 */ /* 0x008fe40000000007 */
[----:B------:R2:W5:Y:S03]  /*10730*/  LDL.LU R7, [R1+0x40c] ;  /* 0x00040c0001077983 */ /* 0x0005660000300800 */
[----:B----4-:R-:W-:Y:S02]  /*10740*/  F2FP.F16.F32.PACK_AB R5, RZ, R6 ;  /* 0x00000006ff05723e */ /* 0x010fe400000000ff */
[----:B------:R2:W5:Y:S02]  /*10750*/  LDL.LU R6, [R1+0x408] ;  /* 0x0004080001067983 */ /* 0x0005640000300800 */
[----:B------:R-:W-:Y:S01]  /*10760*/  PRMT R4, R5, 0x7610, R4 ;  /* 0x0000761005047816 */ /* 0x000fe20000000004 */
[----:B------:R-:W-:-:S02]  /*10770*/  IMAD.MOV.U32 R5, RZ, RZ, R13 ;  /* 0x000000ffff057224 */ /* 0x000fc400078e000d */
[----:B------:R-:W3:Y:S01]  /*10780*/  LDL.LU R13, [R1+0x308] ;  /* 0x00030800010d7983 */ /* 0x000ee20000300800 */
[----:B-1----:R-:W-:Y:S01]  /*10790*/  PRMT R3, R4, 0x7610, R3 ;  /* 0x0000761004037816 */ /* 0x002fe20000000003 */
[----:B------:R-:W-:-:S05]  /*107a0*/  IMAD.MOV.U32 R4, RZ, RZ, R12 ;  /* 0x000000ffff047224 */ /* 0x000fca00078e000c */
[----:B------:R-:W-:Y:S04]  /*107b0*/  STL.64 [R1+0x300], R4 ;  /* 0x0003000401007387 */ /* 0x000fe80000100a00 */
[----:B------:R1:W-:Y:S01]  /*107c0*/  @P4 STG.E.U16 desc[UR52][R4.64+0x12], R3 ;  /* 0x0000120304004986 */ /* 0x0003e2000c101534 */
[----:B------:R-:W-:-:S03]  /*107d0*/  ISETP.GT.AND P4, PT, R0, 0x100, P3 ;  /* 0x000001000000780c */ /* 0x000fc60001f84270 */
[----:B-1----:R2:W5:Y:S04]  /*107e0*/  LDL.LU.64 R4, [R1+0x400] ;  /* 0x0004000001047983 */ /* 0x0025680000300a00 */
[----:B------:R2:W5:Y:S01]  /*107f0*/  LDL.LU R3, [R1+0x3f8] ;  /* 0x0003f80001037983 */ /* 0x0005620000300800 */
[----:B------:R-:W-:Y:S01]  /*10800*/  BSSY B1, `(.L_x_106) ;  /* 0x0000006000017945 */ /* 0x000fe20003800000 */
[----:B---3--:R-:W-:-:S05]  /*10810*/  PRMT R12, R13, 0x7610, R12 ;  /* 0x000076100d0c7816 */ /* 0x008fca000000000c */
[----:B------:R2:W-:Y:S01]  /*10820*/  STL.S16 [R1+0x314], R12 ;  /* 0x0003140c01007387 */ /* 0x0005e20000100600 */
[----:B------:R-:W-:Y:S05]  /*10830*/  @!P4 BRA `(.L_x_107) ;  /* 0x000000000008c947 */ /* 0x000fea0003800000 */
[----:B--2---:R-:W2:Y:S04]  /*10840*/  LDG.E.LTC128B.U16 R12, desc[UR52][R18.64+0x20] ;  /* 0x00002034120c7981 */ /* 0x004ea8000c1e1520 */
[----:B--2---:R1:W-:Y:S02]  /*10850*/  STL [R1+0x314], R12 ;  /* 0x0003140c01007387 */ /* 0x0043e40000100800 */
.L_x_107:
[----:B------:R-:W-:Y:S05]  /*10860*/  BSYNC B1 ;  /* 0x0000000000017941 */ /* 0x000fea0003800000 */
.L_x_106:
[----:B------:R-:W3:Y:S04]  /*10870*/  LDL.LU R13, [R1+0x320] ;  /* 0x00032000010d7983 */ /* 0x000ee80000300800 */
[----:B------:R4:W-:Y:S04]  /*10880*/  STL [R1+0x41c], R17 ;  /* 0x00041c1101007387 */ /* 0x0009e80000100800 */
[----:B----4-:R-:W4:Y:S04]  /*10890*/  LDL.LU R17, [R1+0x3e8] ;  /* 0x0003e80001117983 */ /* 0x010f280000300800 */
[----:B-----5:R-:W-:Y:S04]  /*108a0*/  STL [R1+0x418], R3 ;  /* 0x0004180301007387 */ /* 0x020fe80000100800 */
[----:B------:R0:W-:Y:S04]  /*108b0*/  STL.64 [R1+0x410], R20 ;  /* 0x0004101401007387 */ /* 0x0001e80000100a00 */
[----:B0-----:R-:W4:Y:S04]  /*108c0*/  LDL.LU.64 R20, [R1+0x380] ;  /* 0x0003800001147983 */ /* 0x001f280000300a00 */
[----:B------:R-:W-:Y:S04]  /*108d0*/  STL.64 [R1+0x408], R18 ;  /* 0x0004081201007387 */ /* 0x000fe80000100a00 */
[----:B------:R0:W-:Y:S04]  /*108e0*/  STL.64 [R1+0x400], R14 ;  /* 0x0004000e01007387 */ /* 0x0001e80000100a00 */
[----:B0-----:R-:W4:Y:S01]  /*108f0*/  LDL.LU.64 R14, [R1+0x3c8] ;  /* 0x0003c800010e7983 */ /* 0x001f220000300a00 */
[----:B-12---:R-:W-:-:S03]  /*10900*/  HADD2.F32 R12, -RZ, R12.H0_H0 ;  /* 0x2000000cff0c7230 */ /* 0x006fc60000004100 */
[----:B------:R0:W-:Y:S02]  /*10910*/  STL.64 [R1+0x3f8], R4 ;  /* 0x0003f80401007387 */ /* 0x0001e40000100a00 */
[----:B------:R-:W-:Y:S02]  /*10920*/  FMUL R12, R12, R16 ;  /* 0x000000100c0c7220 */ /* 0x000fe40000400000 */
[----:B0-----:R-:W2:Y:S02]  /*10930*/  LDL.LU R5, [R1+0x3d4] ;  /* 0x0003d40001057983 */ /* 0x001ea40000300800 */
[----:B---3--:R-:W-:Y:S01]  /*10940*/  FFMA R12, R13, R2, R12 ;  /* 0x000000020d0c7223 */ /* 0x008fe2000000000c */
[----:B------:R-:W-:-:S04]  /*10950*/  @P4 IMAD.MOV.U32 R13, RZ, RZ, R235 ;  /* 0x000000ffff0d4224 */ /* 0x000fc800078e00eb */
[----:B------:R-:W-:-:S04]  /*10960*/  F2FP.F16.F32.PACK_AB R12, RZ, R12 ;  /* 0x0000000cff0c723e */ /* 0x000fc800000000ff */
[----:B------:R-:W-:Y:S01]  /*10970*/  PRMT R3, R12, 0x7610, R3 ;  /* 0x000076100c037816 */ /* 0x000fe20000000003 */
[----:B------:R-:W-:-:S05]  /*10980*/  @P4 IMAD.MOV.U32 R12, RZ, RZ, R234 ;  /* 0x000000ffff0c4224 */ /* 0x000fca00078e00ea */
[----:B------:R0:W-:Y:S01]  /*10990*/  @P4 STG.E.U16 desc[UR52][R12.64+0x20], R3 ;  /* 0x000020030c004986 */ /* 0x0001e2000c101534 */
[----:B----4-:R-:W-:-:S05]  /*109a0*/  IADD3 R17, P4, R17, 0x180, RZ ;  /* 0x0000018011117810 */ /* 0x010fca0007f9e0ff */
[----:B0-----:R-:W-:-:S04]  /*109b0*/  IMAD.X R12, RZ, RZ, UR7, P4 ;  /* 0x00000007ff0c7e24 */ /* 0x001fc8000a0e06ff */
[----:B------:R-:W-:-:S04]  /*109c0*/  IMAD R12, R12, R8, RZ ;  /* 0x000000080c0c7224 */ /* 0x000fc800078e02ff */
[C---:B------:R-:W-:Y:S02]  /*109d0*/  IMAD R3, R17.reuse, R9, R12 ;  /* 0x0000000911037224 */ /* 0x040fe400078e020c */
[----:B------:R-:W-:-:S04]  /*109e0*/  IMAD.WIDE.U32 R12, R17, R8, R14 ;  /* 0x00000008110c7225 */ /* 0x000fc800078e000e */
[----:B------:R-:W-:Y:S01]  /*109f0*/  IMAD.IADD R9, R13, 0x1, R3 ;  /* 0x000000010d097824 */ /* 0x000fe200078e0203 */
[----:B------:R-:W-:-:S04]  /*10a00*/  LEA R18, P4, R12, R6, 0x1 ;  /* 0x000000060c127211 */ /* 0x000fc800078808ff */
[----:B------:R-:W-:-:S05]  /*10a10*/  LEA.HI.X R19, R12, R7, R9, 0x1, P4 ;  /* 0x000000070c137211 */ /* 0x000fca00020f0c09 */
[----:B------:R0:W-:Y:S02]  /*10a20*/  STL.64 [R1+0x358], R18 ;  /* 0x0003581201007387 */ /* 0x0001e40000100a00 */
[----:B0-----:R-:W-:-:S04]  /*10a30*/  IMAD.WIDE.U32 R18, R17, R8, R20 ;  /* 0x0000000811127225 */ /* 0x001fc800078e0014 */
[----:B------:R-:W-:Y:S01]  /*10a40*/  IMAD.IADD R4, R3, 0x1, R19 ;  /* 0x0000000103047824 */ /* 0x000fe200078e0213 */
[----:B------:R-:W-:Y:S01]  /*10a50*/  IADD3 R20, P4, R10, R18, RZ ;  /* 0x000000120a147210 */ /* 0x000fe20007f9e0ff */
[----:B------:R-:W-:Y:S02]  /*10a60*/  IMAD.WIDE.U32 R8, R17, R8, R10 ;  /* 0x0000000811087225 */ /* 0x000fe400078e000a */
[----:B------:R0:W5:Y:S02]  /*10a70*/  LDL.LU R17, [R1+0x41c] ;  /* 0x00041c0001117983 */ /* 0x0001640000300800 */
[----:B------:R-:W-:Y:S02]  /*10a80*/  IMAD.X R21, R11, 0x1, R4, P4 ;  /* 0x000000010b157824 */ /* 0x000fe400020e0604 */
[----:B------:R-:W3:Y:S01]  /*10a90*/  LDL.LU R11, [R1+0x3d0] ;  /* 0x0003d000010b7983 */ /* 0x000ee20000300800 */
[----:B------:R-:W-:-:S03]  /*10aa0*/  IMAD.IADD R9, R3, 0x1, R9 ;  /* 0x0000000103097824 */ /* 0x000fc600078e0209 */
[----:B------:R0:W5:Y:S01]  /*10ab0*/  LDL.LU R3, [R1+0x418] ;  /* 0x0004180001037983 */ /* 0x0001620000300800 */
[----:B---3--:R-:W-:-:S04]  /*10ac0*/  IMAD.WIDE.U32 R8, R11, UR42, R8 ;  /* 0x0000002a0b087c25 */ /* 0x008fc8000f8e0008 */
[----:B--2---:R-:W-:Y:S01]  /*10ad0*/  IMAD.IADD R9, R5, 0x1, R9 ;  /* 0x0000000105097824 */ /* 0x004fe200078e0209 */
[----:B------:R-:W-:-:S04]  /*10ae0*/  LEA R12, P4, R8, R6, 0x1 ;  /* 0x00000006080c7211 */ /* 0x000fc800078808ff */
[----:B------:R-:W-:Y:S01]  /*10af0*/  LEA.HI.X R13, R8, R7, R9, 0x1, P4 ;  /* 0x00000007080d7211 */ /* 0x000fe200020f0c09 */
[----:B------:R-:W-:Y:S02]  /*10b00*/  IMAD.WIDE.U32 R8, R11, UR42, R20 ;  /* 0x0000002a0b087c25 */ /* 0x000fe4000f8e0014 */
[----:B------:R0:W5:Y:S02]  /*10b10*/  LDL.LU.64 R20, [R1+0x410] ;  /* 0x0004100001147983 */ /* 0x0001640000300a00 */
[----:B------:R-:W-:Y:S01]  /*10b20*/  IMAD.IADD R9, R5, 0x1, R9 ;  /* 0x0000000105097824 */ /* 0x000fe200078e0209 */
[----:B------:R-:W-:-:S04]  /*10b30*/  LEA R10, P4, R8, R6, 0x1 ;  /* 0x00000006080a7211 */ /* 0x000fc800078808ff */
[-C--:B------:R-:W-:Y:S02]  /*10b40*/  LEA.HI.X R11, R8, R7.reuse, R9, 0x1, P4 ;  /* 0x00000007080b7211 */ /* 0x080fe400020f0c09 */
[----:B------:R-:W2:Y:S02]  /*10b50*/  LDL.LU.64 R8, [R1+0x3e0] ;  /* 0x0003e00001087983 */ /* 0x000ea40000300a00 */
[----:B--2---:R-:W-:Y:S02]  /*10b60*/  IADD3 R8, P4, R8, R18, RZ ;  /* 0x0000001208087210 */ /* 0x004fe40007f9e0ff */
[----:B------:R0:W5:Y:S03]  /*10b70*/  LDL.LU.64 R18, [R1+0x408] ;  /* 0x0004080001127983 */ /* 0x0001660000300a00 */
[----:B------:R-:W-:Y:S01]  /*10b80*/  IMAD.X R9, R4, 0x1, R15, P4 ;  /* 0x0000000104097824 */ /* 0x000fe200020e060f */
[C---:B------:R-:W-:Y:S01]  /*10b90*/  LEA R4, P4, R8.reuse, R6, 0x1 ;  /* 0x0000000608047211 */ /* 0x040fe200078808ff */
[----:B------:R0:W5:Y:S03]  /*10ba0*/  LDL.LU.64 R14, [R1+0x400] ;  /* 0x00040000010e7983 */ /* 0x0001660000300a00 */
[----:B------:R-:W-:-:S05]  /*10bb0*/  LEA.HI.X R5, R8, R7, R9, 0x1, P4 ;  /* 0x0000000708057211 */ /* 0x000fca00020f0c09 */
[----:B------:R1:W-:Y:S04]  /*10bc0*/  STL.64 [R1+0x318], R4 ;  /* 0x0003180401007387 */ /* 0x0003e80000100a00 */
[----:B-1----:R0:W5:Y:S04]  /*10bd0*/  LDL.LU.64 R4, [R1+0x3f8] ;  /* 0x0003f80001047983 */ /* 0x0021680000300a00 */
[----:B------:R-:W2:Y:S01]  /*10be0*/  LDL.LU R9, [R1+0x314] ;  /* 0x0003140001097983 */ /* 0x000ea20000300800 */
[----:B------:R-:W-:Y:S01]  /*10bf0*/  ISETP.GT.AND P4, PT, R0, 0x100, P2 ;  /* 0x000001000000780c */ /* 0x000fe20001784270 */
[----:B------:R-:W-:Y:S01]  /*10c00*/  BSSY B1, `(.L_x_108) ;  /* 0x0000004000017945 */ /* 0x000fe20003800000 */
[----:B--2---:R-:W-:-:S11]  /*10c10*/  PRMT R6, R9, 0x7610, R6 ;  /* 0x0000761009067816 */ /* 0x004fd60000000006 */
[----:B0-----:R-:W-:Y:S05]  /*10c20*/  @!P4 BRA `(.L_x_109) ;  /* 0x000000000004c947 */ /* 0x001fea0003800000 */
[----:B-----5:R0:W5:Y:S02]  /*10c30*/  LDG.E.LTC128B.U16 R6, desc[UR52][R18.64+0x22] ;  /* 0x0000223412067981 */ /* 0x020164000c1e1520 */
.L_x_109:
[----:B------:R-:W-:Y:S05]  /*10c40*/  BSYNC B1 ;  /* 0x0000000000017941 */ /* 0x000fea0003800000 */
.L_x_108:
        /* <DEDUP_REMOVED lines=8> */
[----:B-1----:R-:W-:Y:S05]  /*10cd0*/  @!P4 BRA `(.L_x_111) ;  /* 0x000000000004c947 */ /* 0x002fea0003800000 */
[----:B------:R1:W5:Y:S02]  /*10ce0*/  LDG.E.LTC128B.U16 R6, desc[UR52][R14.64+0x20] ;  /* 0x000020340e067981 */ /* 0x000364000c1e1520 */
.L_x_111:
[----:B------:R-:W-:Y:S05]  /*10cf0*/  BSYNC B1 ;  /* 0x0000000000017941 */ /* 0x000fea0003800000 */
.L_x_110:
[----:B------:R2:W-:Y:S04]  /*10d00*/  STL [R1+0x3f8], R3 ;  /* 0x0003f80301007387 */ /* 0x0005e80000100800 */
[----:B--2---:R-:W2:Y:S04]  /*10d10*/  LDL.LU R3, [R1+0x328] ;  /* 0x0003280001037983 */ /* 0x004ea80000300800 */
[----:B------:R-:W3:Y:S01]  /*10d20*/  LDL.64 R8, [R1+0x350] ;  /* 0x0003500001087983 */ /* 0x000ee20000100a00 */
[----:B-----5:R-:W-:-:S05]  /*10d30*/  HADD2.F32 R7, -RZ, R6.H0_H0 ;  /* 0x20000006ff077230 */ /* 0x020fca0000004100 */
[----:B------:R-:W-:-:S04]  /*10d40*/  FMUL R7, R7, R16 ;  /* 0x0000001007077220 */ /* 0x000fc80000400000 */
[----:B--2---:R-:W-:Y:S02]  /*10d50*/  FFMA R7, R3, R2, R7 ;  /* 0x0000000203077223 */ /* 0x004fe40000000007 */
[----:B------:R2:W5:Y:S01]  /*10d60*/  LDL.LU R3, [R1+0x3f8] ;  /* 0x0003f80001037983 */ /* 0x0005620000300800 */
[----:B------:R-:W-:Y:S02]  /*10d70*/  BSSY B1, `(.L_x_112) ;  /* 0x0000006000017945 */ /* 0x000fe40003800000 */
[----:B------:R-:W-:-:S05]  /*10d80*/  F2FP.F16.F32.PACK_AB R7, RZ, R7 ;  /* 0x00000007ff07723e */ /* 0x000fca00000000ff */
[----:B---3--:R2:W-:Y:S01]  /*10d90*/  @P4 STG.E.U16 desc[UR52][R8.64+0x20], R7 ;  /* 0x0000200708004986 */ /* 0x0085e2000c101534 */
[----:B------:R-:W-:-:S13]  /*10da0*/  ISETP.GT.AND P4, PT, R0, 0x108, P2 ;  /* 0x000001080000780c */ /* 0x000fda0001784270 */
[----:B--2---:R-:W-:Y:S05]  /*10db0*/  @!P4 BRA `(.L_x_113) ;  /* 0x000000000004c947 */ /* 0x004fea0003800000 */
[----:B------:R2:W5:Y:S02]  /*10dc0*/  LDG.E.LTC128B.U16 R6, desc[UR52][R14.64+0x22] ;  /* 0x000022340e067981 */ /* 0x000564000c1e1520 */
.L_x_113:
[----:B------:R-:W-:Y:S05]  /*10dd0*/  BSYNC B1 ;  /* 0x0000000000017941 */ /* 0x000fea0003800000 */
.L_x_112:
[----:B-----5:R3:W-:Y:S04]  /*10de0*/  STL [R1+0x3f8], R3 ;  /* 0x0003f80301007387 */ /* 0x0207e80000100800 */
[----:B---3--:R-:W3:Y:S04]  /*10df0*/  LDL.LU R3, [R1+0x32c] ;  /* 0x00032c0001037983 */ /* 0x008ee80000300800 */
[----:B------:R-:W4:Y:S01]  /*10e00*/  LDL.64 R8, [R1+0x300] ;  /* 0x0003000001087983 */ /* 0x000f220000100a00 */
[----:B------:R-:W-:-:S05]  /*10e10*/  HADD2.F32 R7, -RZ, R6.H0_H0 ;  /* 0x20000006ff077230 */ /* 0x000fca0000004100 */
[----:B------:R-:W-:-:S04]  /*10e20*/  FMUL R7, R7, R16 ;  /* 0x0000001007077220 */ /* 0x000fc80000400000 */
[----:B---3--:R-:W-:Y:S02]  /*10e30*/  FFMA R7, R3, R2, R7 ;  /* 0x0000000203077223 */ /* 0x008fe40000000007 */
[----:B------:R3:W5:Y:S01]  /*10e40*/  LDL.LU R3, [R1+0x3f8] ;  /* 0x0003f80001037983 */ /* 0x0007620000300800 */
[----:B------:R-:W-:Y:S02]  /*10e50*/  BSSY B1, `(.L_x_114) ;  /* 0x0000006000017945 */ /* 0x000fe40003800000 */
[----:B------:R-:W-:-:S05]  /*10e60*/  F2FP.F16.F32.PACK_AB R7, RZ, R7 ;  /* 0x00000007ff07723e */ /* 0x000fca00000000ff */
[----:B----4-:R3:W-:Y:S01]  /*10e70*/  @P4 STG.E.U16 desc[UR52][R8.64+0x22], R7 ;  /* 0x0000220708004986 */ /* 0x0107e2000c101534 */
[----:B------:R-:W-:-:S13]  /*10e80*/  ISETP.GT.AND P4, PT, R0, 0x100, P1 ;  /* 0x000001000000780c */ /* 0x000fda0000f84270 */
[----:B---3--:R-:W-:Y:S05]  /*10e90*/  @!P4 BRA `(.L_x_115) ;  /* 0x000000000004c947 */ /* 0x008fea0003800000 */
[----:B------:R3:W5:Y:S02]  /*10ea0*/  LDG.E.LTC128B.U16 R6, desc[UR52][R18.64+0x30] ;  /* 0x0000303412067981 */ /* 0x000764000c1e1520 */
.L_x_115:
[----:B------:R-:W-:Y:S05]  /*10eb0*/  BSYNC B1 ;  /* 0x0000000000017941 */ /* 0x000fea0003800000 */
.L_x_114:
[----:B------:R-:W4:Y:S01]  /*10ec0*/  LDL.LU R8, [R1+0x330] ;  /* 0x0003300001087983 */ /* 0x000f220000300800 */
[----:B-----5:R-:W-:Y:S01]  /*10ed0*/  HADD2.F32 R7, -RZ, R6.H0_H0 ;  /* 0x20000006ff077230 */ /* 0x020fe20000004100 */
[----:B------:R-:W-:Y:S01]  /*10ee0*/  BSSY B1, `(.L_x_116) ;  /* 0x000000a000017945 */ /* 0x000fe20003800000 */
[----:B------:R-:W-:-:S03]  /*10ef0*/  @P4 IMAD.MOV.U32 R9, RZ, RZ, R235 ;  /* 0x000000ffff094224 */ /* 0x000fc600078e00eb */
[----:B------:R-:W-:-:S04]  /*10f00*/  FMUL R7, R7, R16 ;  /* 0x0000001007077220 */ /* 0x000fc80000400000 */
[----:B----4-:R-:W-:Y:S01]  /*10f10*/  FFMA R7, R8, R2, R7 ;  /* 0x0000000208077223 */ /* 0x010fe20000000007 */
[----:B------:R-:W-:-:S04]  /*10f20*/  @P4 IMAD.MOV.U32 R8, RZ, RZ, R234 ;  /* 0x000000ffff084224 */ /* 0x000fc800078e00ea */
[----:B------:R-:W-:-:S05]  /*10f30*/  F2FP.F16.F32.PACK_AB R7, RZ, R7 ;  /* 0x00000007ff07723e */ /* 0x000fca00000000ff */
[----:B------:R4:W-:Y:S01]  /*10f40*/  @P4 STG.E.U16 desc[UR52][R8.64+0x30], R7 ;  /* 0x0000300708004986 */ /* 0x0009e2000c101534 */
[----:B------:R-:W-:-:S13]  /*10f50*/  ISETP.GT.AND P4, PT, R0, 0x100, P0 ;  /* 0x000001000000780c */ /* 0x000fda0000784270 */
[----:B----4-:R-:W-:Y:S05]  /*10f60*/  @!P4 BRA `(.L_x_117) ;  /* 0x000000000004c947 */ /* 0x010fea0003800000 */
[----:B------:R4:W5:Y:S02]  /*10f70*/  LDG.E.LTC128B.U16 R6, desc[UR52][R18.64+0x32] ;  /* 0x0000323412067981 */ /* 0x000964000c1e1520 */
.L_x_117:
[----:B------:R-:W-:Y:S05]  /*10f80*/  BSYNC B1 ;  /* 0x0000000000017941 */ /* 0x000fea0003800000 */
.L_x_116:
        /* <DEDUP_REMOVED lines=10> */
.L_x_119:
[----:B------:R-:W-:Y:S05]  /*11030*/  BSYNC B1 ;  /* 0x0000000000017941 */ /* 0x000fea0003800000 */
.L_x_118:
[----:B------:R0:W-:Y:S04]  /*11040*/  STL [R1+0x3f8], R3 ;  /* 0x0003f80301007387 */ /* 0x0001e80000100800 */
[----:B0-----:R-:W3:Y:S04]  /*11050*/  LDL.LU R3, [R1+0x338] ;  /* 0x0003380001037983 */ /* 0x001ee80000300800 */
[----:B------:R-:W4:Y:S01]  /*11060*/  LDL.LU.64 R8, [R1+0x350] ;  /* 0x0003500001087983 */ /* 0x000f220000300a00 */
        /* <DEDUP_REMOVED lines=10> */
.L_x_121:
[----:B------:R-:W-:Y:S05]  /*11110*/  BSYNC B1 ;  /* 0x0000000000017941 */ /* 0x000fea0003800000 */
.L_x_120:
[----:B------:R-:W3:Y:S04]  /*11120*/  LDL.LU R9, [R1+0x33c] ;  /* 0x00033c0001097983 */ /* 0x000ee80000300800 */
[----:B------:R4:W-:Y:S04]  /*11130*/  STL.64 [R1+0x408], R10 ;  /* 0x0004080a01007387 */ /* 0x0009e80000100a00 */
[----:B----4-:R-:W4:Y:S04]  /*11140*/  LDL.64 R10, [R1+0x300] ;  /* 0x00030000010a7983 */ /* 0x010f280000100a00 */
[----:B------:R1:W-:Y:S04]  /*11150*/  STL.64 [R1+0x400], R4 ;  /* 0x0004000401007387 */ /* 0x0003e80000100a00 */
[----:B-1----:R-:W2:Y:S01]  /*11160*/  LDL.LU.64 R4, [R1+0x358] ;  /* 0x0003580001047983 */ /* 0x002ea20000300a00 */
[----:B-----5:R-:W-:-:S03]  /*11170*/  HADD2.F32 R7, -RZ, R6.H0_H0 ;  /* 0x20000006ff077230 */ /* 0x020fc60000004100 */
[----:B------:R-:W2:Y:S02]  /*11180*/  LDL.LU R8, [R1+0x2c0] ;  /* 0x0002c00001087983 */ /* 0x000ea40000300800 */
[----:B------:R-:W-:Y:S02]  /*11190*/  FMUL R7, R7, R16 ;  /* 0x0000001007077220 */ /* 0x000fe40000400000 */
[----:B------:R-:W-:Y:S02]  /*111a0*/  STL [R1+0x3f8], R3 ;  /* 0x0003f80301007387 */ /* 0x000fe40000100800 */
[----:B---3--:R-:W-:-:S05]  /*111b0*/  FFMA R7, R9, R2, R7 ;  /* 0x0000000209077223 */ /* 0x008fca0000000007 */
[----:B------:R-:W-:-:S05]  /*111c0*/  F2FP.F16.F32.PACK_AB R7, RZ, R7 ;  /* 0x00000007ff07723e */ /* 0x000fca00000000ff */
[----:B----4-:R1:W-:Y:S01]  /*111d0*/  @P4 STG.E.U16 desc[UR52][R10.64+0x32], R7 ;  /* 0x000032070a004986 */ /* 0x0103e2000c101534 */
[----:B------:R-:W-:-:S03]  /*111e0*/  ISETP.GT.AND P4, PT, R0, 0x180, P5 ;  /* 0x000001800000780c */ /* 0x000fc60002f84270 */
[----:B-1----:R1:W5:Y:S10]  /*111f0*/  LDL.LU.64 R10, [R1+0x408] ;  /* 0x00040800010a7983 */ /* 0x0023740000300a00 */
[----:B--2---:R-:W2:Y:S01]  /*11200*/  @P4 LDG.E.LTC128B.U16 R6, desc[UR52][R4.64] ;  /* 0x0000003404064981 */ /* 0x004ea2000c1e1520 */
[----:B------:R-:W-:-:S03]  /*11210*/  IMAD.U32 R7, RZ, RZ, UR9 ;  /* 0x00000009ff077e24 */ /* 0x000fc6000f8e00ff */
[----:B------:R1:W5:Y:S01]  /*11220*/  LDL.LU.64 R4, [R1+0x400] ;  /* 0x0004000001047983 */ /* 0x0003620000300a00 */
[----:B------:R-:W-:Y:S02]  /*11230*/  IMAD R7, R7, 0x300, RZ ;  /* 0x0000030007077824 */ /* 0x000fe400078e02ff */
[----:B------:R-:W-:Y:S01]  /*11240*/  IMAD.U32 R9, RZ, RZ, UR8 ;  /* 0x00000008ff097e24 */ /* 0x000fe2000f8e00ff */
[----:B--2---:R2:W-:Y:S02]  /*11250*/  STL [R1+0x310], R6 ;  /* 0x0003100601007387 */ /* 0x0045e40000100800 */
[----:B--2---:R-:W-:-:S05]  /*11260*/  HADD2.F32 R6, -RZ, R6.H0_H0 ;  /* 0x20000006ff067230 */ /* 0x004fca0000004100 */
[----:B------:R-:W-:-:S04]  /*11270*/  FMUL R6, R6, R16 ;  /* 0x0000001006067220 */ /* 0x000fc80000400000 */
[----:B------:R-:W-:Y:S02]  /*11280*/  FFMA R8, R8, R2, R6 ;  /* 0x0000000208087223 */ /* 0x000fe40000000006 */
[----:B------:R-:W2:Y:S03]  /*11290*/  LDL.LU.64 R6, [R1+0x3c0] ;  /* 0x0003c00001067983 */ /* 0x000ea60000300a00 */
[----:B------:R-:W-:-:S04]  /*112a0*/  F2FP.F16.F32.PACK_AB R8, RZ, R8 ;  /* 0x00000008ff08723e */ /* 0x000fc800000000ff */
[----:B------:R-:W-:Y:S01]  /*112b0*/  PRMT R3, R8, 0x7610, R3 ;  /* 0x0000761008037816 */ /* 0x000fe20000000003 */
[----:B--2---:R2:W-:Y:S02]  /*112c0*/  STL.64 [R1+0x308], R6 ;  /* 0x0003080601007387 */ /* 0x0045e40000100a00 */
[----:B--2---:R-:W-:-:S04]  /*112d0*/  IMAD.WIDE.U32 R6, R9, 0x300, R6 ;  /* 0x0000030009067825 */ /* 0x004fc800078e0006 */
[----:B------:R-:W-:Y:S02]  /*112e0*/  IMAD.U32 R9, RZ, RZ, UR9 ;  /* 0x00000009ff097e24 */ /* 0x000fe4000f8e00ff */
[----:B------:R-:W-:Y:S02]  /*112f0*/  @P4 IMAD.MOV.U32 R8, RZ, RZ, R6 ;  /* 0x000000ffff084224 */ /* 0x000fe400078e0006 */
[----:B------:R-:W-:-:S04]  /*11300*/  IMAD R9, R9, 0x300, RZ ;  /* 0x0000030009097824 */ /* 0x000fc800078e02ff */
[----:B------:R-:W-:-:S05]  /*11310*/  IMAD.IADD R9, R7, 0x1, R9 ;  /* 0x0000000107097824 */ /* 0x000fca00078e0209 */
[----:B------:R2:W-:Y:S04]  /*11320*/  @P4 STG.E.U16 desc[UR52][R8.64], R3 ;  /* 0x0000000308004986 */ /* 0x0005e8000c101534 */
[----:B--2---:R1:W5:Y:S01]  /*11330*/  LDL.LU R3, [R1+0x3f8] ;  /* 0x0003f80001037983 */ /* 0x0043620000300800 */
[----:B------:R-:W-:Y:S01]  /*11340*/  LOP3.LUT P4, RZ, R17, 0x4, RZ, 0xc0, !PT ;  /* 0x0000000411ff7812 */ /* 0x000fe2000788c0ff */
[----:B------:R-:W-:Y:S03]  /*11350*/  BSSY B1, `(.L_x_122) ;  /* 0x0000007000017945 */ /* 0x000fe60003800000 */
[----:B------:R-:W-:-:S13]  /*11360*/  ISETP.GT.AND P4, PT, R0, 0x180, P4 ;  /* 0x000001800000780c */ /* 0x000fda0002784270 */
[----:B-1----:R-:W-:Y:S05]  /*11370*/  @!P4 BRA `(.L_x_123) ;  /* 0x000000000010c947 */ /* 0x002fea0003800000 */
[----:B------:R1:W-:Y:S04]  /*11380*/  STL [R1+0x3f8], R0 ;  /* 0x0003f80001007387 */ /* 0x0003e80000100800 */
[----:B-1----:R-:W2:Y:S04]  /*11390*/  LDG.E.LTC128B.U16 R0, desc[UR52][R12.64+0x2] ;  /* 0x000002340c007981 */ /* 0x002ea8000c1e1520 */
[----:B--2---:R1:W-:Y:S04]  /*113a0*/  STL [R1+0x310], R0 ;  /* 0x0003100001007387 */ /* 0x0043e80000100800 */
[----:B-1----:R1:W5:Y:S02]  /*113b0*/  LDL.LU R0, [R1+0x3f8] ;  /* 0x0003f80001007983 */ /* 0x0023640000300800 */
.L_x_123:
[----:B------:R-:W-:Y:S05]  /*113c0*/  BSYNC B1 ;  /* 0x0000000000017941 */ /* 0x000fea0003800000 */
.L_x_122:
[----:B-----5:R-:W-:Y:S04]  /*113d0*/  STL [R1+0x410], R5 ;  /* 0x0004100501007387 */ /* 0x020fe80000100800 */
[----:B------:R2:W-:Y:S04]  /*113e0*/  STL.64 [R1+0x408], R12 ;  /* 0x0004080c01007387 */ /* 0x0005e80000100a00 */
[----:B--2---:R-:W2:Y:S04]  /*113f0*/  LDL.LU R13, [R1+0x2c4] ;  /* 0x0002c400010d7983 */ /* 0x004ea80000300800 */
[----:B------:R-:W-:Y:S04]  /*11400*/  STL.64 [R1+0x400], R10 ;  /* 0x0004000a01007387 */ /* 0x000fe80000100a00 */
[----:B------:R3:W-:Y:S04]  /*11410*/  STL [R1+0x3fc], R4 ;  /* 0x0003fc0401007387 */ /* 0x0007e80000100800 */
[----:B---3--:R-:W3:Y:S04]  /*11420*/  LDL.LU R4, [R1+0x310] ;  /* 0x0003100001047983 */ /* 0x008ee80000300800 */
[----:B------:R-:W-:Y:S01]  /*11430*/  STL [R1+0x3f8], R3 ;  /* 0x0003f80301007387 */ /* 0x000fe20000100800 */
[----:B---3--:R-:W-:-:S05]  /*11440*/  HADD2.F32 R5, -RZ, R4.H0_H0 ;  /* 0x20000004ff057230 */ /* 0x008fca0000004100 */
[----:B------:R-:W-:-:S04]  /*11450*/  FMUL R5, R5, R16 ;  /* 0x0000001005057220 */ /* 0x000fc80000400000 */
[----:B--2---:R-:W-:Y:S02]  /*11460*/  FFMA R13, R13, R2, R5 ;  /* 0x000000020d0d7223 */ /* 0x004fe40000000005 */
[----:B------:R2:W5:Y:S03]  /*11470*/  LDL.LU R5, [R1+0x410] ;  /* 0x0004100001057983 */ /* 0x0005660000300800 */
[----:B------:R-:W-:Y:S01]  /*11480*/  F2FP.F16.F32.PACK_AB R11, RZ, R13 ;  /* 0x0000000dff0b723e */ /* 0x000fe200000000ff */
[----:B------:R-:W-:-:S03]  /*11490*/  @P4 IMAD.MOV.U32 R13, RZ, RZ, R9 ;  /* 0x000000ffff0d4224 */ /* 0x000fc600078e0009 */
[----:B------:R-:W-:Y:S01]  /*114a0*/  PRMT R12, R11, 0x7610, R12 ;  /* 0x000076100b0c7816 */ /* 0x000fe2000000000c */
[----:B------:R-:W-:-:S03]  /*114b0*/  IMAD.U32 R11, RZ, RZ, UR8 ;  /* 0x00000008ff0b7e24 */ /* 0x000fc6000f8e00ff */
[----:B------:R-:W-:Y:S01]  /*114c0*/  PRMT R10, R12, 0x7610, R10 ;  /* 0x000076100c0a7816 */ /* 0x000fe2000000000a */
[----:B------:R-:W-:Y:S02]  /*114d0*/  @P4 IMAD.MOV.U32 R12, RZ, RZ, R6 ;  /* 0x000000ffff0c4224 */ /* 0x000fe400078e0006 */
[----:B------:R-:W-:-:S03]  /*114e0*/  IMAD.SHL.U32 R11, R11, 0x10, RZ ;  /* 0x000000100b0b7824 */ /* 0x000fc600078e00ff */
[----:B------:R3:W-:Y:S04]  /*114f0*/  @P4 STG.E.U16 desc[UR52][R12.64+0x2], R10 ;  /* 0x0000020a0c004986 */ /* 0x0007e8000c101534 */
[----:B---3--:R2:W5:Y:S01]  /*11500*/  LDL.LU.64 R12, [R1+0x408] ;  /* 0x00040800010c7983 */ /* 0x0085620000300a00 */
[----:B------:R-:W-:-:S03]  /*11510*/  IADD3 R10, P4, R11, R6, RZ ;  /* 0x000000060b0a7210 */ /* 0x000fc60007f9e0ff */
[----:B------:R-:W3:Y:S01]  /*11520*/  LDL R11, [R1+0x3ec] ;  /* 0x0003ec00010b7983 */ /* 0x000ee20000100800 */
[----:B------:R-:W-:Y:S02]  /*11530*/  PRMT R3, R4, 0x7610, R3 ;  /* 0x0000761004037816 */ /* 0x000fe40000000003 */
[----:B------:R-:W-:Y:S01]  /*11540*/  ISETP.GT.AND P5, PT, R0, 0x188, P5 ;  /* 0x000001880000780c */ /* 0x000fe20002fa4270 */
[----:B---3--:R-:W-:-:S05]  /*11550*/  IMAD.X R11, R9, 0x1, R11, P4 ;  /* 0x00000001090b7824 */ /* 0x008fca00020e060b */
[----:B------:R3:W-:Y:S04]  /*11560*/  STL.64 [R1+0x2c0], R10 ;  /* 0x0002c00a01007387 */ /* 0x0007e80000100a00 */
[----:B---3--:R2:W5:Y:S04]  /*11570*/  LDL.LU.64 R10, [R1+0x400] ;  /* 0x00040000010a7983 */ /* 0x0085680000300a00 */
[----:B------:R2:W5:Y:S04]  /*11580*/  LDL.LU R4, [R1+0x3fc] ;  /* 0x0003fc0001047983 */ /* 0x0005680000300800 */
[----:B------:R3:W-:Y:S04]  /*11590*/  STL.S16 [R1+0x310], R3 ;  /* 0x0003100301007387 */ /* 0x0007e80000100600 */
[----:B---3--:R2:W5:Y:S01]  /*115a0*/  LDL.LU R3, [R1+0x3f8] ;  /* 0x0003f80001037983 */ /* 0x0085620000300800 */
[----:B------:R-:W-:Y:S04]  /*115b0*/  BSSY B1, `(.L_x_124) ;  /* 0x0000009000017945 */ /* 0x000fe80003800000 */
[----:B------:R-:W-:Y:S05]  /*115c0*/  @!P5 BRA `(.L_x_125) ;  /* 0x00000000001cd947 */ /* 0x000fea0003800000 */
[----:B-----5:R3:W-:Y:S04]  /*115d0*/  STL.64 [R1+0x400], R2 ;  /* 0x0004000201007387 */ /* 0x0207e80000100a00 */
[----:B---3--:R-:W3:Y:S04]  /*115e0*/  LDL.LU.64 R2, [R1+0x318] ;  /* 0x0003180001027983 */ /* 0x008ee80000300a00 */
[----:B------:R3:W-:Y:S04]  /*115f0*/  STL [R1+0x3f8], R0 ;  /* 0x0003f80001007387 */ /* 0x0007e80000100800 */
[----:B---3--:R-:W3:Y:S04]  /*11600*/  LDG.E.LTC128B.U16 R0, desc[UR52][R2.64] ;  /* 0x0000003402007981 */ /* 0x008ee8000c1e1520 */
[----:B------:R4:W5:Y:S04]  /*11610*/  LDL.LU.64 R2, [R1+0x400] ;  /* 0x0004000001027983 */ /* 0x0009680000300a00 */
[----:B---3--:R3:W-:Y:S04]  /*11620*/  STL [R1+0x310], R0 ;  /* 0x0003100001007387 */ /* 0x0087e80000100800 */
[----:B---3--:R4:W5:Y:S02]  /*11630*/  LDL.LU R0, [R1+0x3f8] ;  /* 0x0003f80001007983 */ /* 0x0089640000300800 */
.L_x_125:
[----:B------:R-:W-:Y:S05]  /*11640*/  BSYNC B1 ;  /* 0x0000000000017941 */ /* 0x000fea0003800000 */
.L_x_124:
[----:B-----5:R-:W-:Y:S04]  /*11650*/  STL [R1+0x41c], R11 ;  /* 0x00041c0b01007387 */ /* 0x020fe80000100800 */
[----:B------:R3:W-:Y:S04]  /*11660*/  STL [R1+0x418], R10 ;  /* 0x0004180a01007387 */ /* 0x0007e80000100800 */
[----:B---3--:R-:W3:Y:S04]  /*11670*/  LDL.LU R10, [R1+0x2c8] ;  /* 0x0002c800010a7983 */ /* 0x008ee80000300800 */
[----:B------:R-:W-:Y:S04]  /*11680*/  STL [R1+0x414], R9 ;  /* 0x0004140901007387 */ /* 0x000fe80000100800 */
[----:B------:R-:W-:Y:S04]  /*11690*/  STL [R1+0x410], R8 ;  /* 0x0004100801007387 */ /* 0x000fe80000100800 */
[----:B------:R0:W-:Y:S04]  /*116a0*/  STL.64 [R1+0x408], R6 ;  /* 0x0004080601007387 */ /* 0x0001e80000100a00 */
[----:B0-----:R-:W2:Y:S04]  /*116b0*/  LDL.64 R6, [R1+0x2c0] ;  /* 0x0002c00001067983 */ /* 0x001ea80000100a00 */
[----:B------:R-:W-:Y:S04]  /*116c0*/  STL [R1+0x400], R5 ;  /* 0x0004000501007387 */ /* 0x000fe80000100800 */
[----:B------:R0:W-:Y:S04]  /*116d0*/  STL [R1+0x3fc], R4 ;  /* 0x0003fc0401007387 */ /* 0x0001e80000100800 */
[----:B0-----:R-:W4:Y:S01]  /*116e0*/  LDL.LU R4, [R1+0x310] ;  /* 0x0003100001047983 */ /* 0x001f220000300800 */
[----:B------:R-:W-:-:S03]  /*116f0*/  LOP3.LUT P4, RZ, R17, 0x4, RZ, 0xc0, !PT ;  /* 0x0000000411ff7812 */ /* 0x000fc6000788c0ff */
[----:B------:R0:W-:Y:S01]  /*11700*/  STL [R1+0x3f8], R3 ;  /* 0x0003f80301007387 */ /* 0x0001e20000100800 */
[----:B----4-:R-:W-:-:S05]  /*11710*/  HADD2.F32 R11, -RZ, R4.H0_H0 ;  /* 0x20000004ff0b7230 */ /* 0x010fca0000004100 */
        /* <DEDUP_REMOVED lines=10> */
[----:B--2---:R0:W-:Y:S04]  /*117c0*/  @P5 STG.E.U16 desc[UR52][R6.64], R5 ;  /* 0x0000000506005986 */ /* 0x0041e8000c101534 */
[----:B0-----:R3:W5:Y:S04]  /*117d0*/  LDL.LU.64 R6, [R1+0x408] ;  /* 0x0004080001067983 */ /* 0x0017680000300a00 */
[----:B------:R3:W5:Y:S01]  /*117e0*/  LDL.LU R5, [R1+0x400] ;  /* 0x0004000001057983 */ /* 0x0007620000300800 */
[----:B------:R-:W-:-:S03]  /*117f0*/  ISETP.GT.AND P4, PT, R0, 0x188, P4 ;  /* 0x000001880000780c */ /* 0x000fc60002784270 */
[----:B------:R3:W5:Y:S04]  /*11800*/  LDL.LU R4, [R1+0x3fc] ;  /* 0x0003fc0001047983 */ /* 0x0007680000300800 */
[----:B------:R0:W-:Y:S04]  /*11810*/  STL.S16 [R1+0x2c8], R3 ;  /* 0x0002c80301007387 */ /* 0x0001e80000100600 */
[----:B0-----:R3:W5:Y:S01]  /*11820*/  LDL.LU R3, [R1+0x3f8] ;  /* 0x0003f80001037983 */ /* 0x0017620000300800 */
[----:B------:R-:W-:Y:S04]  /*11830*/  BSSY B1, `(.L_x_126) ;  /* 0x0000006000017945 */ /* 0x000fe80003800000 */
[----:B------:R-:W-:Y:S05]  /*11840*/  @!P4 BRA `(.L_x_127) ;  /* 0x000000000010c947 */ /* 0x000fea0003800000 */
[----:B------:R0:W-:Y:S04]  /*11850*/  STL [R1+0x3f8], R0 ;  /* 0x0003f80001007387 */ /* 0x0001e80000100800 */
[----:B0----5:R-:W2:Y:S04]  /*11860*/  LDG.E.LTC128B.U16 R0, desc[UR52][R10.64+0x2] ;  /* 0x000002340a007981 */ /* 0x021ea8000c1e1520 */
[----:B--2---:R0:W-:Y:S04]  /*11870*/  STL [R1+0x2c8], R0 ;  /* 0x0002c80001007387 */ /* 0x0041e80000100800 */
[----:B0-----:R0:W5:Y:S02]  /*11880*/  LDL.LU R0, [R1+0x3f8] ;  /* 0x0003f80001007983 */ /* 0x0011640000300800 */
.L_x_127:
[----:B------:R-:W-:Y:S05]  /*11890*/  BSYNC B1 ;  /* 0x0000000000017941 */ /* 0x000fea0003800000 */
.L_x_126:
[----:B-----5:R-:W-:Y:S04]  /*118a0*/  STL [R1+0x41c], R11 ;  /* 0x00041c0b01007387 */ /* 0x020fe80000100800 */
[----:B------:R2:W-:Y:S04]  /*118b0*/  STL [R1+0x418], R10 ;  /* 0x0004180a01007387 */ /* 0x0005e80000100800 */
[----:B--2---:R-:W2:Y:S04]  /*118c0*/  LDL.LU R10, [R1+0x2cc] ;  /* 0x0002cc00010a7983 */ /* 0x004ea80000300800 */
[----:B------:R-:W-:Y:S04]  /*118d0*/  STL [R1+0x414], R9 ;  /* 0x0004140901007387 */ /* 0x000fe80000100800 */
[----:B------:R-:W-:Y:S04]  /*118e0*/  STL [R1+0x410], R8 ;  /* 0x0004100801007387 */ /* 0x000fe80000100800 */
[----:B------:R4:W-:Y:S04]  /*118f0*/  STL.64 [R1+0x408], R6 ;  /* 0x0004080601007387 */ /* 0x0009e80000100a00 */
[----:B----4-:R-:W4:Y:S04]  /*11900*/  LDL.64 R6, [R1+0x2c0] ;  /* 0x0002c00001067983 */ /* 0x010f280000100a00 */
[----:B------:R-:W-:Y:S04]  /*11910*/  STL [R1+0x400], R5 ;  /* 0x0004000501007387 */ /* 0x000fe80000100800 */
[----:B------:R1:W-:Y:S04]  /*11920*/  STL [R1+0x3fc], R4 ;  /* 0x0003fc0401007387 */ /* 0x0003e80000100800 */
[----:B-1----:R-:W3:Y:S01]  /*11930*/  LDL.LU R4, [R1+0x2c8] ;  /* 0x0002c80001047983 */ /* 0x002ee20000300800 */
[----:B------:R-:W-:-:S03]  /*11940*/  LOP3.LUT P5, RZ, R17, 0x2, RZ, 0xc0, !PT ;  /* 0x0000000211ff7812 */ /* 0x000fc600078ac0ff */
[----:B------:R1:W-:Y:S01]  /*11950*/  STL [R1+0x3f8], R3 ;  /* 0x0003f80301007387 */ /* 0x0003e20000100800 */
[----:B---3--:R-:W-:-:S05]  /*11960*/  HADD2.F32 R11, -RZ, R4.H0_H0 ;  /* 0x20000004ff0b7230 */ /* 0x008fca0000004100 */
[----:B------:R-:W-:-:S04]  /*11970*/  FMUL R11, R11, R16 ;  /* 0x000000100b0b7220 */ /* 0x000fc80000400000 */
[----:B--2---:R-:W-:Y:S02]  /*11980*/  FFMA R10, R10, R2, R11 ;  /* 0x000000020a0a7223 */ /* 0x004fe4000000000b */
[----:B------:R2:W5:Y:S03]  /*11990*/  LDL.LU R11, [R1+0x41c] ;  /* 0x00041c00010b7983 */ /* 0x0005660000300800 */
[----:B------:R-:W-:Y:S02]  /*119a0*/  F2FP.F16.F32.PACK_AB R9, RZ, R10 ;  /* 0x0000000aff09723e */ /* 0x000fe400000000ff */
[----:B------:R2:W5:Y:S02]  /*119b0*/  LDL.LU R10, [R1+0x418] ;  /* 0x00041800010a7983 */ /* 0x0005640000300800 */
[----:B------:R-:W-:Y:S02]  /*119c0*/  PRMT R8, R9, 0x7610, R8 ;  /* 0x0000761009087816 */ /* 0x000fe40000000008 */
[----:B------:R2:W5:Y:S02]  /*119d0*/  LDL.LU R9, [R1+0x414] ;  /* 0x0004140001097983 */ /* 0x0005640000300800 */
[----:B------:R-:W-:-:S02]  /*119e0*/  PRMT R5, R8, 0x7610, R5 ;  /* 0x0000761008057816 */ /* 0x000fc40000000005 */
[----:B-1----:R-:W-:Y:S01]  /*119f0*/  PRMT R3, R4, 0x7610, R3 ;  /* 0x0000761004037816 */ /* 0x002fe20000000003 */
[----:B------:R2:W5:Y:S04]  /*11a00*/  LDL.LU R8, [R1+0x410] ;  /* 0x0004100001087983 */ /* 0x0005680000300800 */
[----:B----4-:R1:W-:Y:S04]  /*11a10*/  @P4 STG.E.U16 desc[UR52][R6.64+0x2], R5 ;  /* 0x0000020506004986 */ /* 0x0103e8000c101534 */
[----:B-1----:R2:W5:Y:S04]  /*11a20*/  LDL.LU.64 R6, [R1+0x408] ;  /* 0x0004080001067983 */ /* 0x0025680000300a00 */
[----:B------:R2:W5:Y:S01]  /*11a30*/  LDL.LU R5, [R1+0x400] ;  /* 0x0004000001057983 */ /* 0x0005620000300800 */
[----:B------:R-:W-:-:S03]  /*11a40*/  ISETP.GT.AND P4, PT, R0, 0x180, P5 ;  /* 0x000001800000780c */ /* 0x000fc60002f84270 */
[----:B------:R2:W5:Y:S04]  /*11a50*/  LDL.LU R4, [R1+0x3fc] ;  /* 0x0003fc0001047983 */ /* 0x0005680000300800 */
[----:B------:R1:W-:Y:S04]  /*11a60*/  STL.S16 [R1+0x2c8], R3 ;  /* 0x0002c80301007387 */ /* 0x0003e80000100600 */
[----:B-1----:R2:W5:Y:S01]  /*11a70*/  LDL.LU R3, [R1+0x3f8] ;  /* 0x0003f80001037983 */ /* 0x0025620000300800 */
[----:B------:R-:W-:Y:S04]  /*11a80*/  BSSY B1, `(.L_x_128) ;  /* 0x0000006000017945 */ /* 0x000fe80003800000 */
[----:B------:R-:W-:Y:S05]  /*11a90*/  @!P4 BRA `(.L_x_129) ;  /* 0x000000000010c947 */ /* 0x000fea0003800000 */
[----:B------:R1:W-:Y:S04]  /*11aa0*/  STL [R1+0x3f8], R0 ;  /* 0x0003f80001007387 */ /* 0x0003e80000100800 */
[----:B-1----:R-:W3:Y:S04]  /*11ab0*/  LDG.E.LTC128B.U16 R0, desc[UR52][R12.64+0x10] ;  /* 0x000010340c007981 */ /* 0x002ee8000c1e1520 */
[----:B---3--:R1:W-:Y:S04]  /*11ac0*/  STL [R1+0x2c8], R0 ;  /* 0x0002c80001007387 */ /* 0x0083e80000100800 */
[----:B-1----:R1:W5:Y:S02]  /*11ad0*/  LDL.LU R0, [R1+0x3f8] ;  /* 0x0003f80001007983 */ /* 0x0023640000300800 */
.L_x_129:
[----:B------:R-:W-:Y:S05]  /*11ae0*/  BSYNC B1 ;  /* 0x0000000000017941 */ /* 0x000fea0003800000 */
.L_x_128:
[----:B------:R-:W-:Y:S04]  /*11af0*/  STL [R1+0x414], R13 ;  /* 0x0004140d01007387 */ /* 0x000fe80000100800 */
[----:B------:R3:W-:Y:S04]  /*11b00*/  STL [R1+0x410], R12 ;  /* 0x0004100c01007387 */ /* 0x0007e80000100800 */
[----:B---3--:R-:W3:Y:S04]  /*11b10*/  LDL.LU R12, [R1+0x2d0] ;  /* 0x0002d000010c7983 */ /* 0x008ee80000300800 */
[----:B-----5:R-:W-:Y:S04]  /*11b20*/  STL.64 [R1+0x408], R10 ;  /* 0x0004080a01007387 */ /* 0x020fe80000100a00 */
        /* <DEDUP_REMOVED lines=17> */
[----:B------:R0:W5:Y:S01]  /*11c40*/  LDL.LU R5, [R1+0x400] ;  /* 0x0004000001057983 */ /* 0x0001620000300800 */
[----:B------:R-:W-:-:S03]  /*11c50*/  ISETP.GT.AND P4, PT, R0, 0x180, P6 ;  /* 0x000001800000780c */ /* 0x000fc60003784270 */
[----:B------:R0:W5:Y:S04]  /*11c60*/  LDL.LU R4, [R1+0x3fc] ;  /* 0x0003fc0001047983 */ /* 0x0001680000300800 */
[----:B------:R3:W-:Y:S04]  /*11c70*/  STL.S16 [R1+0x2c8], R3 ;  /* 0x0002c80301007387 */ /* 0x0007e80000100600 */
[----:B---3--:R0:W5:Y:S01]  /*11c80*/  LDL.LU R3, [R1+0x3f8] ;  /* 0x0003f80001037983 */ /* 0x0081620000300800 */
[----:B------:R-:W-:Y:S04]  /*11c90*/  BSSY B1, `(.L_x_130) ;  /* 0x0000006000017945 */ /* 0x000fe80003800000 */
[----:B------:R-:W-:Y:S05]  /*11ca0*/  @!P4 BRA `(.L_x_131) ;  /* 0x000000000010c947 */ /* 0x000fea0003800000 */
[----:B------:R3:W-:Y:S04]  /*11cb0*/  STL [R1+0x3f8], R0 ;  /* 0x0003f80001007387 */ /* 0x0007e80000100800 */
[----:B---3-5:R-:W3:Y:S04]  /*11cc0*/  LDG.E.LTC128B.U16 R0, desc[UR52][R12.64+0x12] ;  /* 0x000012340c007981 */ /* 0x028ee8000c1e1520 */
[----:B---3--:R3:W-:Y:S04]  /*11cd0*/  STL [R1+0x2c8], R0 ;  /* 0x0002c80001007387 */ /* 0x0087e80000100800 */
[----:B---3--:R3:W5:Y:S02]  /*11ce0*/  LDL.LU R0, [R1+0x3f8] ;  /* 0x0003f80001007983 */ /* 0x0087640000300800 */
.L_x_131:
[----:B------:R-:W-:Y:S05]  /*11cf0*/  BSYNC B1 ;  /* 0x0000000000017941 */ /* 0x000fea0003800000 */
.L_x_130:
[----:B-----5:R-:W-:Y:S04]  /*11d00*/  STL [R1+0x414], R13 ;  /* 0x0004140d01007387 */ /* 0x020fe80000100800 */
[----:B------:R4:W-:Y:S04]  /*11d10*/  STL [R1+0x410], R12 ;  /* 0x0004100c01007387 */ /* 0x0009e80000100800 */
[----:B----4-:R-:W4:Y:S04]  /*11d20*/  LDL.LU R12, [R1+0x2d4] ;  /* 0x0002d400010c7983 */ /* 0x010f280000300800 */
[----:B------:R0:W-:Y:S04]  /*11d30*/  STL [R1+0x40c], R11 ;  /* 0x00040c0b01007387 */ /* 0x0001e80000100800 */
[----:B0-----:R-:W2:Y:S04]  /*11d40*/  LDL.LU R11, [R1+0x2c8] ;  /* 0x0002c800010b7983 */ /* 0x001ea80000300800 */
[----:B------:R0:W-:Y:S04]  /*11d50*/  STL [R1+0x408], R10 ;  /* 0x0004080a01007387 */ /* 0x0001e80000100800 */
[----:B------:R1:W-:Y:S04]  /*11d60*/  STL.64 [R1+0x400], R4 ;  /* 0x0004000401007387 */ /* 0x0003e80000100a00 */
[----:B------:R3:W-:Y:S01]  /*11d70*/  STL [R1+0x3f8], R3 ;  /* 0x0003f80301007387 */ /* 0x0007e20000100800 */
[----:B--2---:R-:W-:-:S05]  /*11d80*/  HADD2.F32 R13, -RZ, R11.H0_H0 ;  /* 0x2000000bff0d7230 */ /* 0x004fca0000004100 */
[----:B------:R-:W-:-:S04]  /*11d90*/  FMUL R13, R13, R16 ;  /* 0x000000100d0d7220 */ /* 0x000fc80000400000 */
[----:B----4-:R-:W-:Y:S01]  /*11da0*/  FFMA R12, R12, R2, R13 ;  /* 0x000000020c0c7223 */ /* 0x010fe2000000000d */
[----:B0-----:R-:W-:Y:S01]  /*11db0*/  PRMT R10, R11, 0x7610, R10 ;  /* 0x000076100b0a7816 */ /* 0x001fe2000000000a */
[----:B------:R0:W5:Y:S03]  /*11dc0*/  LDL.LU R13, [R1+0x414] ;  /* 0x00041400010d7983 */ /* 0x0001660000300800 */
[----:B-1----:R-:W-:Y:S02]  /*11dd0*/  F2FP.F16.F32.PACK_AB R5, RZ, R12 ;  /* 0x0000000cff05723e */ /* 0x002fe400000000ff */
[----:B------:R0:W5:Y:S01]  /*11de0*/  LDL.LU R12, [R1+0x410] ;  /* 0x00041000010c7983 */ /* 0x0001620000300800 */
[----:B------:R-:W-:Y:S02]  /*11df0*/  ISETP.GT.AND P5, PT, R0, 0x188, P5 ;  /* 0x000001880000780c */ /* 0x000fe40002fa4270 */
[----:B------:R-:W-:Y:S01]  /*11e00*/  PRMT R4, R5, 0x7610, R4 ;  /* 0x0000761005047816 */ /* 0x000fe20000000004 */
[----:B------:R-:W-:Y:S01]  /*11e10*/  @P4 IMAD.MOV.U32 R5, RZ, RZ, R9 ;  /* 0x000000ffff054224 */ /* 0x000fe200078e0009 */
[----:B------:R0:W5:Y:S02]  /*11e20*/  LDL.LU R11, [R1+0x40c] ;  /* 0x00040c00010b7983 */ /* 0x0001640000300800 */
[----:B---3--:R-:W-:Y:S01]  /*11e30*/  PRMT R3, R4, 0x7610, R3 ;  /* 0x0000761004037816 */ /* 0x008fe20000000003 */
[----:B------:R-:W-:Y:S01]  /*11e40*/  @P4 IMAD.MOV.U32 R4, RZ, RZ, R6 ;  /* 0x000000ffff044224 */ /* 0x000fe200078e0006 */
[----:B------:R1:W-:Y:S04]  /*11e50*/  STL.S16 [R1+0x2c8], R10 ;  /* 0x0002c80a01007387 */ /* 0x0003e80000100600 */
[----:B------:R2:W-:Y:S04]  /*11e60*/  @P4 STG.E.U16 desc[UR52][R4.64+0x12], R3 ;  /* 0x0000120304004986 */ /* 0x0005e8000c101534 */
[----:B-1----:R0:W5:Y:S04]  /*11e70*/  LDL.LU R10, [R1+0x408] ;  /* 0x00040800010a7983 */ /* 0x0021680000300800 */
[----:B--2---:R0:W5:Y:S04]  /*11e80*/  LDL.LU.64 R4, [R1+0x400] ;  /* 0x0004000001047983 */ /* 0x0041680000300a00 */
[----:B------:R0:W5:Y:S01]  /*11e90*/  LDL.LU R3, [R1+0x3f8] ;  /* 0x0003f80001037983 */ /* 0x0001620000300800 */
[----:B------:R-:W-:Y:S04]  /*11ea0*/  BSSY B1, `(.L_x_132) ;  /* 0x0000006000017945 */ /* 0x000fe80003800000 */
[----:B------:R-:W-:Y:S05]  /*11eb0*/  @!P5 BRA `(.L_x_133) ;  /* 0x000000000010d947 */ /* 0x000fea0003800000 */
[----:B------:R1:W-:Y:S04]  /*11ec0*/  STL [R1+0x3f8], R0 ;  /* 0x0003f80001007387 */ /* 0x0003e80000100800 */
[----:B-1---5:R-:W2:Y:S04]  /*11ed0*/  LDG.E.LTC128B.U16 R0, desc[UR52][R10.64+0x10] ;  /* 0x000010340a007981 */ /* 0x022ea8000c1e1520 */
[----:B--2---:R1:W-:Y:S04]  /*11ee0*/  STL [R1+0x2c8], R0 ;  /* 0x0002c80001007387 */ /* 0x0043e80000100800 */
[----:B-1----:R1:W5:Y:S02]  /*11ef0*/  LDL.LU R0, [R1+0x3f8] ;  /* 0x0003f80001007983 */ /* 0x0023640000300800 */
.L_x_133:
[----:B------:R-:W-:Y:S05]  /*11f00*/  BSYNC B1 ;  /* 0x0000000000017941 */ /* 0x000fea0003800000 */
.L_x_132:
[----:B-----5:R-:W-:Y:S04]  /*11f10*/  STL [R1+0x41c], R11 ;  /* 0x00041c0b01007387 */ /* 0x020fe80000100800 */
[----:B------:R2:W-:Y:S04]  /*11f20*/  STL [R1+0x418], R10 ;  /* 0x0004180a01007387 */ /* 0x0005e80000100800 */
[----:B--2---:R-:W2:Y:S04]  /*11f30*/  LDL.LU R10, [R1+0x2d8] ;  /* 0x0002d800010a7983 */ /* 0x004ea80000300800 */
[----:B------:R-:W-:Y:S04]  /*11f40*/  STL [R1+0x414], R9 ;  /* 0x0004140901007387 */ /* 0x000fe80000100800 */
[----:B------:R-:W-:Y:S04]  /*11f50*/  STL [R1+0x410], R8 ;  /* 0x0004100801007387 */ /* 0x000fe80000100800 */
[----:B------:R3:W-:Y:S04]  /*11f60*/  STL [R1+0x40c], R7 ;  /* 0x00040c0701007387 */ /* 0x0007e80000100800 */
[----:B---3--:R-:W3:Y:S04]  /*11f70*/  LDL.LU R7, [R1+0x2c8] ;  /* 0x0002c80001077983 */ /* 0x008ee80000300800 */
[----:B------:R-:W-:Y:S04]  /*11f80*/  STL [R1+0x408], R6 ;  /* 0x0004080601007387 */ /* 0x000fe80000100800 */
[----:B------:R4:W-:Y:S04]  /*11f90*/  STL.64 [R1+0x400], R4 ;  /* 0x0004000401007387 */ /* 0x0009e80000100a00 */
[----:B----4-:R-:W4:Y:S04]  /*11fa0*/  LDL.64 R4, [R1+0x2c0] ;  /* 0x0002c00001047983 */ /* 0x010f280000100a00 */
[----:B------:R0:W-:Y:S01]  /*11fb0*/  STL [R1+0x3f8], R3 ;  /* 0x0003f80301007387 */ /* 0x0001e20000100800 */
[----:B---3--:R-:W-:-:S05]  /*11fc0*/  HADD2.F32 R11, -RZ, R7.H0_H0 ;  /* 0x20000007ff0b7230 */ /* 0x008fca0000004100 */
[----:B------:R-:W-:-:S04]  /*11fd0*/  FMUL R11, R11, R16 ;  /* 0x000000100b0b7220 */ /* 0x000fc80000400000 */
[----:B--2---:R-:W-:Y:S01]  /*11fe0*/  FFMA R10, R10, R2, R11 ;  /* 0x000000020a0a7223 */ /* 0x004fe2000000000b */
[----:B------:R-:W-:Y:S01]  /*11ff0*/  PRMT R6, R7, 0x7610, R6 ;  /* 0x0000761007067816 */ /* 0x000fe20000000006 */
[----:B------:R2:W5:Y:S03]  /*12000*/  LDL.LU R11, [R1+0x41c] ;  /* 0x00041c00010b7983 */ /* 0x0005660000300800 */
[----:B------:R-:W-:Y:S02]  /*12010*/  F2FP.F16.F32.PACK_AB R9, RZ, R10 ;  /* 0x0000000aff09723e */ /* 0x000fe400000000ff */
[----:B------:R2:W5:Y:S02]  /*12020*/  LDL.LU R10, [R1+0x418] ;  /* 0x00041800010a7983 */ /* 0x0005640000300800 */
[----:B------:R-:W-:Y:S02]  /*12030*/  PRMT R8, R9, 0x7610, R8 ;  /* 0x0000761009087816 */ /* 0x000fe40000000008 */
[----:B------:R2:W5:Y:S01]  /*12040*/  LDL.LU R9, [R1+0x414] ;  /* 0x0004140001097983 */ /* 0x0005620000300800 */
[----:B------:R-:W-:-:S02]  /*12050*/  ISETP.GT.AND P4, PT, R0, 0x188, P6 ;  /* 0x000001880000780c */ /* 0x000fc40003784270 */
[----:B0-----:R-:W-:Y:S02]  /*12060*/  PRMT R3, R8, 0x7610, R3 ;  /* 0x0000761008037816 */ /* 0x001fe40000000003 */
[----:B------:R2:W5:Y:S04]  /*12070*/  LDL.LU R8, [R1+0x410] ;  /* 0x0004100001087983 */ /* 0x0005680000300800 */
[----:B------:R2:W5:Y:S04]  /*12080*/  LDL.LU R7, [R1+0x40c] ;  /* 0x00040c0001077983 */ /* 0x0005680000300800 */
[----:B------:R0:W-:Y:S04]  /*12090*/  STL.S16 [R1+0x2c8], R6 ;  /* 0x0002c80601007387 */ /* 0x0001e80000100600 */
[----:B----4-:R3:W-:Y:S04]  /*120a0*/  @P5 STG.E.U16 desc[UR52][R4.64+0x10], R3 ;  /* 0x0000100304005986 */ /* 0x0107e8000c101534 */
[----:B0-----:R2:W5:Y:S04]  /*120b0*/  LDL.LU R6, [R1+0x408] ;  /* 0x0004080001067983 */ /* 0x0015680000300800 */
[----:B---3--:R2:W5:Y:S04]  /*120c0*/  LDL.LU.64 R4, [R1+0x400] ;  /* 0x0004000001047983 */ /* 0x0085680000300a00 */
[----:B------:R2:W5:Y:S01]  /*120d0*/  LDL.LU R3, [R1+0x3f8] ;  /* 0x0003f80001037983 */ /* 0x0005620000300800 */
[----:B------:R-:W-:Y:S04]  /*120e0*/  BSSY B1, `(.L_x_134) ;  /* 0x0000006000017945 */ /* 0x000fe80003800000 */
[----:B------:R-:W-:Y:S05]  /*120f0*/  @!P4 BRA `(.L_x_135) ;  /* 0x000000000010c947 */ /* 0x000fea0003800000 */
[----:B------:R0:W-:Y:S04]  /*12100*/  STL [R1+0x3f8], R0 ;  /* 0x0003f80001007387 */ /* 0x0001e80000100800 */
[----:B0----5:R-:W3:Y:S04]  /*12110*/  LDG.E.LTC128B.U16 R0, desc[UR52][R10.64+0x12] ;  /* 0x000012340a007981 */ /* 0x021ee8000c1e1520 */
[----:B---3--:R0:W-:Y:S04]  /*12120*/  STL [R1+0x2c8], R0 ;  /* 0x0002c80001007387 */ /* 0x0081e80000100800 */
[----:B0-----:R0:W5:Y:S02]  /*12130*/  LDL.LU R0, [R1+0x3f8] ;  /* 0x0003f80001007983 */ /* 0x0011640000300800 */
.L_x_135:
[----:B------:R-:W-:Y:S05]  /*12140*/  BSYNC B1 ;  /* 0x0000000000017941 */ /* 0x000fea0003800000 */
.L_x_134:
[----:B-----5:R-:W-:Y:S04]  /*12150*/  STL [R1+0x41c], R11 ;  /* 0x00041c0b01007387 */ /* 0x020fe80000100800 */
[----:B------:R3:W-:Y:S04]  /*12160*/  STL [R1+0x418], R10 ;  /* 0x0004180a01007387 */ /* 0x0007e80000100800 */
[----:B---3--:R-:W3:Y:S04]  /*12170*/  LDL.LU R10, [R1+0x2dc] ;  /* 0x0002dc00010a7983 */ /* 0x008ee80000300800 */
[----:B------:R-:W-:Y:S04]  /*12180*/  STL [R1+0x414], R9 ;  /* 0x0004140901007387 */ /* 0x000fe80000100800 */
[----:B------:R-:W-:Y:S04]  /*12190*/  STL [R1+0x410], R8 ;  /* 0x0004100801007387 */ /* 0x000fe80000100800 */
[----:B------:R4:W-:Y:S04]  /*121a0*/  STL [R1+0x40c], R7 ;  /* 0x00040c0701007387 */ /* 0x0009e80000100800 */
[----:B----4-:R-:W4:Y:S04]  /*121b0*/  LDL.LU R7, [R1+0x2c8] ;  /* 0x0002c80001077983 */ /* 0x010f280000300800 */
[----:B------:R-:W-:Y:S04]  /*121c0*/  STL [R1+0x408], R6 ;  /* 0x0004080601007387 */ /* 0x000fe80000100800 */
[----:B------:R1:W-:Y:S04]  /*121d0*/  STL.64 [R1+0x400], R4 ;  /* 0x0004000401007387 */ /* 0x0003e80000100a00 */
[----:B-1----:R-:W2:Y:S04]  /*121e0*/  LDL.64 R4, [R1+0x2c0] ;  /* 0x0002c00001047983 */ /* 0x002ea80000100a00 */
[----:B------:R1:W-:Y:S01]  /*121f0*/  STL [R1+0x3f8], R3 ;  /* 0x0003f80301007387 */ /* 0x0003e20000100800 */
[----:B----4-:R-:W-:-:S05]  /*12200*/  HADD2.F32 R11, -RZ, R7.H0_H0 ;  /* 0x20000007ff0b7230 */ /* 0x010fca0000004100 */
[----:B------:R-:W-:-:S04]  /*12210*/  FMUL R11, R11, R16 ;  /* 0x000000100b0b7220 */ /* 0x000fc80000400000 */
[----:B---3--:R-:W-:Y:S01]  /*12220*/  FFMA R10, R10, R2, R11 ;  /* 0x000000020a0a7223 */ /* 0x008fe2000000000b */
[----:B------:R-:W-:Y:S01]  /*12230*/  PRMT R6, R7, 0x7610, R6 ;  /* 0x0000761007067816 */ /* 0x000fe20000000006 */
[----:B------:R3:W5:Y:S03]  /*12240*/  LDL.LU R11, [R1+0x41c] ;  /* 0x00041c00010b7983 */ /* 0x0007660000300800 */
[----:B------:R-:W-:Y:S02]  /*12250*/  F2FP.F16.F32.PACK_AB R9, RZ, R10 ;  /* 0x0000000aff09723e */ /* 0x000fe400000000ff */
[----:B------:R3:W5:Y:S02]  /*12260*/  LDL.LU R10, [R1+0x418] ;  /* 0x00041800010a7983 */ /* 0x0007640000300800 */
[----:B------:R-:W-:Y:S02]  /*12270*/  PRMT R8, R9, 0x7610, R8 ;  /* 0x0000761009087816 */ /* 0x000fe40000000008 */
[----:B------:R3:W5:Y:S01]  /*12280*/  LDL.LU R9, [R1+0x414] ;  /* 0x0004140001097983 */ /* 0x0007620000300800 */
[----:B------:R-:W-:-:S02]  /*12290*/  ISETP.GT.AND P5, PT, R0, 0x180, P3 ;  /* 0x000001800000780c */ /* 0x000fc40001fa4270 */
[----:B-1----:R-:W-:Y:S02]  /*122a0*/  PRMT R3, R8, 0x7610, R3 ;  /* 0x0000761008037816 */ /* 0x002fe40000000003 */
[----:B------:R3:W5:Y:S04]  /*122b0*/  LDL.LU R8, [R1+0x410] ;  /* 0x0004100001087983 */ /* 0x0007680000300800 */
[----:B------:R3:W5:Y:S04]  /*122c0*/  LDL.LU R7, [R1+0x40c] ;  /* 0x00040c0001077983 */ /* 0x0007680000300800 */
[----:B------:R1:W-:Y:S04]  /*122d0*/  STL.S16 [R1+0x2c8], R6 ;  /* 0x0002c80601007387 */ /* 0x0003e80000100600 */
[----:B--2---:R2:W-:Y:S04]  /*122e0*/  @P4 STG.E.U16 desc[UR52][R4.64+0x12], R3 ;  /* 0x0000120304004986 */ /* 0x0045e8000c101534 */
[----:B-1----:R3:W5:Y:S04]  /*122f0*/  LDL.LU R6, [R1+0x408] ;  /* 0x0004080001067983 */ /* 0x0027680000300800 */
[----:B--2---:R3:W5:Y:S04]  /*12300*/  LDL.LU.64 R4, [R1+0x400] ;  /* 0x0004000001047983 */ /* 0x0047680000300a00 */
[----:B------:R3:W5:Y:S01]  /*12310*/  LDL.LU R3, [R1+0x3f8] ;  /* 0x0003f80001037983 */ /* 0x0007620000300800 */
[----:B------:R-:W-:Y:S04]  /*12320*/  BSSY B1, `(.L_x_136) ;  /* 0x0000006000017945 */ /* 0x000fe80003800000 */
[----:B------:R-:W-:Y:S05]  /*12330*/  @!P5 BRA `(.L_x_137) ;  /* 0x000000000010d947 */ /* 0x000fea0003800000 */
[----:B------:R1:W-:Y:S04]  /*12340*/  STL [R1+0x3f8], R0 ;  /* 0x0003f80001007387 */ /* 0x0003e80000100800 */
[----:B-1----:R-:W2:Y:S04]  /*12350*/  LDG.E.LTC128B.U16 R0, desc[UR52][R12.64+0x20] ;  /* 0x000020340c007981 */ /* 0x002ea8000c1e1520 */
[----:B--2---:R1:W-:Y:S04]  /*12360*/  STL [R1+0x2c8], R0 ;  /* 0x0002c80001007387 */ /* 0x0043e80000100800 */
[----:B-1----:R1:W5:Y:S02]  /*12370*/  LDL.LU R0, [R1+0x3f8] ;  /* 0x0003f80001007983 */ /* 0x0023640000300800 */
.L_x_137:
[----:B------:R-:W-:Y:S05]  /*12380*/  BSYNC B1 ;  /* 0x0000000000017941 */ /* 0x000fea0003800000 */
.L_x_136:
[----:B------:R-:W-:Y:S04]  /*12390*/  STL [R1+0x414], R13 ;  /* 0x0004140d01007387 */ /* 0x000fe80000100800 */
[----:B------:R2:W-:Y:S04]  /*123a0*/  STL [R1+0x410], R12 ;  /* 0x0004100c01007387 */ /* 0x0005e80000100800 */
[----:B--2---:R-:W2:Y:S04]  /*123b0*/  LDL.LU R12, [R1+0x2e0] ;  /* 0x0002e000010c7983 */ /* 0x004ea80000300800 */
[----:B-----5:R4:W-:Y:S04]  /*123c0*/  STL [R1+0x40c], R11 ;  /* 0x00040c0b01007387 */ /* 0x0209e80000100800 */
[----:B----4-:R-:W4:Y:S04]  /*123d0*/  LDL.LU R11, [R1+0x2c8] ;  /* 0x0002c800010b7983 */ /* 0x010f280000300800 */
[----:B------:R0:W-:Y:S04]  /*123e0*/  STL [R1+0x408], R10 ;  /* 0x0004080a01007387 */ /* 0x0001e80000100800 */
[----:B------:R3:W-:Y:S04]  /*123f0*/  STL.64 [R1+0x400], R4 ;  /* 0x0004000401007387 */ /* 0x0007e80000100a00 */
[----:B------:R1:W-:Y:S01]  /*12400*/  STL [R1+0x3f8], R3 ;  /* 0x0003f80301007387 */ /* 0x0003e20000100800 */
[----:B----4-:R-:W-:-:S05]  /*12410*/  HADD2.F32 R13, -RZ, R11.H0_H0 ;  /* 0x2000000bff0d7230 */ /* 0x010fca0000004100 */
[----:B------:R-:W-:-:S04]  /*12420*/  FMUL R13, R13, R16 ;  /* 0x000000100d0d7220 */ /* 0x000fc80000400000 */
[----:B--2---:R-:W-:Y:S01]  /*12430*/  FFMA R12, R12, R2, R13 ;  /* 0x000000020c0c7223 */ /* 0x004fe2000000000d */
[----:B0-----:R-:W-:Y:S01]  /*12440*/  PRMT R10, R11, 0x7610, R10 ;  /* 0x000076100b0a7816 */ /* 0x001fe2000000000a */
[----:B------:R0:W5:Y:S03]  /*12450*/  LDL.LU R13, [R1+0x414] ;  /* 0x00041400010d7983 */ /* 0x0001660000300800 */
[----:B---3--:R-:W-:Y:S02]  /*12460*/  F2FP.F16.F32.PACK_AB R5, RZ, R12 ;  /* 0x0000000cff05723e */ /* 0x008fe400000000ff */
[----:B------:R0:W5:Y:S01]  /*12470*/  LDL.LU R12, [R1+0x410] ;  /* 0x00041000010c7983 */ /* 0x0001620000300800 */
[----:B------:R-:W-:Y:S02]  /*12480*/  ISETP.GT.AND P4, PT, R0, 0x180, P2 ;  /* 0x000001800000780c */ /* 0x000fe40001784270 */
[----:B------:R-:W-:Y:S01]  /*12490*/  PRMT R4, R5, 0x7610, R4 ;  /* 0x0000761005047816 */ /* 0x000fe20000000004 */
[----:B------:R-:W-:Y:S01]  /*124a0*/  @P5 IMAD.MOV.U32 R5, RZ, RZ, R9 ;  /* 0x000000ffff055224 */ /* 0x000fe200078e0009 */
[----:B------:R0:W5:Y:S02]  /*124b0*/  LDL.LU R11, [R1+0x40c] ;  /* 0x00040c00010b7983 */ /* 0x0001640000300800 */
[----:B-1----:R-:W-:Y:S01]  /*124c0*/  PRMT R3, R4, 0x7610, R3 ;  /* 0x0000761004037816 */ /* 0x002fe20000000003 */
        /* <DEDUP_REMOVED lines=12> */
.L_x_139:
[----:B------:R-:W-:Y:S05]  /*12590*/  BSYNC B1 ;  /* 0x0000000000017941 */ /* 0x000fea0003800000 */
.L_x_138:
[----:B-----5:R-:W-:Y:S04]  /*125a0*/  STL [R1+0x414], R13 ;  /* 0x0004140d01007387 */ /* 0x020fe80000100800 */
[----:B------:R2:W-:Y:S04]  /*125b0*/  STL [R1+0x410], R12 ;  /* 0x0004100c01007387 */ /* 0x0005e80000100800 */
[----:B--2---:R-:W2:Y:S04]  /*125c0*/  LDL.LU R12, [R1+0x2e4] ;  /* 0x0002e400010c7983 */ /* 0x004ea80000300800 */
[----:B------:R3:W-:Y:S04]  /*125d0*/  STL [R1+0x40c], R11 ;  /* 0x00040c0b01007387 */ /* 0x0007e80000100800 */
[----:B---3--:R-:W3:Y:S04]  /*125e0*/  LDL.LU R11, [R1+0x2c8] ;  /* 0x0002c800010b7983 */ /* 0x008ee80000300800 */
[----:B------:R4:W-:Y:S04]  /*125f0*/  STL [R1+0x408], R10 ;  /* 0x0004080a01007387 */ /* 0x0009e80000100800 */
[----:B------:R0:W-:Y:S04]  /*12600*/  STL.64 [R1+0x400], R4 ;  /* 0x0004000401007387 */ /* 0x0001e80000100a00 */
[----:B------:R1:W-:Y:S01]  /*12610*/  STL [R1+0x3f8], R3 ;  /* 0x0003f80301007387 */ /* 0x0003e20000100800 */
[----:B---3--:R-:W-:-:S05]  /*12620*/  HADD2.F32 R13, -RZ, R11.H0_H0 ;  /* 0x2000000bff0d7230 */ /* 0x008fca0000004100 */
[----:B------:R-:W-:-:S04]  /*12630*/  FMUL R13, R13, R16 ;  /* 0x000000100d0d7220 */ /* 0x000fc80000400000 */
[----:B--2---:R-:W-:Y:S01]  /*12640*/  FFMA R12, R12, R2, R13 ;  /* 0x000000020c0c7223 */ /* 0x004fe2000000000d */
[----:B----4-:R-:W-:Y:S01]  /*12650*/  PRMT R10, R11, 0x7610, R10 ;  /* 0x000076100b0a7816 */ /* 0x010fe2000000000a */
[----:B------:R2:W5:Y:S03]  /*12660*/  LDL.LU R13, [R1+0x414] ;  /* 0x00041400010d7983 */ /* 0x0005660000300800 */
[----:B0-----:R-:W-:Y:S02]  /*12670*/  F2FP.F16.F32.PACK_AB R5, RZ, R12 ;  /* 0x0000000cff05723e */ /* 0x001fe400000000ff */
        /* <DEDUP_REMOVED lines=9> */
[----:B0-----:R2:W5:Y:S04]  /*12710*/  LDL.LU R10, [R1+0x408] ;  /* 0x00040800010a7983 */ /* 0x0015680000300800 */
[----:B-1----:R2:W5:Y:S04]  /*12720*/  LDL.LU.64 R4, [R1+0x400] ;  /* 0x0004000001047983 */ /* 0x0025680000300a00 */
[----:B------:R2:W5:Y:S01]  /*12730*/  LDL.LU R3, [R1+0x3f8] ;  /* 0x0003f80001037983 */ /* 0x0005620000300800 */
[----:B------:R-:W-:Y:S04]  /*12740*/  BSSY B1, `(.L_x_140) ;  /* 0x0000006000017945 */ /* 0x000fe80003800000 */
[----:B------:R-:W-:Y:S05]  /*12750*/  @!P3 BRA `(.L_x_141) ;  /* 0x000000000010b947 */ /* 0x000fea0003800000 */
[----:B------:R0:W-:Y:S04]  /*12760*/  STL [R1+0x3f8], R0 ;  /* 0x0003f80001007387 */ /* 0x0001e80000100800 */
[----:B0----5:R-:W3:Y:S04]  /*12770*/  LDG.E.LTC128B.U16 R0, desc[UR52][R10.64+0x20] ;  /* 0x000020340a007981 */ /* 0x021ee8000c1e1520 */
[----:B---3--:R0:W-:Y:S04]  /*12780*/  STL [R1+0x2c8], R0 ;  /* 0x0002c80001007387 */ /* 0x0081e80000100800 */
[----:B0-----:R0:W5:Y:S02]  /*12790*/  LDL.LU R0, [R1+0x3f8] ;  /* 0x0003f80001007983 */ /* 0x0011640000300800 */
.L_x_141:
[----:B------:R-:W-:Y:S05]  /*127a0*/  BSYNC B1 ;  /* 0x0000000000017941 */ /* 0x000fea0003800000 */
.L_x_140:
[----:B-----5:R-:W-:Y:S04]  /*127b0*/  STL [R1+0x41c], R11 ;  /* 0x00041c0b01007387 */ /* 0x020fe80000100800 */
[----:B------:R1:W-:Y:S04]  /*127c0*/  STL [R1+0x418], R10 ;  /* 0x0004180a01007387 */ /* 0x0003e80000100800 */
[----:B-1----:R-:W3:Y:S04]  /*127d0*/  LDL.LU R10, [R1+0x2e8] ;  /* 0x0002e800010a7983 */ /* 0x002ee80000300800 */
[----:B------:R-:W-:Y:S04]  /*127e0*/  STL [R1+0x414], R9 ;  /* 0x0004140901007387 */ /* 0x000fe80000100800 */
[----:B------:R-:W-:Y:S04]  /*127f0*/  STL [R1+0x410], R8 ;  /* 0x0004100801007387 */ /* 0x000fe80000100800 */
[----:B------:R1:W-:Y:S04]  /*12800*/  STL [R1+0x40c], R7 ;  /* 0x00040c0701007387 */ /* 0x0003e80000100800 */
[----:B-1----:R-:W4:Y:S04]  /*12810*/  LDL.LU R7, [R1+0x2c8] ;  /* 0x0002c80001077983 */ /* 0x002f280000300800 */
        /* <DEDUP_REMOVED lines=28> */
.L_x_143:
[----:B------:R-:W-:Y:S05]  /*129e0*/  BSYNC B1 ;  /* 0x0000000000017941 */ /* 0x000fea0003800000 */
.L_x_142:
[----:B-----5:R-:W-:Y:S04]  /*129f0*/  STL [R1+0x41c], R11 ;  /* 0x00041c0b01007387 */ /* 0x020fe80000100800 */
[----:B------:R2:W-:Y:S04]  /*12a00*/  STL [R1+0x418], R10 ;  /* 0x0004180a01007387 */ /* 0x0005e80000100800 */
[----:B--2---:R-:W2:Y:S04]  /*12a10*/  LDL.LU R10, [R1+0x2ec] ;  /* 0x0002ec00010a7983 */ /* 0x004ea80000300800 */
[----:B------:R-:W-:Y:S04]  /*12a20*/  STL [R1+0x414], R9 ;  /* 0x0004140901007387 */ /* 0x000fe80000100800 */
[----:B------:R-:W-:Y:S04]  /*12a30*/  STL [R1+0x410], R8 ;  /* 0x0004100801007387 */ /* 0x000fe80000100800 */
[----:B------:R4:W-:Y:S04]  /*12a40*/  STL [R1+0x40c], R7 ;  /* 0x00040c0701007387 */ /* 0x0009e80000100800 */
[----:B----4-:R-:W4:Y:S04]  /*12a50*/  LDL.LU R7, [R1+0x2c8] ;  /* 0x0002c80001077983 */ /* 0x010f280000300800 */
[----:B------:R-:W-:Y:S04]  /*12a60*/  STL [R1+0x408], R6 ;  /* 0x0004080601007387 */ /* 0x000fe80000100800 */
[----:B------:R0:W-:Y:S04]  /*12a70*/  STL.64 [R1+0x400], R4 ;  /* 0x0004000401007387 */ /* 0x0001e80000100a00 */
[----:B0-----:R-:W3:Y:S04]  /*12a80*/  LDL.64 R4, [R1+0x2c0] ;  /* 0x0002c00001047983 */ /* 0x001ee80000100a00 */
[----:B------:R0:W-:Y:S01]  /*12a90*/  STL [R1+0x3f8], R3 ;  /* 0x0003f80301007387 */ /* 0x0001e20000100800 */
[----:B----4-:R-:W-:-:S05]  /*12aa0*/  HADD2.F32 R11, -RZ, R7.H0_H0 ;  /* 0x20000007ff0b7230 */ /* 0x010fca0000004100 */
        /* <DEDUP_REMOVED lines=13> */
[----:B---3--:R3:W-:Y:S04]  /*12b80*/  @P2 STG.E.U16 desc[UR52][R4.64+0x22], R3 ;  /* 0x0000220304002986 */ /* 0x0087e8000c101534 */
[----:B0-----:R2:W5:Y:S04]  /*12b90*/  LDL.LU R6, [R1+0x408] ;  /* 0x0004080001067983 */ /* 0x0015680000300800 */
[----:B---3--:R2:W5:Y:S04]  /*12ba0*/  LDL.LU.64 R4, [R1+0x400] ;  /* 0x0004000001047983 */ /* 0x0085680000300a00 */
[----:B------:R2:W5:Y:S01]  /*12bb0*/  LDL.LU R3, [R1+0x3f8] ;  /* 0x0003f80001037983 */ /* 0x0005620000300800 */
[----:B------:R-:W-:Y:S04]  /*12bc0*/  BSSY B1, `(.L_x_144) ;  /* 0x0000006000017945 */ /* 0x000fe80003800000 */
[----:B------:R-:W-:Y:S05]  /*12bd0*/  @!P3 BRA `(.L_x_145) ;  /* 0x000000000010b947 */ /* 0x000fea0003800000 */
[----:B------:R0:W-:Y:S04]  /*12be0*/  STL [R1+0x3f8], R0 ;  /* 0x0003f80001007387 */ /* 0x0001e80000100800 */
[----:B0-----:R-:W3:Y:S04]  /*12bf0*/  LDG.E.LTC128B.U16 R0, desc[UR52][R12.64+0x30] ;  /* 0x000030340c007981 */ /* 0x001ee8000c1e1520 */
[----:B---3--:R0:W-:Y:S04]  /*12c00*/  STL [R1+0x2c8], R0 ;  /* 0x0002c80001007387 */ /* 0x0081e80000100800 */
[----:B0-----:R0:W5:Y:S02]  /*12c10*/  LDL.LU R0, [R1+0x3f8] ;  /* 0x0003f80001007983 */ /* 0x0011640000300800 */
.L_x_145:
[----:B------:R-:W-:Y:S05]  /*12c20*/  BSYNC B1 ;  /* 0x0000000000017941 */ /* 0x000fea0003800000 */
.L_x_144:
[----:B------:R-:W-:Y:S04]  /*12c30*/  STL [R1+0x414], R13 ;  /* 0x0004140d01007387 */ /* 0x000fe80000100800 */
[----:B------:R3:W-:Y:S04]  /*12c40*/  STL [R1+0x410], R12 ;  /* 0x0004100c01007387 */ /* 0x0007e80000100800 */
[----:B---3--:R-:W3:Y:S04]  /*12c50*/  LDL.LU R12, [R1+0x2f0] ;  /* 0x0002f000010c7983 */ /* 0x008ee80000300800 */
[----:B-----5:R4:W-:Y:S04]  /*12c60*/  STL [R1+0x40c], R11 ;  /* 0x00040c0b01007387 */ /* 0x0209e80000100800 */
[----:B----4-:R-:W4:Y:S04]  /*12c70*/  LDL.LU R11, [R1+0x2c8] ;  /* 0x0002c800010b7983 */ /* 0x010f280000300800 */
[----:B------:R1:W-:Y:S04]  /*12c80*/  STL [R1+0x408], R10 ;  /* 0x0004080a01007387 */ /* 0x0003e80000100800 */
[----:B------:R2:W-:Y:S04]  /*12c90*/  STL.64 [R1+0x400], R4 ;  /* 0x0004000401007387 */ /* 0x0005e80000100a00 */
[----:B------:R0:W-:Y:S01]  /*12ca0*/  STL [R1+0x3f8], R3 ;  /* 0x0003f80301007387 */ /* 0x0001e20000100800 */
[----:B----4-:R-:W-:-:S05]  /*12cb0*/  HADD2.F32 R13, -RZ, R11.H0_H0 ;  /* 0x2000000bff0d7230 */ /* 0x010fca0000004100 */
[----:B------:R-:W-:-:S04]  /*12cc0*/  FMUL R13, R13, R16 ;  /* 0x000000100d0d7220 */ /* 0x000fc80000400000 */
[----:B---3--:R-:W-:Y:S01]  /*12cd0*/  FFMA R12, R12, R2, R13 ;  /* 0x000000020c0c7223 */ /* 0x008fe2000000000d */
[----:B-1----:R-:W-:Y:S01]  /*12ce0*/  PRMT R10, R11, 0x7610, R10 ;  /* 0x000076100b0a7816 */ /* 0x002fe2000000000a */
[----:B------:R1:W5:Y:S03]  /*12cf0*/  LDL.LU R13, [R1+0x414] ;  /* 0x00041400010d7983 */ /* 0x0003660000300800 */
[----:B--2---:R-:W-:Y:S02]  /*12d00*/  F2FP.F16.F32.PACK_AB R5, RZ, R12 ;  /* 0x0000000cff05723e */ /* 0x004fe400000000ff */
[----:B------:R1:W5:Y:S01]  /*12d10*/  LDL.LU R12, [R1+0x410] ;  /* 0x00041000010c7983 */ /* 0x0003620000300800 */
[----:B------:R-:W-:Y:S02]  /*12d20*/  ISETP.GT.AND P2, PT, R0, 0x180, P0 ;  /* 0x000001800000780c */ /* 0x000fe40000744270 */
[----:B------:R-:W-:Y:S01]  /*12d30*/  PRMT R4, R5, 0x7610, R4 ;  /* 0x0000761005047816 */ /* 0x000fe20000000004 */
[----:B------:R-:W-:Y:S01]  /*12d40*/  @P3 IMAD.MOV.U32 R5, RZ, RZ, R9 ;  /* 0x000000ffff053224 */ /* 0x000fe200078e0009 */
[----:B------:R1:W5:Y:S02]  /*12d50*/  LDL.LU R11, [R1+0x40c] ;  /* 0x00040c00010b7983 */ /* 0x0003640000300800 */
[----:B0-----:R-:W-:Y:S01]  /*12d60*/  PRMT R3, R4, 0x7610, R3 ;  /* 0x0000761004037816 */ /* 0x001fe20000000003 */
[----:B------:R-:W-:Y:S01]  /*12d70*/  @P3 IMAD.MOV.U32 R4, RZ, RZ, R6 ;  /* 0x000000ffff043224 */ /* 0x000fe200078e0006 */
[----:B------:R0:W-:Y:S04]  /*12d80*/  STL.S16 [R1+0x2c8], R10 ;  /* 0x0002c80a01007387 */ /* 0x0001e80000100600 */
[----:B------:R2:W-:Y:S04]  /*12d90*/  @P3 STG.E.U16 desc[UR52][R4.64+0x30], R3 ;  /* 0x0000300304003986 */ /* 0x0005e8000c101534 */
[----:B0-----:R1:W5:Y:S04]  /*12da0*/  LDL.LU R10, [R1+0x408] ;  /* 0x00040800010a7983 */ /* 0x0013680000300800 */
[----:B--2---:R1:W5:Y:S04]  /*12db0*/  LDL.LU.64 R4, [R1+0x400] ;  /* 0x0004000001047983 */ /* 0x0043680000300a00 */
[----:B------:R1:W5:Y:S01]  /*12dc0*/  LDL.LU R3, [R1+0x3f8] ;  /* 0x0003f80001037983 */ /* 0x0003620000300800 */
[----:B------:R-:W-:Y:S04]  /*12dd0*/  BSSY B1, `(.L_x_146) ;  /* 0x0000006000017945 */ /* 0x000fe80003800000 */
[----:B------:R-:W-:Y:S05]  /*12de0*/  @!P2 BRA `(.L_x_147) ;  /* 0x000000000010a947 */ /* 0x000fea0003800000 */
[----:B------:R0:W-:Y:S04]  /*12df0*/  STL [R1+0x3f8], R0 ;  /* 0x0003f80001007387 */ /* 0x0001e80000100800 */
[----:B0----5:R-:W2:Y:S04]  /*12e00*/  LDG.E.LTC128B.U16 R0, desc[UR52][R12.64+0x32] ;  /* 0x000032340c007981 */ /* 0x021ea8000c1e1520 */
[----:B--2---:R0:W-:Y:S04]  /*12e10*/  STL [R1+0x2c8], R0 ;  /* 0x0002c80001007387 */ /* 0x0041e80000100800 */
[----:B0-----:R0:W5:Y:S02]  /*12e20*/  LDL.LU R0, [R1+0x3f8] ;  /* 0x0003f80001007983 */ /* 0x0011640000300800 */
.L_x_147:
[----:B------:R-:W-:Y:S05]  /*12e30*/  BSYNC B1 ;  /* 0x0000000000017941 */ /* 0x000fea0003800000 */
.L_x_146:
[----:B------:R-:W2:Y:S04]  /*12e40*/  LDL R8, [R1+0x2c8] ;  /* 0x0002c80001087983 */ /* 0x000ea80000100800 */
[----:B-----5:R3:W-:Y:S04]  /*12e50*/  STL.64 [R1+0x400], R4 ;  /* 0x0004000401007387 */ /* 0x0207e80000100a00 */
[----:B---3--:R-:W3:Y:S01]  /*12e60*/  LDL.LU R5, [R1+0x2f4] ;  /* 0x0002f40001057983 */ /* 0x008ee20000300800 */
[----:B------:R-:W-:Y:S01]  /*12e70*/  @P2 IMAD.MOV.U32 R4, RZ, RZ, R6 ;  /* 0x000000ffff042224 */ /* 0x000fe200078e0006 */
[----:B------:R-:W-:-:S02]  /*12e80*/  ISETP.GT.AND P1, PT, R0, 0x188, P1 ;  /* 0x000001880000780c */ /* 0x000fc40000f24270 */
[----:B------:R4:W-:Y:S01]  /*12e90*/  STL [R1+0x3f8], R3 ;  /* 0x0003f80301007387 */ /* 0x0009e20000100800 */
[----:B--2---:R-:W-:-:S05]  /*12ea0*/  HADD2.F32 R8, -RZ, R8.H0_H0 ;  /* 0x20000008ff087230 */ /* 0x004fca0000004100 */
[----:B------:R-:W-:-:S04]  /*12eb0*/  FMUL R8, R8, R16 ;  /* 0x0000001008087220 */ /* 0x000fc80000400000 */
[----:B---3--:R-:W-:Y:S01]  /*12ec0*/  FFMA R8, R5, R2, R8 ;  /* 0x0000000205087223 */ /* 0x008fe20000000008 */
[----:B------:R-:W-:Y:S02]  /*12ed0*/  @P2 IMAD.MOV.U32 R5, RZ, RZ, R9 ;  /* 0x000000ffff052224 */ /* 0x000fe400078e0009 */
[----:B------:R-:W2:Y:S02]  /*12ee0*/  LDL.LU R9, [R1+0x2c8] ;  /* 0x0002c80001097983 */ /* 0x000ea40000300800 */
[----:B------:R-:W-:-:S04]  /*12ef0*/  F2FP.F16.F32.PACK_AB R8, RZ, R8 ;  /* 0x00000008ff08723e */ /* 0x000fc800000000ff */
[----:B----4-:R-:W-:-:S05]  /*12f00*/  PRMT R3, R8, 0x7610, R3 ;  /* 0x0000761008037816 */ /* 0x010fca0000000003 */
[----:B------:R3:W-:Y:S04]  /*12f10*/  @P2 STG.E.U16 desc[UR52][R4.64+0x32], R3 ;  /* 0x0000320304002986 */ /* 0x0007e8000c101534 */
[----:B---3--:R3:W5:Y:S04]  /*12f20*/  LDL.LU.64 R4, [R1+0x400] ;  /* 0x0004000001047983 */ /* 0x0087680000300a00 */
[----:B------:R3:W5:Y:S01]  /*12f30*/  LDL.LU R3, [R1+0x3f8] ;  /* 0x0003f80001037983 */ /* 0x0007620000300800 */
[----:B------:R-:W-:Y:S01]  /*12f40*/  BSSY B1, `(.L_x_148) ;  /* 0x0000004000017945 */ /* 0x000fe20003800000 */
[----:B--2---:R-:W-:-:S03]  /*12f50*/  PRMT R8, R9, 0x7610, R8 ;  /* 0x0000761009087816 */ /* 0x004fc60000000008 */
[----:B---3--:R-:W-:Y:S05]  /*12f60*/  @!P1 BRA `(.L_x_149) ;  /* 0x0000000000049947 */ /* 0x008fea0003800000 */
[----:B------:R2:W5:Y:S02]  /*12f70*/  LDG.E.LTC128B.U16 R8, desc[UR52][R10.64+0x30] ;  /* 0x000030340a087981 */ /* 0x000564000c1e1520 */
.L_x_149:
[----:B------:R-:W-:Y:S05]  /*12f80*/  BSYNC B1 ;  /* 0x0000000000017941 */ /* 0x000fea0003800000 */
.L_x_148:
[----:B-----5:R3:W-:Y:S04]  /*12f90*/  STL [R1+0x400], R3 ;  /* 0x0004000301007387 */ /* 0x0207e80000100800 */
[----:B---3--:R-:W3:Y:S04]  /*12fa0*/  LDL.LU R3, [R1+0x2f8] ;  /* 0x0002f80001037983 */ /* 0x008ee80000300800 */
[----:B------:R4:W-:Y:S04]  /*12fb0*/  STL.64 [R1+0x3f8], R4 ;  /* 0x0003f80401007387 */ /* 0x0009e80000100a00 */
[----:B----4-:R-:W4:Y:S01]  /*12fc0*/  LDL.64 R4, [R1+0x2c0] ;  /* 0x0002c00001047983 */ /* 0x010f220000100a00 */
[----:B------:R-:W-:-:S05]  /*12fd0*/  HADD2.F32 R9, -RZ, R8.H0_H0 ;  /* 0x20000008ff097230 */ /* 0x000fca0000004100 */
[----:B------:R-:W-:-:S04]  /*12fe0*/  FMUL R9, R9, R16 ;  /* 0x0000001009097220 */ /* 0x000fc80000400000 */
[----:B---3--:R-:W-:Y:S02]  /*12ff0*/  FFMA R9, R3, R2, R9 ;  /* 0x0000000203097223 */ /* 0x008fe40000000009 */
[----:B------:R3:W5:Y:S01]  /*13000*/  LDL.LU R3, [R1+0x400] ;  /* 0x0004000001037983 */ /* 0x0007620000300800 */
[----:B------:R-:W-:Y:S02]  /*13010*/  ISETP.GT.AND P0, PT, R0, 0x188, P0 ;  /* 0x000001880000780c */ /* 0x000fe40000704270 */
[----:B------:R-:W-:-:S05]  /*13020*/  F2FP.F16.F32.PACK_AB R9, RZ, R9 ;  /* 0x00000009ff09723e */ /* 0x000fca00000000ff */
[----:B----4-:R4:W-:Y:S04]  /*13030*/  @P1 STG.E.U16 desc[UR52][R4.64+0x30], R9 ;  /* 0x0000300904001986 */ /* 0x0109e8000c101534 */
[----:B----4-:R3:W5:Y:S01]  /*13040*/  LDL.LU.64 R4, [R1+0x3f8] ;  /* 0x0003f80001047983 */ /* 0x0107620000300a00 */
[----:B------:R-:W-:Y:S04]  /*13050*/  BSSY B1, `(.L_x_150) ;  /* 0x0000003000017945 */ /* 0x000fe80003800000 */
[----:B------:R-:W-:Y:S05]  /*13060*/  @!P0 BRA `(.L_x_151) ;  /* 0x0000000000048947 */ /* 0x000fea0003800000 */
[----:B------:R4:W5:Y:S02]  /*13070*/  LDG.E.LTC128B.U16 R8, desc[UR52][R10.64+0x32] ;  /* 0x000032340a087981 */ /* 0x000964000c1e1520 */
.L_x_151:
[----:B------:R-:W-:Y:S05]  /*13080*/  BSYNC B1 ;  /* 0x0000000000017941 */ /* 0x000fea0003800000 */
.L_x_150:
[----:B------:R0:W-:Y:S04]  /*13090*/  STL [R1+0x400], R6 ;  /* 0x0004000601007387 */ /* 0x0001e80000100800 */
[----:B0-----:R-:W2:Y:S04]  /*130a0*/  LDL.LU R6, [R1+0x2fc] ;  /* 0x0002fc0001067983 */ /* 0x001ea80000300800 */
[----:B-----5:R0:W-:Y:S04]  /*130b0*/  STL.64 [R1+0x3f8], R4 ;  /* 0x0003f80401007387 */ /* 0x0201e80000100a00 */
[----:B0-----:R-:W3:Y:S01]  /*130c0*/  LDL.LU.64 R4, [R1+0x2c0] ;  /* 0x0002c00001047983 */ /* 0x001ee20000300a00 */
[----:B------:R-:W-:-:S05]  /*130d0*/  HADD2.F32 R9, -RZ, R8.H0_H0 ;  /* 0x20000008ff097230 */ /* 0x000fca0000004100 */
[----:B------:R-:W-:-:S04]  /*130e0*/  FMUL R9, R9, R16 ;  /* 0x0000001009097220 */ /* 0x000fc80000400000 */
[----:B--2---:R-:W-:Y:S02]  /*130f0*/  FFMA R9, R6, R2, R9 ;  /* 0x0000000206097223 */ /* 0x004fe40000000009 */
[----:B------:R0:W5:Y:S01]  /*13100*/  LDL.LU R6, [R1+0x400] ;  /* 0x0004000001067983 */ /* 0x0001620000300800 */
[----:B------:R-:W-:Y:S02]  /*13110*/  ISETP.GT.AND P3, PT, R3, 0x20, PT ;  /* 0x000000200300780c */ /* 0x000fe40003f64270 */
[----:B------:R-:W-:Y:S02]  /*13120*/  F2FP.F16.F32.PACK_AB R9, RZ, R9 ;  /* 0x00000009ff09723e */ /* 0x000fe400000000ff */
[----:B------:R-:W-:Y:S02]  /*13130*/  ISETP.GT.AND P1, PT, R0, RZ, P3 ;  /* 0x000000ff0000720c */ /* 0x000fe40001f24270 */
[----:B------:R-:W-:Y:S01]  /*13140*/  LOP3.LUT R17, R17, 0xfffffffe, RZ, 0xc0, !PT ;  /* 0xfffffffe11117812 */ /* 0x000fe200078ec0ff */
[----:B---3--:R2:W-:Y:S01]  /*13150*/  @P0 STG.E.U16 desc[UR52][R4.64+0x32], R9 ;  /* 0x0000320904000986 */ /* 0x0085e2000c101534 */
[----:B------:R-:W-:Y:S05]  /*13160*/  BSSY B1, `(.L_x_152) ;  /* 0x0000005000017945 */ /* 0x000fea0003800000 */
[----:B------:R-:W-:Y:S01]  /*13170*/  @P3 LOP3.LUT R17, R17, 0x1, RZ, 0xfc, !PT ;  /* 0x0000000111113812 */ /* 0x000fe200078efcff */
[----:B--2---:R0:W5:Y:S03]  /*13180*/  LDL.LU.64 R4, [R1+0x3f8] ;  /* 0x0003f80001047983 */ /* 0x0041660000300a00 */
[----:B------:R-:W-:Y:S05]  /*13190*/  @!P1 BRA `(.L_x_153) ;  /* 0x0000000000049947 */ /* 0x000fea0003800000 */
[----:B------:R2:W5:Y:S02]  /*131a0*/  LDG.E.LTC128B.U16 R8, desc[UR52][R236.64+0x40] ;  /* 0x00004034ec087981 */ /* 0x000564000c1e1520 */
.L_x_153:
[----:B------:R-:W-:Y:S05]  /*131b0*/  BSYNC B1 ;  /* 0x0000000000017941 */ /* 0x000fea0003800000 */
.L_x_152:
[----:B-----5:R3:W-:Y:S04]  /*131c0*/  STL [R1+0x400], R6 ;  /* 0x0004000601007387 */ /* 0x0207e80000100800 */
[----:B---3--:R-:W3:Y:S04]  /*131d0*/  LDL.LU R6, [R1+0x280] ;  /* 0x0002800001067983 */ /* 0x008ee80000300800 */
[----:B------:R0:W-:Y:S04]  /*131e0*/  STL.64 [R1+0x3f8], R4 ;  /* 0x0003f80401007387 */ /* 0x0001e80000100a00 */
[----:B0-----:R-:W4:Y:S01]  /*131f0*/  LDL.64 R4, [R1+0x308] ;  /* 0x0003080001047983 */ /* 0x001f220000100a00 */
[----:B------:R-:W-:-:S05]  /*13200*/  HADD2.F32 R9, -RZ, R8.H0_H0 ;  /* 0x20000008ff097230 */ /* 0x000fca0000004100 */
[----:B------:R-:W-:-:S04]  /*13210*/  FMUL R9, R9, R16 ;  /* 0x0000001009097220 */ /* 0x000fc80000400000 */
[----:B---3--:R-:W-:Y:S02]  /*13220*/  FFMA R9, R6, R2, R9 ;  /* 0x0000000206097223 */ /* 0x008fe40000000009 */
[----:B------:R0:W5:Y:S01]  /*13230*/  LDL.LU R6, [R1+0x400] ;  /* 0x0004000001067983 */ /* 0x0001620000300800 */
[----:B------:R-:W-:Y:S02]  /*13240*/  ISETP.GT.AND P2, PT, R3, 0x21, PT ;  /* 0x000000210300780c */ /* 0x000fe40003f44270 */
[----:B------:R-:W-:Y:S02]  /*13250*/  F2FP.F16.F32.PACK_AB R9, RZ, R9 ;  /* 0x00000009ff09723e */ /* 0x000fe400000000ff */
[----:B------:R-:W-:Y:S02]  /*13260*/  ISETP.GT.AND P0, PT, R0, RZ, P2 ;  /* 0x000000ff0000720c */ /* 0x000fe40001704270 */
[----:B------:R-:W-:Y:S01]  /*13270*/  LOP3.LUT R17, R17, 0xfffffffb, RZ, 0xc0, !PT ;  /* 0xfffffffb11117812 */ /* 0x000fe200078ec0ff */
[----:B----4-:R3:W-:Y:S01]  /*13280*/  @P1 STG.E.U16 desc[UR52][R4.64+0x40], R9 ;  /* 0x0000400904001986 */ /* 0x0107e2000c101534 */
[----:B------:R-:W-:Y:S05]  /*13290*/  BSSY B1, `(.L_x_154) ;  /* 0x0000005000017945 */ /* 0x000fea0003800000 */
[----:B------:R-:W-:Y:S01]  /*132a0*/  @P2 LOP3.LUT R17, R17, 0x4, RZ, 0xfc, !PT ;  /* 0x0000000411112812 */ /* 0x000fe200078efcff */
[----:B---3--:R0:W5:Y:S03]  /*132b0*/  LDL.LU.64 R4, [R1+0x3f8] ;  /* 0x0003f80001047983 */ /* 0x0081660000300a00 */
[----:B------:R-:W-:Y:S05]  /*132c0*/  @!P0 BRA `(.L_x_155) ;  /* 0x0000000000048947 */ /* 0x000fea0003800000 */
[----:B------:R3:W5:Y:S02]  /*132d0*/  LDG.E.LTC128B.U16 R8, desc[UR52][R236.64+0x42] ;  /* 0x00004234ec087981 */ /* 0x000764000c1e1520 */
.L_x_155:
[----:B------:R-:W-:Y:S05]  /*132e0*/  BSYNC B1 ;  /* 0x0000000000017941 */ /* 0x000fea0003800000 */
.L_x_154:
[----:B------:R4:W-:Y:S04]  /*132f0*/  STL [R1+0x400], R3 ;  /* 0x0004000301007387 */ /* 0x0009e80000100800 */
[----:B----4-:R-:W4:Y:S04]  /*13300*/  LDL.LU R3, [R1+0x284] ;  /* 0x0002840001037983 */ /* 0x010f280000300800 */
[----:B-----5:R0:W-:Y:S04]  /*13310*/  STL.64 [R1+0x3f8], R4 ;  /* 0x0003f80401007387 */ /* 0x0201e80000100a00 */
[----:B0-----:R-:W2:Y:S01]  /*13320*/  LDL.64 R4, [R1+0x308] ;  /* 0x0003080001047983 */ /* 0x001ea20000100a00 */
[----:B------:R-:W-:-:S05]  /*13330*/  HADD2.F32 R9, -RZ, R8.H0_H0 ;  /* 0x20000008ff097230 */ /* 0x000fca0000004100 */
[----:B------:R-:W-:-:S04]  /*13340*/  FMUL R9, R9, R16 ;  /* 0x0000001009097220 */ /* 0x000fc80000400000 */
[----:B----4-:R-:W-:Y:S02]  /*13350*/  FFMA R9, R3, R2, R9 ;  /* 0x0000000203097223 */ /* 0x010fe40000000009 */
[----:B------:R0:W5:Y:S01]  /*13360*/  LDL.LU R3, [R1+0x400] ;  /* 0x0004000001037983 */ /* 0x0001620000300800 */
[----:B------:R-:W-:Y:S02]  /*13370*/  ISETP.GT.AND P1, PT, R0, 0x8, P3 ;  /* 0x000000080000780c */ /* 0x000fe40001f24270 */
[----:B------:R-:W-:-:S05]  /*13380*/  F2FP.F16.F32.PACK_AB R9, RZ, R9 ;  /* 0x00000009ff09723e */ /* 0x000fca00000000ff */
[----:B--2---:R2:W-:Y:S04]  /*13390*/  @P0 STG.E.U16 desc[UR52][R4.64+0x42], R9 ;  /* 0x0000420904000986 */ /* 0x0045e8000c101534 */
[----:B--2---:R0:W5:Y:S01]  /*133a0*/  LDL.LU.64 R4, [R1+0x3f8] ;  /* 0x0003f80001047983 */ /* 0x0041620000300a00 */
[----:B------:R-:W-:Y:S04]  /*133b0*/  BSSY B1, `(.L_x_156) ;  /* 0x0000003000017945 */ /* 0x000fe80003800000 */
[----:B------:R-:W-:Y:S05]  /*133c0*/  @!P1 BRA `(.L_x_157) ;  /* 0x0000000000049947 */ /* 0x000fea0003800000 */
[----:B------:R2:W5:Y:S02]  /*133d0*/  LDG.E.LTC128B.U16 R8, desc[UR52][R232.64+0x40] ;  /* 0x00004034e8087981 */ /* 0x000564000c1e1520 */
.L_x_157:
[----:B------:R-:W-:Y:S05]  /*133e0*/  BSYNC B1 ;  /* 0x0000000000017941 */ /* 0x000fea0003800000 */
.L_x_156:
[----:B-----5:R4:W-:Y:S04]  /*133f0*/  STL [R1+0x3f8], R3 ;  /* 0x0003f80301007387 */ /* 0x0209e80000100800 */
[----:B----4-:R-:W4:Y:S01]  /*13400*/  LDL.LU R3, [R1+0x288] ;  /* 0x0002880001037983 */ /* 0x010f220000300800 */
[----:B------:R-:W-:-:S05]  /*13410*/  HADD2.F32 R9, -RZ, R8.H0_H0 ;  /* 0x20000008ff097230 */ /* 0x000fca0000004100 */
[----:B------:R-:W-:Y:S01]  /*13420*/  FMUL R9, R9, R16 ;  /* 0x0000001009097220 */ /* 0x000fe20000400000 */
[----:B------:R-:W-:-:S03]  /*13430*/  ISETP.GT.AND P0, PT, R0, 0x8, P2 ;  /* 0x000000080000780c */ /* 0x000fc60001704270 */
[----:B----4-:R-:W-:Y:S02]  /*13440*/  FFMA R9, R3, R2, R9 ;  /* 0x0000000203097223 */ /* 0x010fe40000000009 */
[----:B------:R4:W5:Y:S01]  /*13450*/  LDL.LU R3, [R1+0x3f8] ;  /* 0x0003f80001037983 */ /* 0x0009620000300800 */
[----:B------:R-:W-:Y:S02]  /*13460*/  BSSY B1, `(.L_x_158) ;  /* 0x0000005000017945 */ /* 0x000fe40003800000 */
[----:B------:R-:W-:-:S05]  /*13470*/  F2FP.F16.F32.PACK_AB R9, RZ, R9 ;  /* 0x00000009ff09723e */ /* 0x000fca00000000ff */
[----:B------:R4:W-:Y:S01]  /*13480*/  @P1 STG.E.U16 desc[UR52][R4.64+0x40], R9 ;  /* 0x0000400904001986 */ /* 0x0009e2000c101534 */
[----:B------:R-:W-:Y:S05]  /*13490*/  @!P0 BRA `(.L_x_159) ;  /* 0x0000000000048947 */ /* 0x000fea0003800000 */
[----:B------:R0:W5:Y:S02]  /*134a0*/  LDG.E.LTC128B.U16 R8, desc[UR52][R232.64+0x42] ;  /* 0x00004234e8087981 */ /* 0x000164000c1e1520 */
.L_x_159:
[----:B------:R-:W-:Y:S05]  /*134b0*/  BSYNC B1 ;  /* 0x0000000000017941 */ /* 0x000fea0003800000 */
.L_x_158:
[----:B------:R1:W-:Y:S04]  /*134c0*/  STL [R1+0x3f8], R6 ;  /* 0x0003f80601007387 */ /* 0x0003e80000100800 */
[----:B-1----:R-:W2:Y:S01]  /*134d0*/  LDL.LU R6, [R1+0x28c] ;  /* 0x00028c0001067983 */ /* 0x002ea20000300800 */
[----:B----45:R-:W-:-:S05]  /*134e0*/  HADD2.F32 R9, -RZ, R8.H0_H0 ;  /* 0x20000008ff097230 */ /* 0x030fca0000004100 */
[----:B------:R-:W-:Y:S01]  /*134f0*/  FMUL R9, R9, R16 ;  /* 0x0000001009097220 */ /* 0x000fe20000400000 */
[----:B------:R-:W-:-:S04]  /*13500*/  ISETP.GT.AND P6, PT, R3, 0x28, PT ;  /* 0x000000280300780c */ /* 0x000fc80003fc4270 */
[----:B------:R-:W-:Y:S01]  /*13510*/  ISETP.GT.AND P1, PT, R0, RZ, P6 ;  /* 0x000000ff0000720c */ /* 0x000fe20003724270 */
[----:B--2---:R-:W-:Y:S02]  /*13520*/  FFMA R9, R6, R2, R9 ;  /* 0x0000000206097223 */ /* 0x004fe40000000009 */
[----:B------:R1:W5:Y:S01]  /*13530*/  LDL.LU R6, [R1+0x3f8] ;  /* 0x0003f80001067983 */ /* 0x0003620000300800 */
[----:B------:R-:W-:Y:S01]  /*13540*/  LOP3.LUT R17, R17, 0xfffffffd, RZ, 0xc0, !PT ;  /* 0xfffffffd11117812 */ /* 0x000fe200078ec0ff */
[----:B------:R-:W-:Y:S01]  /*13550*/  BSSY B1, `(.L_x_160) ;  /* 0x0000006000017945 */ /* 0x000fe20003800000 */
[----:B------:R-:W-:-:S03]  /*13560*/  F2FP.F16.F32.PACK_AB R9, RZ, R9 ;  /* 0x00000009ff09723e */ /* 0x000fc600000000ff */
[----:B------:R-:W-:Y:S02]  /*13570*/  @P6 LOP3.LUT R17, R17, 0x2, RZ, 0xfc, !PT ;  /* 0x0000000211116812 */ /* 0x000fe400078efcff */
[----:B------:R1:W-:Y:S02]  /*13580*/  @P0 STG.E.U16 desc[UR52][R4.64+0x42], R9 ;  /* 0x0000420904000986 */ /* 0x0003e4000c101534 */
[----:B------:R-:W-:Y:S05]  /*13590*/  @!P1 BRA `(.L_x_161) ;  /* 0x0000000000049947 */ /* 0x000fea0003800000 */
[----:B------:R2:W5:Y:S02]  /*135a0*/  LDG.E.LTC128B.U16 R8, desc[UR52][R236.64+0x50] ;  /* 0x00005034ec087981 */ /* 0x000564000c1e1520 */
.L_x_161:
[----:B------:R-:W-:Y:S05]  /*135b0*/  BSYNC B1 ;  /* 0x0000000000017941 */ /* 0x000fea0003800000 */
.L_x_160:
[----:B-----5:R4:W-:Y:S04]  /*135c0*/  STL [R1+0x400], R6 ;  /* 0x0004000601007387 */ /* 0x0209e80000100800 */
[----:B----4-:R-:W4:Y:S04]  /*135d0*/  LDL.LU R6, [R1+0x290] ;  /* 0x0002900001067983 */ /* 0x010f280000300800 */
[----:B------:R1:W-:Y:S04]  /*135e0*/  STL.64 [R1+0x3f8], R4 ;  /* 0x0003f80401007387 */ /* 0x0003e80000100a00 */
[----:B-1----:R-:W3:Y:S01]  /*135f0*/  LDL.64 R4, [R1+0x308] ;  /* 0x0003080001047983 */ /* 0x002ee20000100a00 */
[----:B------:R-:W-:-:S05]  /*13600*/  HADD2.F32 R9, -RZ, R8.H0_H0 ;  /* 0x20000008ff097230 */ /* 0x000fca0000004100 */
[----:B------:R-:W-:-:S04]  /*13610*/  FMUL R9, R9, R16 ;  /* 0x0000001009097220 */ /* 0x000fc80000400000 */
[----:B----4-:R-:W-:Y:S02]  /*13620*/  FFMA R9, R6, R2, R9 ;  /* 0x0000000206097223 */ /* 0x010fe40000000009 */
[----:B------:R1:W5:Y:S01]  /*13630*/  LDL.LU R6, [R1+0x400] ;  /* 0x0004000001067983 */ /* 0x0003620000300800 */
[----:B------:R-:W-:Y:S02]  /*13640*/  ISETP.GT.AND P4, PT, R3, 0x29, PT ;  /* 0x000000290300780c */ /* 0x000fe40003f84270 */
[----:B------:R-:W-:Y:S02]  /*13650*/  F2FP.F16.F32.PACK_AB R9, RZ, R9 ;  /* 0x00000009ff09723e */ /* 0x000fe400000000ff */
[----:B------:R-:W-:-:S03]  /*13660*/  ISETP.GT.AND P0, PT, R0, RZ, P4 ;  /* 0x000000ff0000720c */ /* 0x000fc60002704270 */
[----:B---3--:R3:W-:Y:S04]  /*13670*/  @P1 STG.E.U16 desc[UR52][R4.64+0x50], R9 ;  /* 0x0000500904001986 */ /* 0x0087e8000c101534 */
[----:B---3--:R1:W5:Y:S01]  /*13680*/  LDL.LU.64 R4, [R1+0x3f8] ;  /* 0x0003f80001047983 */ /* 0x0083620000300a00 */
[----:B------:R-:W-:Y:S05]  /*13690*/  BSSY B1, `(.L_x_162) ;  /* 0x0000003000017945 */ /* 0x000fea0003800000 */
[----:B------:R-:W-:Y:S05]  /*136a0*/  @!P0 BRA `(.L_x_163) ;  /* 0x0000000000048947 */ /* 0x000fea0003800000 */
[----:B------:R3:W5:Y:S02]  /*136b0*/  LDG.E.LTC128B.U16 R8, desc[UR52][R236.64+0x52] ;  /* 0x00005234ec087981 */ /* 0x000764000c1e1520 */
.L_x_163:
[----:B------:R-:W-:Y:S05]  /*136c0*/  BSYNC B1 ;  /* 0x0000000000017941 */ /* 0x000fea0003800000 */
.L_x_162:
        /* <DEDUP_REMOVED lines=15> */
.L_x_165:
[----:B------:R-:W-:Y:S05]  /*137c0*/  BSYNC B1 ;  /* 0x0000000000017941 */ /* 0x000fea0003800000 */
.L_x_164:
        /* <DEDUP_REMOVED lines=12> */
.L_x_167:
[----:B------:R-:W-:Y:S05]  /*13890*/  BSYNC B1 ;  /* 0x0000000000017941 */ /* 0x000fea0003800000 */
.L_x_166:
        /* <DEDUP_REMOVED lines=8> */
[----:B------:R-:W-:Y:S02]  /*13920*/  BSSY B1, `(.L_x_168) ;  /* 0x0000005000017945 */ /* 0x000fe40003800000 */
[----:B------:R-:W-:-:S05]  /*13930*/  F2FP.F16.F32.PACK_AB R9, RZ, R9 ;  /* 0x00000009ff09723e */ /* 0x000fca00000000ff */
[----:B------:R1:W-:Y:S02]  /*13940*/  @P1 STG.E.U16 desc[UR52][R4.64+0x52], R9 ;  /* 0x0000520904001986 */ /* 0x0003e4000c101534 */
[----:B------:R-:W-:Y:S05]  /*13950*/  @!P0 BRA `(.L_x_169) ;  /* 0x0000000000048947 */ /* 0x000fea0003800000 */
[----:B------:R2:W5:Y:S02]  /*13960*/  LDG.E.LTC128B.U16 R8, desc[UR52][R236.64+0x60] ;  /* 0x00006034ec087981 */ /* 0x000564000c1e1520 */
.L_x_169:
[----:B------:R-:W-:Y:S05]  /*13970*/  BSYNC B1 ;  /* 0x0000000000017941 */ /* 0x000fea0003800000 */
.L_x_168:
        /* <DEDUP_REMOVED lines=9> */
[----:B------:R-:W-:-:S05]  /*13a10*/  F2FP.F16.F32.PACK_AB R9, RZ, R9 ;  /* 0x00000009ff09723e */ /* 0x000fca00000000ff */
[----:B---3--:R3:W-:Y:S04]  /*13a20*/  @P0 STG.E.U16 desc[UR52][R4.64+0x60], R9 ;  /* 0x0000600904000986 */ /* 0x0087e8000c101534 */
[----:B---3--:R1:W5:Y:S01]  /*13a30*/  LDL.LU.64 R4, [R1+0x3f8] ;  /* 0x0003f80001047983 */ /* 0x0083620000300a00 */
[----:B------:R-:W-:Y:S01]  /*13a40*/  ISETP.GT.AND P0, PT, R0, RZ, P2 ;  /* 0x000000ff0000720c */ /* 0x000fe20001704270 */
[----:B------:R-:W-:-:S12]  /*13a50*/  BSSY B1, `(.L_x_170) ;  /* 0x0000003000017945 */ /* 0x000fd80003800000 */
[----:B-1----:R-:W-:Y:S05]  /*13a60*/  @!P0 BRA `(.L_x_171) ;  /* 0x0000000000048947 */ /* 0x002fea0003800000 */
[----:B------:R1:W5:Y:S02]  /*13a70*/  LDG.E.LTC128B.U16 R8, desc[UR52][R236.64+0x62] ;  /* 0x00006234ec087981 */ /* 0x000364000c1e1520 */
.L_x_171:
[----:B------:R-:W-:Y:S05]  /*13a80*/  BSYNC B1 ;  /* 0x0000000000017941 */ /* 0x000fea0003800000 */
.L_x_170:
[----:B------:R3:W-:Y:S04]  /*13a90*/  STL [R1+0x400], R3 ;  /* 0x0004000301007387 */ /* 0x0007e80000100800 */
[----:B---3--:R-:W3:Y:S04]  /*13aa0*/  LDL.LU R3, [R1+0x2a4] ;  /* 0x0002a40001037983 */ /* 0x008ee80000300800 */
[----:B-----5:R4:W-:Y:S04]  /*13ab0*/  STL.64 [R1+0x3f8], R4 ;  /* 0x0003f80401007387 */ /* 0x0209e80000100a00 */
[----:B----4-:R-:W4:Y:S01]  /*13ac0*/  LDL.64 R4, [R1+0x308] ;  /* 0x0003080001047983 */ /* 0x010f220000100a00 */
[----:B------:R-:W-:-:S05]  /*13ad0*/  HADD2.F32 R9, -RZ, R8.H0_H0 ;  /* 0x20000008ff097230 */ /* 0x000fca0000004100 */
[----:B------:R-:W-:-:S04]  /*13ae0*/  FMUL R9, R9, R16 ;  /* 0x0000001009097220 */ /* 0x000fc80000400000 */
[----:B---3--:R-:W-:Y:S02]  /*13af0*/  FFMA R9, R3, R2, R9 ;  /* 0x0000000203097223 */ /* 0x008fe40000000009 */
[----:B------:R3:W5:Y:S03]  /*13b00*/  LDL.LU R3, [R1+0x400] ;  /* 0x0004000001037983 */ /* 0x0007660000300800 */
[----:B------:R-:W-:-:S05]  /*13b10*/  F2FP.F16.F32.PACK_AB R9, RZ, R9 ;  /* 0x00000009ff09723e */ /* 0x000fca00000000ff */
[----:B----4-:R4:W-:Y:S04]  /*13b20*/  @P0 STG.E.U16 desc[UR52][R4.64+0x62], R9 ;  /* 0x0000620904000986 */ /* 0x0109e8000c101534 */
[----:B----4-:R3:W5:Y:S01]  /*13b30*/  LDL.LU.64 R4, [R1+0x3f8] ;  /* 0x0003f80001047983 */ /* 0x0107620000300a00 */
[----:B------:R-:W-:Y:S01]  /*13b40*/  ISETP.GT.AND P0, PT, R0, 0x8, P3 ;  /* 0x000000080000780c */ /* 0x000fe20001f04270 */
[----:B------:R-:W-:-:S12]  /*13b50*/  BSSY B1, `(.L_x_172) ;  /* 0x0000003000017945 */ /* 0x000fd80003800000 */
[----:B---3--:R-:W-:Y:S05]  /*13b60*/  @!P0 BRA `(.L_x_173) ;  /* 0x0000000000048947 */ /* 0x008fea0003800000 */
[----:B------:R3:W5:Y:S02]  /*13b70*/  LDG.E.LTC128B.U16 R8, desc[UR52][R232.64+0x60] ;  /* 0x00006034e8087981 */ /* 0x000764000c1e1520 */
.L_x_173:
[----:B------:R-:W-:Y:S05]  /*13b80*/  BSYNC B1 ;  /* 0x0000000000017941 */ /* 0x000fea0003800000 */
.L_x_172:
[----:B-----5:R4:W-:Y:S04]  /*13b90*/  STL [R1+0x3f8], R3 ;  /* 0x0003f80301007387 */ /* 0x0209e80000100800 */
[----:B----4-:R-:W4:Y:S01]  /*13ba0*/  LDL.LU R3, [R1+0x2a8] ;  /* 0x0002a80001037983 */ /* 0x010f220000300800 */
[----:B------:R-:W-:-:S05]  /*13bb0*/  HADD2.F32 R9, -RZ, R8.H0_H0 ;  /* 0x20000008ff097230 */ /* 0x000fca0000004100 */
[----:B------:R-:W-:Y:S01]  /*13bc0*/  FMUL R9, R9, R16 ;  /* 0x0000001009097220 */ /* 0x000fe20000400000 */
[----:B------:R-:W-:Y:S03]  /*13bd0*/  BSSY B1, `(.L_x_174) ;  /* 0x000000a000017945 */ /* 0x000fe60003800000 */
[----:B----4-:R-:W-:Y:S02]  /*13be0*/  FFMA R9, R3, R2, R9 ;  /* 0x0000000203097223 */ /* 0x010fe40000000009 */
[----:B------:R4:W5:Y:S03]  /*13bf0*/  LDL.LU R3, [R1+0x3f8] ;  /* 0x0003f80001037983 */ /* 0x0009660000300800 */
[----:B------:R-:W-:Y:S01]  /*13c00*/  F2FP.F16.F32.PACK_AB R9, RZ, R9 ;  /* 0x00000009ff09723e */ /* 0x000fe200000000ff */
[----:B------:R4:W-:Y:S04]  /*13c10*/  STL.S16 [R1+0x280], R8 ;  /* 0x0002800801007387 */ /* 0x0009e80000100600 */
[----:B------:R4:W-:Y:S01]  /*13c20*/  @P0 STG.E.U16 desc[UR52][R4.64+0x60], R9 ;  /* 0x0000600904000986 */ /* 0x0009e2000c101534 */
[----:B------:R-:W-:-:S13]  /*13c30*/  ISETP.GT.AND P0, PT, R0, 0x8, P2 ;  /* 0x000000080000780c */ /* 0x000fda0001704270 */
[----:B----4-:R-:W-:Y:S05]  /*13c40*/  @!P0 BRA `(.L_x_175) ;  /* 0x0000000000088947 */ /* 0x010fea0003800000 */
[----:B------:R-:W4:Y:S04]  /*13c50*/  LDG.E.LTC128B.U16 R8, desc[UR52][R232.64+0x62] ;  /* 0x00006234e8087981 */ /* 0x000f28000c1e1520 */
[----:B----4-:R4:W-:Y:S02]  /*13c60*/  STL [R1+0x280], R8 ;  /* 0x0002800801007387 */ /* 0x0109e40000100800 */
.L_x_175:
[----:B------:R-:W-:Y:S05]  /*13c70*/  BSYNC B1 ;  /* 0x0000000000017941 */ /* 0x000fea0003800000 */
.L_x_174:
[----:B------:R-:W2:Y:S04]  /*13c80*/  LDL.LU R9, [R1+0x2ac] ;  /* 0x0002ac0001097983 */ /* 0x000ea80000300800 */
[----:B------:R-:W-:Y:S04]  /*13c90*/  STL [R1+0x400], R12 ;  /* 0x0004000c01007387 */ /* 0x000fe80000100800 */
[----:B------:R0:W-:Y:S04]  /*13ca0*/  STL [R1+0x3fc], R11 ;  /* 0x0003fc0b01007387 */ /* 0x0001e80000100800 */
[----:B0-----:R-:W4:Y:S01]  /*13cb0*/  LDL.LU R11, [R1+0x280] ;  /* 0x00028000010b7983 */ /* 0x001f220000300800 */
[----:B------:R-:W-:-:S03]  /*13cc0*/  IMAD.U32 R12, RZ, RZ, UR9 ;  /* 0x00000009ff0c7e24 */ /* 0x000fc6000f8e00ff */
[----:B------:R-:W-:Y:S01]  /*13cd0*/  STL [R1+0x3f8], R10 ;  /* 0x0003f80a01007387 */ /* 0x000fe20000100800 */
[----:B------:R-:W-:-:S04]  /*13ce0*/  IMAD R12, R12, 0x300, RZ ;  /* 0x000003000c0c7824 */ /* 0x000fc800078e02ff */
[----:B------:R-:W-:Y:S02]  /*13cf0*/  IMAD.IADD R12, R12, 0x1, R7 ;  /* 0x000000010c0c7824 */ /* 0x000fe400078e0207 */
[----:B----4-:R-:W-:-:S05]  /*13d00*/  HADD2.F32 R8, -RZ, R11.H0_H0 ;  /* 0x2000000bff087230 */ /* 0x010fca0000004100 */
[----:B------:R-:W-:-:S04]  /*13d10*/  FMUL R8, R8, R16 ;  /* 0x0000001008087220 */ /* 0x000fc80000400000 */
[----:B--2---:R-:W-:Y:S01]  /*13d20*/  FFMA R8, R9, R2, R8 ;  /* 0x0000000209087223 */ /* 0x004fe20000000008 */
[----:B------:R-:W-:-:S04]  /*13d30*/  IMAD.U32 R9, RZ, RZ, UR8 ;  /* 0x00000008ff097e24 */ /* 0x000fc8000f8e00ff */
[----:B------:R-:W-:Y:S01]  /*13d40*/  F2FP.F16.F32.PACK_AB R8, RZ, R8 ;  /* 0x00000008ff08723e */ /* 0x000fe200000000ff */
[----:B------:R-:W-:-:S04]  /*13d50*/  IMAD.SHL.U32 R9, R9, 0x10, RZ ;  /* 0x0000001009097824 */ /* 0x000fc800078e00ff */
[----:B------:R0:W-:Y:S02]  /*13d60*/  @P0 STG.E.U16 desc[UR52][R4.64+0x62], R8 ;  /* 0x0000620804000986 */ /* 0x0001e4000c101534 */
[----:B0-----:R-:W-:Y:S02]  /*13d70*/  IADD3 R8, P0, R9, R6, RZ ;  /* 0x0000000609087210 */ /* 0x001fe40007f1e0ff */
[----:B------:R-:W2:Y:S01]  /*13d80*/  LDL.LU R9, [R1+0x3ec] ;  /* 0x0003ec0001097983 */ /* 0x000ea20000300800 */
[----:B------:R-:W-:-:S03]  /*13d90*/  PRMT R10, R11, 0x7610, R10 ;  /* 0x000076100b0a7816 */ /* 0x000fc6000000000a */
[----:B------:R0:W-:Y:S01]  /*13da0*/  STL [R1+0x284], R12 ;  /* 0x0002840c01007387 */ /* 0x0001e20000100800 */
[----:B-----5:R-:W-:Y:S01]  /*13db0*/  ISETP.GT.AND P1, PT, R3, 0x38, PT ;  /* 0x000000380300780c */ /* 0x020fe20003f24270 */
[----:B--2---:R-:W-:Y:S02]  /*13dc0*/  IMAD.X R9, R9, 0x1, R12, P0 ;  /* 0x0000000109097824 */ /* 0x004fe400000e060c */
[----:B0-----:R0:W5:Y:S04]  /*13dd0*/  LDL.LU R12, [R1+0x400] ;  /* 0x00040000010c7983 */ /* 0x0011680000300800 */
[----:B------:R0:W5:Y:S04]  /*13de0*/  LDL.LU R11, [R1+0x3fc] ;  /* 0x0003fc00010b7983 */ /* 0x0001680000300800 */
[----:B------:R2:W-:Y:S04]  /*13df0*/  STL.S16 [R1+0x280], R10 ;  /* 0x0002800a01007387 */ /* 0x0005e80000100600 */
[----:B--2---:R0:W5:Y:S01]  /*13e00*/  LDL.LU R10, [R1+0x3f8] ;  /* 0x0003f800010a7983 */ /* 0x0041620000300800 */
[----:B------:R-:W-:Y:S01]  /*13e10*/  ISETP.GT.AND P0, PT, R0, RZ, P1 ;  /* 0x000000ff0000720c */ /* 0x000fe20000f04270 */
[----:B------:R-:W-:-:S12]  /*13e20*/  BSSY B1, `(.L_x_176) ;  /* 0x0000006000017945 */ /* 0x000fd80003800000 */
[----:B0-----:R-:W-:Y:S05]  /*13e30*/  @!P0 BRA `(.L_x_177) ;  /* 0x0000000000108947 */ /* 0x001fea0003800000 */
[----:B------:R0:W-:Y:S04]  /*13e40*/  STL [R1+0x3f8], R0 ;  /* 0x0003f80001007387 */ /* 0x0001e80000100800 */
[----:B0-----:R-:W2:Y:S04]  /*13e50*/  LDG.E.LTC128B.U16 R0, desc[UR52][R236.64+0x70] ;  /* 0x00007034ec007981 */ /* 0x001ea8000c1e1520 */
[----:B--2---:R0:W-:Y:S04]  /*13e60*/  STL [R1+0x280], R0 ;  /* 0x0002800001007387 */ /* 0x0041e80000100800 */
[----:B0-----:R0:W5:Y:S02]  /*13e70*/  LDL.LU R0, [R1+0x3f8] ;  /* 0x0003f80001007983 */ /* 0x0011640000300800 */
.L_x_177:
[----:B------:R-:W-:Y:S05]  /*13e80*/  BSYNC B1 ;  /* 0x0000000000017941 */ /* 0x000fea0003800000 */
.L_x_176:
        /* <DEDUP_REMOVED lines=9> */
[----:B-1----:R-:W3:Y:S04]  /*13f20*/  LDL.LU R5, [R1+0x280] ;  /* 0x0002800001057983 */ /* 0x002ee80000300800 */
        /* <DEDUP_REMOVED lines=14> */
[----:B------:R2:W5:Y:S04]  /*14010*/  LDL.LU R6, [R1+0x400] ;  /* 0x0004000001067983 */ /* 0x0005680000300800 */
[----:B------:R2:W5:Y:S04]  /*14020*/  LDL.LU R5, [R1+0x3fc] ;  /* 0x0003fc0001057983 */ /* 0x0005680000300800 */
[----:B------:R1:W-:Y:S04]  /*14030*/  STL.S16 [R1+0x280], R4 ;  /* 0x0002800401007387 */ /* 0x0003e80000100600 */
[----:B-1----:R2:W5:Y:S01]  /*14040*/  LDL.LU R4, [R1+0x3f8] ;  /* 0x0003f80001047983 */ /* 0x0025620000300800 */
[----:B------:R-:W-:Y:S01]  /*14050*/  ISETP.GT.AND P0, PT, R3, 0x39, PT ;  /* 0x000000390300780c */ /* 0x000fe20003f04270 */
[----:B------:R-:W-:Y:S03]  /*14060*/  BSSY B1, `(.L_x_178) ;  /* 0x0000007000017945 */ /* 0x000fe60003800000 */
[----:B------:R-:W-:-:S13]  /*14070*/  ISETP.GT.AND P5, PT, R0, RZ, P0 ;  /* 0x000000ff0000720c */ /* 0x000fda00007a4270 */
[----:B--2---:R-:W-:Y:S05]  /*14080*/  @!P5 BRA `(.L_x_179) ;  /* 0x000000000010d947 */ /* 0x004fea0003800000 */
[----:B------:R1:W-:Y:S04]  /*14090*/  STL [R1+0x3f8], R0 ;  /* 0x0003f80001007387 */ /* 0x0003e80000100800 */
[----:B-1----:R-:W2:Y:S04]  /*140a0*/  LDG.E.LTC128B.U16 R0, desc[UR52][R236.64+0x72] ;  /* 0x00007234ec007981 */ /* 0x002ea8000c1e1520 */
[----:B--2---:R1:W-:Y:S04]  /*140b0*/  STL [R1+0x280], R0 ;  /* 0x0002800001007387 */ /* 0x0043e80000100800 */
[----:B-1----:R1:W5:Y:S02]  /*140c0*/  LDL.LU R0, [R1+0x3f8] ;  /* 0x0003f80001007983 */ /* 0x0023640000300800 */
.L_x_179:
[----:B------:R-:W-:Y:S05]  /*140d0*/  BSYNC B1 ;  /* 0x0000000000017941 */ /* 0x000fea0003800000 */
.L_x_178:
[----:B-----5:R-:W-:Y:S04]  /*140e0*/  STL [R1+0x41c], R11 ;  /* 0x00041c0b01007387 */ /* 0x020fe80000100800 */
[----:B------:R2:W-:Y:S04]  /*140f0*/  STL [R1+0x418], R10 ;  /* 0x0004180a01007387 */ /* 0x0005e80000100800 */
[----:B--2---:R-:W2:Y:S04]  /*14100*/  LDL.LU R10, [R1+0x2b4] ;  /* 0x0002b400010a7983 */ /* 0x004ea80000300800 */
[----:B------:R-:W-:Y:S04]  /*14110*/  STL [R1+0x414], R9 ;  /* 0x0004140901007387 */ /* 0x000fe80000100800 */
[----:B------:R-:W-:Y:S04]  /*14120*/  STL [R1+0x410], R8 ;  /* 0x0004100801007387 */ /* 0x000fe80000100800 */
[----:B------:R3:W-:Y:S04]  /*14130*/  STL.64 [R1+0x408], R6 ;  /* 0x0004080601007387 */ /* 0x0007e80000100a00 */
[----:B---3--:R-:W3:Y:S04]  /*14140*/  LDL.64 R6, [R1+0x308] ;  /* 0x0003080001067983 */ /* 0x008ee80000100a00 */
[----:B------:R-:W-:Y:S04]  /*14150*/  STL [R1+0x400], R5 ;  /* 0x0004000501007387 */ /* 0x000fe80000100800 */
[----:B------:R4:W-:Y:S04]  /*14160*/  STL [R1+0x3fc], R4 ;  /* 0x0003fc0401007387 */ /* 0x0009e80000100800 */
[----:B----4-:R-:W4:Y:S04]  /*14170*/  LDL.LU R4, [R1+0x280] ;  /* 0x0002800001047983 */ /* 0x010f280000300800 */
[----:B------:R0:W-:Y:S01]  /*14180*/  STL [R1+0x3f8], R3 ;  /* 0x0003f80301007387 */ /* 0x0001e20000100800 */
[----:B----4-:R-:W-:-:S05]  /*14190*/  HADD2.F32 R11, -RZ, R4.H0_H0 ;  /* 0x20000004ff0b7230 */ /* 0x010fca0000004100 */
        /* <DEDUP_REMOVED lines=10> */
[----:B---3--:R0:W-:Y:S04]  /*14240*/  @P5 STG.E.U16 desc[UR52][R6.64+0x72], R5 ;  /* 0x0000720506005986 */ /* 0x0081e8000c101534 */
        /* <DEDUP_REMOVED lines=12> */
.L_x_181:
[----:B------:R-:W-:Y:S05]  /*14310*/  BSYNC B1 ;  /* 0x0000000000017941 */ /* 0x000fea0003800000 */
.L_x_180:
        /* <DEDUP_REMOVED lines=21> */
[----:B---3--:R2:W5:Y:S04]  /*14470*/  LDL.LU R7, [R1+0x400] ;  /* 0x0004000001077983 */ /* 0x0085680000300800 */
        /* <DEDUP_REMOVED lines=10> */
.L_x_183:
[----:B------:R-:W-:Y:S05]  /*14520*/  BSYNC B1 ;  /* 0x0000000000017941 */ /* 0x000fea0003800000 */
.L_x_182:
        /* <DEDUP_REMOVED lines=33> */
.L_x_185:
[----:B------:R-:W-:Y:S05]  /*14740*/  BSYNC B1 ;  /* 0x0000000000017941 */ /* 0x000fea0003800000 */
.L_x_184:
[----:B-----5:R-:W-:Y:S04]  /*14750*/  STL [R1+0x41c], R11 ;  /* 0x00041c0b01007387 */ /* 0x020fe80000100800 */
[----:B------:R3:W-:Y:S04]  /*14760*/  STL [R1+0x418], R10 ;  /* 0x0004180a01007387 */ /* 0x0007e80000100800 */
[----:B---3--:R-:W3:Y:S04]  /*14770*/  LDL.LU R10, [R1+0x240] ;  /* 0x00024000010a7983 */ /* 0x008ee80000300800 */
[----:B------:R-:W-:Y:S04]  /*14780*/  STL [R1+0x414], R9 ;  /* 0x0004140901007387 */ /* 0x000fe80000100800 */
[----:B------:R-:W-:Y:S04]  /*14790*/  STL [R1+0x410], R8 ;  /* 0x0004100801007387 */ /* 0x000fe80000100800 */
[----:B------:R4:W-:Y:S04]  /*147a0*/  STL.64 [R1+0x408], R6 ;  /* 0x0004080601007387 */ /* 0x0009e80000100a00 */
[----:B----4-:R-:W4:Y:S04]  /*147b0*/  LDL.64 R6, [R1+0x340] ;  /* 0x0003400001067983 */ /* 0x010f280000100a00 */
[----:B------:R-:W-:Y:S04]  /*147c0*/  STL [R1+0x400], R5 ;  /* 0x0004000501007387 */ /* 0x000fe80000100800 */
[----:B------:R1:W-:Y:S04]  /*147d0*/  STL [R1+0x3fc], R4 ;  /* 0x0003fc0401007387 */ /* 0x0003e80000100800 */
[----:B-1----:R-:W2:Y:S04]  /*147e0*/  LDL.LU R4, [R1+0x280] ;  /* 0x0002800001047983 */ /* 0x002ea80000300800 */
        /* <DEDUP_REMOVED lines=15> */
[----:B------:R-:W-:-:S03]  /*148e0*/  LOP3.LUT P5, RZ, R17, 0x4, RZ, 0xc0, !PT ;  /* 0x0000000411ff7812 */ /* 0x000fc600078ac0ff */
[----:B------:R2:W5:Y:S04]  /*148f0*/  LDL.LU R4, [R1+0x3fc] ;  /* 0x0003fc0001047983 */ /* 0x0005680000300800 */
[----:B------:R1:W-:Y:S04]  /*14900*/  STL.S16 [R1+0x240], R3 ;  /* 0x0002400301007387 */ /* 0x0003e80000100600 */
[----:B-1----:R2:W5:Y:S01]  /*14910*/  LDL.LU R3, [R1+0x3f8] ;  /* 0x0003f80001037983 */ /* 0x0025620000300800 */
[----:B------:R-:W-:Y:S01]  /*14920*/  ISETP.GT.AND P5, PT, R0, 0x80, P5 ;  /* 0x000000800000780c */ /* 0x000fe20002fa4270 */
[----:B------:R-:W-:-:S12]  /*14930*/  BSSY B1, `(.L_x_186) ;  /* 0x0000006000017945 */ /* 0x000fd80003800000 */
[----:B--2---:R-:W-:Y:S05]  /*14940*/  @!P5 BRA `(.L_x_187) ;  /* 0x000000000010d947 */ /* 0x004fea0003800000 */
[----:B------:R1:W-:Y:S04]  /*14950*/  STL [R1+0x3f8], R0 ;  /* 0x0003f80001007387 */ /* 0x0003e80000100800 */
[----:B-1----:R-:W2:Y:S04]  /*14960*/  LDG.E.LTC128B.U16 R0, desc[UR52][R22.64+0x42] ;  /* 0x0000423416007981 */ /* 0x002ea8000c1e1520 */
[----:B--2---:R1:W-:Y:S04]  /*14970*/  STL [R1+0x240], R0 ;  /* 0x0002400001007387 */ /* 0x0043e80000100800 */
[----:B-1----:R1:W5:Y:S02]  /*14980*/  LDL.LU R0, [R1+0x3f8] ;  /* 0x0003f80001007983 */ /* 0x0023640000300800 */
.L_x_187:
[----:B------:R-:W-:Y:S05]  /*14990*/  BSYNC B1 ;  /* 0x0000000000017941 */ /* 0x000fea0003800000 */
.L_x_186:
        /* <DEDUP_REMOVED lines=24> */
[----:B------:R2:W5:Y:S01]  /*14b20*/  LDL.LU R5, [R1+0x400] ;  /* 0x0004000001057983 */ /* 0x0005620000300800 */
[----:B------:R-:W-:-:S03]  /*14b30*/  LOP3.LUT P5, RZ, R17, 0x1, RZ, 0xc0, !PT ;  /* 0x0000000111ff7812 */ /* 0x000fc600078ac0ff */
        /* <DEDUP_REMOVED lines=10> */
.L_x_189:
[----:B------:R-:W-:Y:S05]  /*14be0*/  BSYNC B1 ;  /* 0x0000000000017941 */ /* 0x000fea0003800000 */
.L_x_188:
        /* <DEDUP_REMOVED lines=22> */
[----:B---3--:R1:W-:Y:S04]  /*14d50*/  @P5 STG.E.U16 desc[UR52][R6.64+0x40], R5 ;  /* 0x0000400506005986 */ /* 0x0083e8000c101534 */
        /* <DEDUP_REMOVED lines=13> */
.L_x_191:
[----:B------:R-:W-:Y:S05]  /*14e30*/  BSYNC B1 ;  /* 0x0000000000017941 */ /* 0x000fea0003800000 */
.L_x_190:
        /* <DEDUP_REMOVED lines=35> */
.L_x_193:
[----:B------:R-:W-:Y:S05]  /*15070*/  BSYNC B1 ;  /* 0x0000000000017941 */ /* 0x000fea0003800000 */
.L_x_192:
        /* <DEDUP_REMOVED lines=24> */
[----:B------:R2:W5:Y:S04]  /*15200*/  LDL.LU R5, [R1+0x400] ;  /* 0x0004000001057983 */ /* 0x0005680000300800 */
        /* <DEDUP_REMOVED lines=10> */
.L_x_195:
[----:B------:R-:W-:Y:S05]  /*152b0*/  BSYNC B1 ;  /* 0x0000000000017941 */ /* 0x000fea0003800000 */
.L_x_194:
        /* <DEDUP_REMOVED lines=35> */
.L_x_197:
[----:B------:R-:W-:Y:S05]  /*154f0*/  BSYNC B1 ;  /* 0x0000000000017941 */ /* 0x000fea0003800000 */
.L_x_196:
        /* <DEDUP_REMOVED lines=35> */
.L_x_199:
[----:B------:R-:W-:Y:S05]  /*15730*/  BSYNC B1 ;  /* 0x0000000000017941 */ /* 0x000fea0003800000 */
.L_x_198:
        /* <DEDUP_REMOVED lines=35> */
.L_x_201:
[----:B------:R-:W-:Y:S05]  /*15970*/  BSYNC B1 ;  /* 0x0000000000017941 */ /* 0x000fea0003800000 */
.L_x_200:
        /* <DEDUP_REMOVED lines=35> */
.L_x_203:
[----:B------:R-:W-:Y:S05]  /*15bb0*/  BSYNC B1 ;  /* 0x0000000000017941 */ /* 0x000fea0003800000 */
.L_x_202:
        /* <DEDUP_REMOVED lines=35> */
.L_x_205:
[----:B------:R-:W-:Y:S05]  /*15df0*/  BSYNC B1 ;  /* 0x0000000000017941 */ /* 0x000fea0003800000 */
.L_x_204:
        /* <DEDUP_REMOVED lines=35> */
.L_x_207:
[----:B------:R-:W-:Y:S05]  /*16030*/  BSYNC B1 ;  /* 0x0000000000017941 */ /* 0x000fea0003800000 */
.L_x_206:
        /* <DEDUP_REMOVED lines=35> */
.L_x_209:
[----:B------:R-:W-:Y:S05]  /*16270*/  BSYNC B1 ;  /* 0x0000000000017941 */ /* 0x000fea0003800000 */
.L_x_208:
        /* <DEDUP_REMOVED lines=35> */
.L_x_211:
[----:B------:R-:W-:Y:S05]  /*164b0*/  BSYNC B1 ;  /* 0x0000000000017941 */ /* 0x000fea0003800000 */
.L_x_210:
        /* <DEDUP_REMOVED lines=35> */
.L_x_213:
[----:B------:R-:W-:Y:S05]  /*166f0*/  BSYNC B1 ;  /* 0x0000000000017941 */ /* 0x000fea0003800000 */
.L_x_212:
        /* <DEDUP_REMOVED lines=35> */
.L_x_215:
[----:B------:R-:W-:Y:S05]  /*16930*/  BSYNC B1 ;  /* 0x0000000000017941 */ /* 0x000fea0003800000 */
.L_x_214:
        /* <DEDUP_REMOVED lines=36> */
.L_x_217:
[----:B------:R-:W-:Y:S05]  /*16b80*/  BSYNC B1 ;  /* 0x0000000000017941 */ /* 0x000fea0003800000 */
.L_x_216:
        /* <DEDUP_REMOVED lines=33> */
.L_x_219:
[----:B------:R-:W-:Y:S05]  /*16da0*/  BSYNC B1 ;  /* 0x0000000000017941 */ /* 0x000fea0003800000 */
.L_x_218:
        /* <DEDUP_REMOVED lines=33> */
.L_x_221:
[----:B------:R-:W-:Y:S05]  /*16fc0*/  BSYNC B1 ;  /* 0x0000000000017941 */ /* 0x000fea0003800000 */
.L_x_220:
        /* <DEDUP_REMOVED lines=36> */
.L_x_223:
[----:B------:R-:W-:Y:S05]  /*17210*/  BSYNC B1 ;  /* 0x0000000000017941 */ /* 0x000fea0003800000 */
.L_x_222:
        /* <DEDUP_REMOVED lines=35> */
.L_x_225:
[----:B------:R-:W-:Y:S05]  /*17450*/  BSYNC B1 ;  /* 0x0000000000017941 */ /* 0x000fea0003800000 */
.L_x_224:
        /* <DEDUP_REMOVED lines=32> */
.L_x_227:
[----:B------:R-:W-:Y:S05]  /*17660*/  BSYNC B1 ;  /* 0x0000000000017941 */ /* 0x000fea0003800000 */
.L_x_226:
        /* <DEDUP_REMOVED lines=32> */
.L_x_229:
[----:B------:R-:W-:Y:S05]  /*17870*/  BSYNC B1 ;  /* 0x0000000000017941 */ /* 0x000fea0003800000 */
.L_x_228:
        /* <DEDUP_REMOVED lines=35> */
.L_x_231:
[----:B------:R-:W-:Y:S05]  /*17ab0*/  BSYNC B1 ;  /* 0x0000000000017941 */ /* 0x000fea0003800000 */
.L_x_230:
        /* <DEDUP_REMOVED lines=35> */
.L_x_233:
[----:B------:R-:W-:Y:S05]  /*17cf0*/  BSYNC B1 ;  /* 0x0000000000017941 */ /* 0x000fea0003800000 */
.L_x_232:
        /* <DEDUP_REMOVED lines=32> */
.L_x_235:
[----:B------:R-:W-:Y:S05]  /*17f00*/  BSYNC B1 ;  /* 0x0000000000017941 */ /* 0x000fea0003800000 */
.L_x_234:
        /* <DEDUP_REMOVED lines=32> */
.L_x_237:
[----:B------:R-:W-:Y:S05]  /*18110*/  BSYNC B1 ;  /* 0x0000000000017941 */ /* 0x000fea0003800000 */
.L_x_236:
        /* <DEDUP_REMOVED lines=35> */
.L_x_239:
[----:B------:R-:W-:Y:S05]  /*18350*/  BSYNC B1 ;  /* 0x0000000000017941 */ /* 0x000fea0003800000 */
.L_x_238:
        /* <DEDUP_REMOVED lines=35> */
.L_x_241:
[----:B------:R-:W-:Y:S05]  /*18590*/  BSYNC B1 ;  /* 0x0000000000017941 */ /* 0x000fea0003800000 */
.L_x_240:
        /* <DEDUP_REMOVED lines=32> */
.L_x_243:
[----:B------:R-:W-:Y:S05]  /*187a0*/  BSYNC B1 ;  /* 0x0000000000017941 */ /* 0x000fea0003800000 */
.L_x_242:
        /* <DEDUP_REMOVED lines=32> */
.L_x_245:
[----:B------:R-:W-:Y:S05]  /*189b0*/  BSYNC B1 ;  /* 0x0000000000017941 */ /* 0x000fea0003800000 */
.L_x_244:
        /* <DEDUP_REMOVED lines=35> */
.L_x_247:
[----:B------:R-:W-:Y:S05]  /*18bf0*/  BSYNC B1 ;  /* 0x0000000000017941 */ /* 0x000fea0003800000 */
.L_x_246:
        /* <DEDUP_REMOVED lines=36> */
.L_x_249:
[----:B------:R-:W-:Y:S05]  /*18e40*/  BSYNC B1 ;  /* 0x0000000000017941 */ /* 0x000fea0003800000 */
.L_x_248:
[----:B-----5:R2:W-:Y:S04]  /*18e50*/  STL [R1+0x408], R9 ;  /* 0x0004080901007387 */ /* 0x0205e80000100800 */
[----:B--2---:R-:W2:Y:S04]  /*18e60*/  LDL.LU R9, [R1+0x1c0] ;  /* 0x0001c00001097983 */ /* 0x004ea80000300800 */
[----:B------:R3:W-:Y:S04]  /*18e70*/  STL [R1+0x404], R8 ;  /* 0x0004040801007387 */ /* 0x0007e80000100800 */
[----:B---3--:R-:W3:Y:S04]  /*18e80*/  LDL.LU R8, [R1+0x284] ;  /* 0x0002840001087983 */ /* 0x008ee80000300800 */
[----:B------:R-:W-:Y:S04]  /*18e90*/  STL [R1+0x400], R5 ;  /* 0x0004000501007387 */ /* 0x000fe80000100800 */
[----:B------:R4:W-:Y:S04]  /*18ea0*/  STL [R1+0x3fc], R4 ;  /* 0x0003fc0401007387 */ /* 0x0009e80000100800 */
[----:B----4-:R-:W4:Y:S04]  /*18eb0*/  LDL.LU R4, [R1+0x200] ;  /* 0x0002000001047983 */ /* 0x010f280000300800 */
[----:B------:R1:W-:Y:S01]  /*18ec0*/  STL [R1+0x3f8], R3 ;  /* 0x0003f80301007387 */ /* 0x0003e20000100800 */
[----:B----4-:R-:W-:-:S05]  /*18ed0*/  HADD2.F32 R7, -RZ, R4.H0_H0 ;  /* 0x20000004ff077230 */ /* 0x010fca0000004100 */
[----:B------:R-:W-:-:S04]  /*18ee0*/  FMUL R7, R7, R16 ;  /* 0x0000001007077220 */ /* 0x000fc80000400000 */
[----:B--2---:R-:W-:Y:S01]  /*18ef0*/  FFMA R7, R9, R2, R7 ;  /* 0x0000000209077223 */ /* 0x004fe20000000007 */
[----:B-1----:R-:W-:Y:S01]  /*18f00*/  PRMT R3, R4, 0x7610, R3 ;  /* 0x0000761004037816 */ /* 0x002fe20000000003 */
[----:B------:R1:W5:Y:S03]  /*18f10*/  LDL.LU R9, [R1+0x408] ;  /* 0x0004080001097983 */ /* 0x0003660000300800 */
[----:B------:R-:W-:-:S04]  /*18f20*/  F2FP.F16.F32.PACK_AB R7, RZ, R7 ;  /* 0x00000007ff07723e */ /* 0x000fc800000000ff */
[----:B------:R-:W-:Y:S01]  /*18f30*/  PRMT R5, R7, 0x7610, R5 ;  /* 0x0000761007057816 */ /* 0x000fe20000000005 */
[----:B---3--:R-:W-:Y:S02]  /*18f40*/  IMAD.MOV.U32 R7, RZ, RZ, R8 ;  /* 0x000000ffff077224 */ /* 0x008fe400078e0008 */
[----:B------:R1:W5:Y:S04]  /*18f50*/  LDL.LU R8, [R1+0x404] ;  /* 0x0004040001087983 */ /* 0x0003680000300800 */
[----:B------:R2:W-:Y:S04]  /*18f60*/  @P5 STG.E.U16 desc[UR52][R6.64+0x40], R5 ;  /* 0x0000400506005986 */ /* 0x0005e8000c101534 */
[----:B--2---:R1:W5:Y:S01]  /*18f70*/  LDL.LU R5, [R1+0x400] ;  /* 0x0004000001057983 */ /* 0x0043620000300800 */
[----:B------:R-:W-:-:S03]  /*18f80*/  LOP3.LUT P5, RZ, R17, 0x4, RZ, 0xc0, !PT ;  /* 0x0000000411ff7812 */ /* 0x000fc600078ac0ff */
[----:B------:R1:W5:Y:S04]  /*18f90*/  LDL.LU R4, [R1+0x3fc] ;  /* 0x0003fc0001047983 */ /* 0x0003680000300800 */
[----:B------:R2:W-:Y:S04]  /*18fa0*/  STL.S16 [R1+0x1c0], R3 ;  /* 0x0001c00301007387 */ /* 0x0005e80000100600 */
[----:B--2---:R1:W5:Y:S01]  /*18fb0*/  LDL.LU R3, [R1+0x3f8] ;  /* 0x0003f80001037983 */ /* 0x0043620000300800 */
[----:B------:R-:W-:Y:S01]  /*18fc0*/  ISETP.GT.AND P5, PT, R0, 0x180, P5 ;  /* 0x000001800000780c */ /* 0x000fe20002fa4270 */
[----:B------:R-:W-:-:S12]  /*18fd0*/  BSSY B1, `(.L_x_250) ;  /* 0x0000006000017945 */ /* 0x000fd80003800000 */
[----:B-1----:R-:W-:Y:S05]  /*18fe0*/  @!P5 BRA `(.L_x_251) ;  /* 0x000000000010d947 */ /* 0x002fea0003800000 */
[----:B------:R1:W-:Y:S04]  /*18ff0*/  STL [R1+0x3f8], R0 ;  /* 0x0003f80001007387 */ /* 0x0003e80000100800 */
[----:B-1----:R-:W2:Y:S04]  /*19000*/  LDG.E.LTC128B.U16 R0, desc[UR52][R12.64+0x42] ;  /* 0x000042340c007981 */ /* 0x002ea8000c1e1520 */
[----:B--2---:R1:W-:Y:S04]  /*19010*/  STL [R1+0x1c0], R0 ;  /* 0x0001c00001007387 */ /* 0x0043e80000100800 */
[----:B-1----:R1:W5:Y:S02]  /*19020*/  LDL.LU R0, [R1+0x3f8] ;  /* 0x0003f80001007983 */ /* 0x0023640000300800 */
.L_x_251:
[----:B------:R-:W-:Y:S05]  /*19030*/  BSYNC B1 ;  /* 0x0000000000017941 */ /* 0x000fea0003800000 */
.L_x_250:
[----:B------:R-:W-:Y:S04]  /*19040*/  STL [R1+0x410], R11 ;  /* 0x0004100b01007387 */ /* 0x000fe80000100800 */
[----:B------:R2:W-:Y:S04]  /*19050*/  STL [R1+0x40c], R10 ;  /* 0x00040c0a01007387 */ /* 0x0005e80000100800 */
[----:B--2---:R-:W2:Y:S04]  /*19060*/  LDL.LU R10, [R1+0x1c4] ;  /* 0x0001c400010a7983 */ /* 0x004ea80000300800 */
[----:B-----5:R-:W-:Y:S04]  /*19070*/  STL [R1+0x408], R9 ;  /* 0x0004080901007387 */ /* 0x020fe80000100800 */
        /* <DEDUP_REMOVED lines=19> */
[----:B------:R2:W5:Y:S01]  /*191b0*/  LDL.LU R4, [R1+0x3fc] ;  /* 0x0003fc0001047983 */ /* 0x0005620000300800 */
[----:B------:R-:W-:-:S03]  /*191c0*/  ISETP.GT.AND P5, PT, R0, 0x188, P5 ;  /* 0x000001880000780c */ /* 0x000fc60002fa4270 */
[----:B------:R3:W-:Y:S04]  /*191d0*/  STL.S16 [R1+0x1c0], R3 ;  /* 0x0001c00301007387 */ /* 0x0007e80000100600 */
[----:B---3--:R2:W5:Y:S01]  /*191e0*/  LDL.LU R3, [R1+0x3f8] ;  /* 0x0003f80001037983 */ /* 0x0085620000300800 */
[----:B------:R-:W-:Y:S05]  /*191f0*/  BSSY B1, `(.L_x_252) ;  /* 0x0000006000017945 */ /* 0x000fea0003800000 */
[----:B------:R-:W-:Y:S05]  /*19200*/  @!P5 BRA `(.L_x_253) ;  /* 0x000000000010d947 */ /* 0x000fea0003800000 */
[----:B------:R3:W-:Y:S04]  /*19210*/  STL [R1+0x3f8], R0 ;  /* 0x0003f80001007387 */ /* 0x0007e80000100800 */
[----:B---3-5:R-:W3:Y:S04]  /*19220*/  LDG.E.LTC128B.U16 R0, desc[UR52][R10.64+0x40] ;  /* 0x000040340a007981 */ /* 0x028ee8000c1e1520 */
[----:B---3--:R3:W-:Y:S04]  /*19230*/  STL [R1+0x1c0], R0 ;  /* 0x0001c00001007387 */ /* 0x0087e80000100800 */
[----:B---3--:R3:W5:Y:S02]  /*19240*/  LDL.LU R0, [R1+0x3f8] ;  /* 0x0003f80001007983 */ /* 0x0087640000300800 */
.L_x_253:
[----:B------:R-:W-:Y:S05]  /*19250*/  BSYNC B1 ;  /* 0x0000000000017941 */ /* 0x000fea0003800000 */
.L_x_252:
[----:B-----5:R-:W-:Y:S04]  /*19260*/  STL [R1+0x410], R11 ;  /* 0x0004100b01007387 */ /* 0x020fe80000100800 */
[----:B------:R4:W-:Y:S04]  /*19270*/  STL [R1+0x40c], R10 ;  /* 0x00040c0a01007387 */ /* 0x0009e80000100800 */
[----:B----4-:R-:W4:Y:S04]  /*19280*/  LDL.LU R10, [R1+0x1c8] ;  /* 0x0001c800010a7983 */ /* 0x010f280000300800 */
[----:B------:R-:W-:Y:S04]  /*19290*/  STL [R1+0x408], R7 ;  /* 0x0004080701007387 */ /* 0x000fe80000100800 */
[----:B------:R-:W-:Y:S04]  /*192a0*/  STL [R1+0x404], R6 ;  /* 0x0004040601007387 */ /* 0x000fe80000100800 */
[----:B------:R-:W-:Y:S04]  /*192b0*/  STL [R1+0x400], R5 ;  /* 0x0004000501007387 */ /* 0x000fe80000100800 */
[----:B------:R0:W-:Y:S04]  /*192c0*/  STL [R1+0x3fc], R4 ;  /* 0x0003fc0401007387 */ /* 0x0001e80000100800 */
[----:B0-----:R-:W2:Y:S04]  /*192d0*/  LDL.LU R4, [R1+0x1c0] ;  /* 0x0001c00001047983 */ /* 0x001ea80000300800 */
[----:B------:R0:W-:Y:S01]  /*192e0*/  STL [R1+0x3f8], R3 ;  /* 0x0003f80301007387 */ /* 0x0001e20000100800 */
[----:B--2---:R-:W-:-:S05]  /*192f0*/  HADD2.F32 R11, -RZ, R4.H0_H0 ;  /* 0x20000004ff0b7230 */ /* 0x004fca0000004100 */
[----:B------:R-:W-:-:S04]  /*19300*/  FMUL R11, R11, R16 ;  /* 0x000000100b0b7220 */ /* 0x000fc80000400000 */
[----:B----4-:R-:W-:Y:S01]  /*19310*/  FFMA R10, R10, R2, R11 ;  /* 0x000000020a0a7223 */ /* 0x010fe2000000000b */
        /* <DEDUP_REMOVED lines=9> */
[----:B--2---:R0:W5:Y:S01]  /*193b0*/  LDL.LU R5, [R1+0x400] ;  /* 0x0004000001057983 */ /* 0x0041620000300800 */
[----:B------:R-:W-:-:S03]  /*193c0*/  LOP3.LUT P5, RZ, R17, 0x4, RZ, 0xc0, !PT ;  /* 0x0000000411ff7812 */ /* 0x000fc600078ac0ff */
[----:B------:R0:W5:Y:S01]  /*193d0*/  LDL.LU R4, [R1+0x3fc] ;  /* 0x0003fc0001047983 */ /* 0x0001620000300800 */
[----:B------:R-:W-:-:S03]  /*193e0*/  ISETP.GT.AND P5, PT, R0, 0x188, P5 ;  /* 0x000001880000780c */ /* 0x000fc60002fa4270 */
[----:B------:R2:W-:Y:S04]  /*193f0*/  STL.S16 [R1+0x1c0], R3 ;  /* 0x0001c00301007387 */ /* 0x0005e80000100600 */
[----:B--2---:R0:W5:Y:S01]  /*19400*/  LDL.LU R3, [R1+0x3f8] ;  /* 0x0003f80001037983 */ /* 0x0041620000300800 */
[----:B------:R-:W-:Y:S05]  /*19410*/  BSSY B1, `(.L_x_254) ;  /* 0x0000006000017945 */ /* 0x000fea0003800000 */
[----:B------:R-:W-:Y:S05]  /*19420*/  @!P5 BRA `(.L_x_255) ;  /* 0x000000000010d947 */ /* 0x000fea0003800000 */
[----:B------:R2:W-:Y:S04]  /*19430*/  STL [R1+0x3f8], R0 ;  /* 0x0003f80001007387 */ /* 0x0005e80000100800 */
[----:B--2--5:R-:W2:Y:S04]  /*19440*/  LDG.E.LTC128B.U16 R0, desc[UR52][R10.64+0x42] ;  /* 0x000042340a007981 */ /* 0x024ea8000c1e1520 */
[----:B--2---:R2:W-:Y:S04]  /*19450*/  STL [R1+0x1c0], R0 ;  /* 0x0001c00001007387 */ /* 0x0045e80000100800 */
[----:B--2---:R2:W5:Y:S02]  /*19460*/  LDL.LU R0, [R1+0x3f8] ;  /* 0x0003f80001007983 */ /* 0x0045640000300800 */
.L_x_255:
[----:B------:R-:W-:Y:S05]  /*19470*/  BSYNC B1 ;  /* 0x0000000000017941 */ /* 0x000fea0003800000 */
.L_x_254:
[----:B-----5:R-:W-:Y:S04]  /*19480*/  STL [R1+0x410], R11 ;  /* 0x0004100b01007387 */ /* 0x020fe80000100800 */
[----:B------:R4:W-:Y:S04]  /*19490*/  STL [R1+0x40c], R10 ;  /* 0x00040c0a01007387 */ /* 0x0009e80000100800 */
[----:B----4-:R-:W4:Y:S04]  /*194a0*/  LDL.LU R10, [R1+0x1cc] ;  /* 0x0001cc00010a7983 */ /* 0x010f280000300800 */
[----:B------:R-:W-:Y:S04]  /*194b0*/  STL [R1+0x408], R7 ;  /* 0x0004080701007387 */ /* 0x000fe80000100800 */
[----:B------:R-:W-:Y:S04]  /*194c0*/  STL [R1+0x404], R6 ;  /* 0x0004040601007387 */ /* 0x000fe80000100800 */
[----:B------:R-:W-:Y:S04]  /*194d0*/  STL [R1+0x400], R5 ;  /* 0x0004000501007387 */ /* 0x000fe80000100800 */
[----:B------:R0:W-:Y:S04]  /*194e0*/  STL [R1+0x3fc], R4 ;  /* 0x0003fc0401007387 */ /* 0x0001e80000100800 */
[----:B0-----:R-:W3:Y:S04]  /*194f0*/  LDL.LU R4, [R1+0x1c0] ;  /* 0x0001c00001047983 */ /* 0x001ee80000300800 */
[----:B------:R0:W-:Y:S01]  /*19500*/  STL [R1+0x3f8], R3 ;  /* 0x0003f80301007387 */ /* 0x0001e20000100800 */
[----:B---3--:R-:W-:-:S05]  /*19510*/  HADD2.F32 R11, -RZ, R4.H0_H0 ;  /* 0x20000004ff0b7230 */ /* 0x008fca0000004100 */
        /* <DEDUP_REMOVED lines=12> */
[----:B------:R-:W-:-:S03]  /*195e0*/  ISETP.GT.AND P5, PT, R0, 0x180, P6 ;  /* 0x000001800000780c */ /* 0x000fc600037a4270 */
[----:B------:R0:W5:Y:S04]  /*195f0*/  LDL.LU R4, [R1+0x3fc] ;  /* 0x0003fc0001047983 */ /* 0x0001680000300800 */
[----:B------:R3:W-:Y:S04]  /*19600*/  STL.S16 [R1+0x1c0], R3 ;  /* 0x0001c00301007387 */ /* 0x0007e80000100600 */
[----:B---3--:R0:W5:Y:S01]  /*19610*/  LDL.LU R3, [R1+0x3f8] ;  /* 0x0003f80001037983 */ /* 0x0081620000300800 */
[----:B------:R-:W-:Y:S04]  /*19620*/  BSSY B1, `(.L_x_256) ;  /* 0x0000006000017945 */ /* 0x000fe80003800000 */
[----:B------:R-:W-:Y:S05]  /*19630*/  @!P5 BRA `(.L_x_257) ;  /* 0x000000000010d947 */ /* 0x000fea0003800000 */
[----:B------:R3:W-:Y:S04]  /*19640*/  STL [R1+0x3f8], R0 ;  /* 0x0003f80001007387 */ /* 0x0007e80000100800 */
[----:B---3--:R-:W3:Y:S04]  /*19650*/  LDG.E.LTC128B.U16 R0, desc[UR52][R12.64+0x50] ;  /* 0x000050340c007981 */ /* 0x008ee8000c1e1520 */
[----:B---3--:R3:W-:Y:S04]  /*19660*/  STL [R1+0x1c0], R0 ;  /* 0x0001c00001007387 */ /* 0x0087e80000100800 */
[----:B---3--:R3:W5:Y:S02]  /*19670*/  LDL.LU R0, [R1+0x3f8] ;  /* 0x0003f80001007983 */ /* 0x0087640000300800 */
.L_x_257:
[----:B------:R-:W-:Y:S05]  /*19680*/  BSYNC B1 ;  /* 0x0000000000017941 */ /* 0x000fea0003800000 */
.L_x_256:
        /* <DEDUP_REMOVED lines=22> */
[----:B------:R-:W-:-:S03]  /*197f0*/  ISETP.GT.AND P5, PT, R0, 0x180, P4 ;  /* 0x000001800000780c */ /* 0x000fc600027a4270 */
[----:B------:R0:W5:Y:S04]  /*19800*/  LDL.LU R4, [R1+0x3fc] ;  /* 0x0003fc0001047983 */ /* 0x0001680000300800 */
[----:B------:R2:W-:Y:S04]  /*19810*/  STL.S16 [R1+0x1c0], R3 ;  /* 0x0001c00301007387 */ /* 0x0005e80000100600 */
[----:B--2---:R0:W5:Y:S01]  /*19820*/  LDL.LU R3, [R1+0x3f8] ;  /* 0x0003f80001037983 */ /* 0x0041620000300800 */
[----:B------:R-:W-:Y:S04]  /*19830*/  BSSY B1, `(.L_x_258) ;  /* 0x0000006000017945 */ /* 0x000fe80003800000 */
[----:B------:R-:W-:Y:S05]  /*19840*/  @!P5 BRA `(.L_x_259) ;  /* 0x000000000010d947 */ /* 0x000fea0003800000 */
[----:B------:R2:W-:Y:S04]  /*19850*/  STL [R1+0x3f8], R0 ;  /* 0x0003f80001007387 */ /* 0x0005e80000100800 */
[----:B--2---:R-:W2:Y:S04]  /*19860*/  LDG.E.LTC128B.U16 R0, desc[UR52][R12.64+0x52] ;  /* 0x000052340c007981 */ /* 0x004ea8000c1e1520 */
[----:B--2---:R2:W-:Y:S04]  /*19870*/  STL [R1+0x1c0], R0 ;  /* 0x0001c00001007387 */ /* 0x0045e80000100800 */
[----:B--2---:R2:W5:Y:S02]  /*19880*/  LDL.LU R0, [R1+0x3f8] ;  /* 0x0003f80001007983 */ /* 0x0045640000300800 */
.L_x_259:
[----:B------:R-:W-:Y:S05]  /*19890*/  BSYNC B1 ;  /* 0x0000000000017941 */ /* 0x000fea0003800000 */
.L_x_258:
[----:B-----5:R-:W-:Y:S04]  /*198a0*/  STL [R1+0x410], R11 ;  /* 0x0004100b01007387 */ /* 0x020fe80000100800 */
[----:B------:R4:W-:Y:S04]  /*198b0*/  STL [R1+0x40c], R10 ;  /* 0x00040c0a01007387 */ /* 0x0009e80000100800 */
[----:B----4-:R-:W4:Y:S04]  /*198c0*/  LDL.LU R10, [R1+0x1d4] ;  /* 0x0001d400010a7983 */ /* 0x010f280000300800 */
[----:B------:R-:W-:Y:S04]  /*198d0*/  STL [R1+0x408], R9 ;  /* 0x0004080901007387 */ /* 0x000fe80000100800 */
[----:B------:R-:W-:Y:S04]  /*198e0*/  STL [R1+0x404], R8 ;  /* 0x0004040801007387 */ /* 0x000fe80000100800 */
[----:B------:R0:W-:Y:S04]  /*198f0*/  STL [R1+0x400], R5 ;  /* 0x0004000501007387 */ /* 0x0001e80000100800 */
[----:B0-----:R-:W3:Y:S04]  /*19900*/  LDL.LU R5, [R1+0x1c0] ;  /* 0x0001c00001057983 */ /* 0x001ee80000300800 */
[----:B------:R0:W-:Y:S04]  /*19910*/  STL [R1+0x3fc], R4 ;  /* 0x0003fc0401007387 */ /* 0x0001e80000100800 */
        /* <DEDUP_REMOVED lines=15> */
[----:B------:R3:W-:Y:S04]  /*19a10*/  @P5 STG.E.U16 desc[UR52][R6.64+0x52], R3 ;  /* 0x0000520306005986 */ /* 0x0007e8000c101534 */
[----:B-1----:R0:W5:Y:S04]  /*19a20*/  LDL.LU R4, [R1+0x3fc] ;  /* 0x0003fc0001047983 */ /* 0x0021680000300800 */
[----:B---3--:R0:W5:Y:S01]  /*19a30*/  LDL.LU R3, [R1+0x3f8] ;  /* 0x0003f80001037983 */ /* 0x0081620000300800 */
[----:B------:R-:W-:Y:S04]  /*19a40*/  BSSY B1, `(.L_x_260) ;  /* 0x0000006000017945 */ /* 0x000fe80003800000 */
[----:B------:R-:W-:Y:S05]  /*19a50*/  @!P6 BRA `(.L_x_261) ;  /* 0x000000000010e947 */ /* 0x000fea0003800000 */
[----:B------:R1:W-:Y:S04]  /*19a60*/  STL [R1+0x3f8], R0 ;  /* 0x0003f80001007387 */ /* 0x0003e80000100800 */
[----:B-1---5:R-:W3:Y:S04]  /*19a70*/  LDG.E.LTC128B.U16 R0, desc[UR52][R10.64+0x50] ;  /* 0x000050340a007981 */ /* 0x022ee8000c1e1520 */
[----:B---3--:R1:W-:Y:S04]  /*19a80*/  STL [R1+0x1c0], R0 ;  /* 0x0001c00001007387 */ /* 0x0083e80000100800 */
[----:B-1----:R1:W5:Y:S02]  /*19a90*/  LDL.LU R0, [R1+0x3f8] ;  /* 0x0003f80001007983 */ /* 0x0023640000300800 */
.L_x_261:
[----:B------:R-:W-:Y:S05]  /*19aa0*/  BSYNC B1 ;  /* 0x0000000000017941 */ /* 0x000fea0003800000 */
.L_x_260:
[----:B-----5:R-:W-:Y:S04]  /*19ab0*/  STL [R1+0x410], R11 ;  /* 0x0004100b01007387 */ /* 0x020fe80000100800 */
[----:B------:R3:W-:Y:S04]  /*19ac0*/  STL [R1+0x40c], R10 ;  /* 0x00040c0a01007387 */ /* 0x0007e80000100800 */
[----:B---3--:R-:W3:Y:S04]  /*19ad0*/  LDL.LU R10, [R1+0x1d8] ;  /* 0x0001d800010a7983 */ /* 0x008ee80000300800 */
[----:B------:R-:W-:Y:S04]  /*19ae0*/  STL [R1+0x408], R7 ;  /* 0x0004080701007387 */ /* 0x000fe80000100800 */
[----:B------:R-:W-:Y:S04]  /*19af0*/  STL [R1+0x404], R6 ;  /* 0x0004040601007387 */ /* 0x000fe80000100800 */
[----:B------:R4:W-:Y:S04]  /*19b00*/  STL [R1+0x400], R5 ;  /* 0x0004000501007387 */ /* 0x0009e80000100800 */
[----:B----4-:R-:W4:Y:S04]  /*19b10*/  LDL.LU R5, [R1+0x1c0] ;  /* 0x0001c00001057983 */ /* 0x010f280000300800 */
[----:B------:R0:W-:Y:S04]  /*19b20*/  STL [R1+0x3fc], R4 ;  /* 0x0003fc0401007387 */ /* 0x0001e80000100800 */
        /* <DEDUP_REMOVED lines=9> */
[----:B------:R0:W5:Y:S01]  /*19bc0*/  LDL.LU R7, [R1+0x408] ;  /* 0x0004080001077983 */ /* 0x0001620000300800 */
[----:B------:R-:W-:-:S02]  /*19bd0*/  ISETP.GT.AND P4, PT, R0, 0x188, P4 ;  /* 0x000001880000780c */ /* 0x000fc40002784270 */
[----:B--2---:R-:W-:Y:S02]  /*19be0*/  PRMT R3, R6, 0x7610, R3 ;  /* 0x0000761006037816 */ /* 0x004fe40000000003 */
[----:B------:R0:W5:Y:S04]  /*19bf0*/  LDL.LU R6, [R1+0x404] ;  /* 0x0004040001067983 */ /* 0x0001680000300800 */
[----:B------:R0:W5:Y:S04]  /*19c00*/  LDL.LU R5, [R1+0x400] ;  /* 0x0004000001057983 */ /* 0x0001680000300800 */
[----:B------:R2:W-:Y:S04]  /*19c10*/  STL.S16 [R1+0x1c0], R4 ;  /* 0x0001c00401007387 */ /* 0x0005e80000100600 */
[----:B------:R3:W-:Y:S04]  /*19c20*/  @P6 STG.E.U16 desc[UR52][R8.64+0x50], R3 ;  /* 0x0000500308006986 */ /* 0x0007e8000c101534 */
[----:B--2---:R0:W5:Y:S04]  /*19c30*/  LDL.LU R4, [R1+0x3fc] ;  /* 0x0003fc0001047983 */ /* 0x0041680000300800 */
[----:B---3--:R0:W5:Y:S01]  /*19c40*/  LDL.LU R3, [R1+0x3f8] ;  /* 0x0003f80001037983 */ /* 0x0081620000300800 */
[----:B------:R-:W-:Y:S04]  /*19c50*/  BSSY B1, `(.L_x_262) ;  /* 0x0000006000017945 */ /* 0x000fe80003800000 */
[----:B------:R-:W-:Y:S05]  /*19c60*/  @!P4 BRA `(.L_x_263) ;  /* 0x000000000010c947 */ /* 0x000fea0003800000 */
[----:B------:R2:W-:Y:S04]  /*19c70*/  STL [R1+0x3f8], R0 ;  /* 0x0003f80001007387 */ /* 0x0005e80000100800 */
[----:B--2--5:R-:W2:Y:S04]  /*19c80*/  LDG.E.LTC128B.U16 R0, desc[UR52][R10.64+0x52] ;  /* 0x000052340a007981 */ /* 0x024ea8000c1e1520 */
[----:B--2---:R2:W-:Y:S04]  /*19c90*/  STL [R1+0x1c0], R0 ;  /* 0x0001c00001007387 */ /* 0x0045e80000100800 */
[----:B--2---:R2:W5:Y:S02]  /*19ca0*/  LDL.LU R0, [R1+0x3f8] ;  /* 0x0003f80001007983 */ /* 0x0045640000300800 */
.L_x_263:
[----:B------:R-:W-:Y:S05]  /*19cb0*/  BSYNC B1 ;  /* 0x0000000000017941 */ /* 0x000fea0003800000 */
.L_x_262:
        /* <DEDUP_REMOVED lines=29> */
[----:B-1----:R-:W3:Y:S04]  /*19e90*/  LDG.E.LTC128B.U16 R0, desc[UR52][R12.64+0x60] ;  /* 0x000060340c007981 */ /* 0x002ee8000c1e1520 */
[----:B---3--:R1:W-:Y:S04]  /*19ea0*/  STL [R1+0x1c0], R0 ;  /* 0x0001c00001007387 */ /* 0x0083e80000100800 */
[----:B-1----:R1:W5:Y:S02]  /*19eb0*/  LDL.LU R0, [R1+0x3f8] ;  /* 0x0003f80001007983 */ /* 0x0023640000300800 */
.L_x_265:
[----:B------:R-:W-:Y:S05]  /*19ec0*/  BSYNC B1 ;  /* 0x0000000000017941 */ /* 0x000fea0003800000 */
.L_x_264:
        /* <DEDUP_REMOVED lines=29> */
[----:B--2---:R-:W2:Y:S04]  /*1a0a0*/  LDG.E.LTC128B.U16 R0, desc[UR52][R12.64+0x62] ;  /* 0x000062340c007981 */ /* 0x004ea8000c1e1520 */
[----:B--2---:R2:W-:Y:S04]  /*1a0b0*/  STL [R1+0x1c0], R0 ;  /* 0x0001c00001007387 */ /* 0x0045e80000100800 */
[----:B--2---:R2:W5:Y:S02]  /*1a0c0*/  LDL.LU R0, [R1+0x3f8] ;  /* 0x0003f80001007983 */ /* 0x0045640000300800 */
.L_x_267:
[----:B------:R-:W-:Y:S05]  /*1a0d0*/  BSYNC B1 ;  /* 0x0000000000017941 */ /* 0x000fea0003800000 */
.L_x_266:
        /* <DEDUP_REMOVED lines=32> */
.L_x_269:
[----:B------:R-:W-:Y:S05]  /*1a2e0*/  BSYNC B1 ;  /* 0x0000000000017941 */ /* 0x000fea0003800000 */
.L_x_268:
        /* <DEDUP_REMOVED lines=32> */
.L_x_271:
[----:B------:R-:W-:Y:S05]  /*1a4f0*/  BSYNC B1 ;  /* 0x0000000000017941 */ /* 0x000fea0003800000 */
.L_x_270:
        /* <DEDUP_REMOVED lines=32> */
.L_x_273:
[----:B------:R-:W-:Y:S05]  /*1a700*/  BSYNC B1 ;  /* 0x0000000000017941 */ /* 0x000fea0003800000 */
.L_x_272:
        /* <DEDUP_REMOVED lines=32> */
.L_x_275:
[----:B------:R-:W-:Y:S05]  /*1a910*/  BSYNC B1 ;  /* 0x0000000000017941 */ /* 0x000fea0003800000 */
.L_x_274:
        /* <DEDUP_REMOVED lines=32> */
.L_x_277:
[----:B------:R-:W-:Y:S05]  /*1ab20*/  BSYNC B1 ;  /* 0x0000000000017941 */ /* 0x000fea0003800000 */
.L_x_276:
        /* <DEDUP_REMOVED lines=32> */
.L_x_279:
[----:B------:R-:W-:Y:S05]  /*1ad30*/  BSYNC B1 ;  /* 0x0000000000017941 */ /* 0x000fea0003800000 */
.L_x_278:
[----:B------:R-:W-:Y:S04]  /*1ad40*/  STL [R1+0x410], R12 ;  /* 0x0004100c01007387 */ /* 0x000fe80000100800 */
[----:B-----5:R3:W-:Y:S04]  /*1ad50*/  STL [R1+0x40c], R11 ;  /* 0x00040c0b01007387 */ /* 0x0207e80000100800 */
        /* <DEDUP_REMOVED lines=11> */
[----:B------:R0:W5:Y:S01]  /*1ae10*/  LDL.LU R12, [R1+0x410] ;  /* 0x00041000010c7983 */ /* 0x0001620000300800 */
[----:B------:R-:W-:Y:S02]  /*1ae20*/  ISETP.GT.AND P3, PT, R3, 0x40, PT ;  /* 0x000000400300780c */ /* 0x000fe40003f64270 */
[----:B------:R-:W-:Y:S02]  /*1ae30*/  F2FP.F16.F32.PACK_AB R10, RZ, R11 ;  /* 0x0000000bff0a723e */ /* 0x000fe400000000ff */
[----:B------:R0:W5:Y:S02]  /*1ae40*/  LDL.LU R11, [R1+0x40c] ;  /* 0x00040c00010b7983 */ /* 0x0001640000300800 */
[----:B------:R-:W-:Y:S02]  /*1ae50*/  PRMT R7, R10, 0x7610, R7 ;  /* 0x000076100a077816 */ /* 0x000fe40000000007 */
[----:B------:R0:W5:Y:S01]  /*1ae60*/  LDL.LU R10, [R1+0x408] ;  /* 0x00040800010a7983 */ /* 0x0001620000300800 */
[----:B------:R-:W-:-:S02]  /*1ae70*/  ISETP.GT.AND P1, PT, R0, RZ, P3 ;  /* 0x000000ff0000720c */ /* 0x000fc40001f24270 */
[----:B-1----:R-:W-:Y:S02]  /*1ae80*/  PRMT R4, R7, 0x7610, R4 ;  /* 0x0000761007047816 */ /* 0x002fe40000000004 */
[----:B------:R0:W5:Y:S01]  /*1ae90*/  LDL.LU R7, [R1+0x404] ;  /* 0x0004040001077983 */ /* 0x0001620000300800 */
[----:B------:R-:W-:-:S03]  /*1aea0*/  LOP3.LUT R17, R17, 0xfffffffe, RZ, 0xc0, !PT ;  /* 0xfffffffe11117812 */ /* 0x000fc600078ec0ff */
[----:B------:R0:W5:Y:S01]  /*1aeb0*/  LDL.LU R6, [R1+0x400] ;  /* 0x0004000001067983 */ /* 0x0001620000300800 */
[----:B------:R-:W-:Y:S01]  /*1aec0*/  BSSY B1, `(.L_x_280) ;  /* 0x000000b000017945 */ /* 0x000fe20003800000 */
[----:B------:R-:W-:Y:S02]  /*1aed0*/  @P3 LOP3.LUT R17, R17, 0x1, RZ, 0xfc, !PT ;  /* 0x0000000111113812 */ /* 0x000fe400078efcff */
[----:B------:R1:W-:Y:S04]  /*1aee0*/  STL.S16 [R1+0x1c0], R5 ;  /* 0x0001c00501007387 */ /* 0x0003e80000100600 */
[----:B------:R3:W-:Y:S04]  /*1aef0*/  @P0 STG.E.U16 desc[UR52][R8.64+0x72], R4 ;  /* 0x0000720408000986 */ /* 0x0007e8000c101534 */
[----:B-1----:R0:W5:Y:S04]  /*1af00*/  LDL.LU R5, [R1+0x3fc] ;  /* 0x0003fc0001057983 */ /* 0x0021680000300800 */
[----:B---3--:R0:W5:Y:S01]  /*1af10*/  LDL.LU R4, [R1+0x3f8] ;  /* 0x0003f80001047983 */ /* 0x0081620000300800 */
[----:B------:R-:W-:Y:S05]  /*1af20*/  @!P1 BRA `(.L_x_281) ;  /* 0x0000000000109947 */ /* 0x000fea0003800000 */
[----:B------:R1:W-:Y:S04]  /*1af30*/  STL [R1+0x3f8], R0 ;  /* 0x0003f80001007387 */ /* 0x0003e80000100800 */
[----:B-1----:R-:W3:Y:S04]  /*1af40*/  LDG.E.LTC128B.U16 R0, desc[UR52][R236.64+0x80] ;  /* 0x00008034ec007981 */ /* 0x002ee8000c1e1520 */
[----:B---3--:R1:W-:Y:S04]  /*1af50*/  STL [R1+0x1c0], R0 ;  /* 0x0001c00001007387 */ /* 0x0083e80000100800 */
[----:B-1----:R1:W5:Y:S02]  /*1af60*/  LDL.LU R0, [R1+0x3f8] ;  /* 0x0003f80001007983 */ /* 0x0023640000300800 */
.L_x_281:
[----:B------:R-:W-:Y:S05]  /*1af70*/  BSYNC B1 ;  /* 0x0000000000017941 */ /* 0x000fea0003800000 */
.L_x_280:
        /* <DEDUP_REMOVED lines=9> */
[----:B0-----:R-:W2:Y:S04]  /*1b010*/  LDL.64 R6, [R1+0x308] ;  /* 0x0003080001067983 */ /* 0x001ea80000100a00 */
[----:B------:R0:W-:Y:S01]  /*1b020*/  STL [R1+0x3f8], R4 ;  /* 0x0003f80401007387 */ /* 0x0001e20000100800 */
[----:B----4-:R-:W-:-:S05]  /*1b030*/  HADD2.F32 R12, -RZ, R8.H0_H0 ;  /* 0x20000008ff0c7230 */ /* 0x010fca0000004100 */
[----:B------:R-:W-:-:S04]  /*1b040*/  FMUL R12, R12, R16 ;  /* 0x000000100c0c7220 */ /* 0x000fc80000400000 */
[----:B---3--:R-:W-:Y:S01]  /*1b050*/  FFMA R11, R11, R2, R12 ;  /* 0x000000020b0b7223 */ /* 0x008fe2000000000c */
[----:B------:R-:W-:Y:S01]  /*1b060*/  PRMT R5, R8, 0x7610, R5 ;  /* 0x0000761008057816 */ /* 0x000fe20000000005 */
[----:B------:R3:W5:Y:S01]  /*1b070*/  LDL.LU R12, [R1+0x41c] ;  /* 0x00041c00010c7983 */ /* 0x0007620000300800 */
[----:B------:R-:W-:Y:S02]  /*1b080*/  ISETP.GT.AND P2, PT, R3, 0x41, PT ;  /* 0x000000410300780c */ /* 0x000fe40003f44270 */
[----:B------:R-:W-:Y:S02]  /*1b090*/  F2FP.F16.F32.PACK_AB R10, RZ, R11 ;  /* 0x0000000bff0a723e */ /* 0x000fe400000000ff */
[----:B------:R3:W5:Y:S02]  /*1b0a0*/  LDL.LU R11, [R1+0x418] ;  /* 0x00041800010b7983 */ /* 0x0007640000300800 */
[----:B------:R-:W-:Y:S02]  /*1b0b0*/  PRMT R9, R10, 0x7610, R9 ;  /* 0x000076100a097816 */ /* 0x000fe40000000009 */
[----:B------:R3:W5:Y:S01]  /*1b0c0*/  LDL.LU R10, [R1+0x414] ;  /* 0x00041400010a7983 */ /* 0x0007620000300800 */
[----:B------:R-:W-:-:S02]  /*1b0d0*/  ISETP.GT.AND P0, PT, R0, RZ, P2 ;  /* 0x000000ff0000720c */ /* 0x000fc40001704270 */
[----:B0-----:R-:W-:Y:S02]  /*1b0e0*/  PRMT R4, R9, 0x7610, R4 ;  /* 0x0000761009047816 */ /* 0x001fe40000000004 */
[----:B------:R3:W5:Y:S01]  /*1b0f0*/  LDL.LU R9, [R1+0x410] ;  /* 0x0004100001097983 */ /* 0x0007620000300800 */
[----:B------:R-:W-:-:S03]  /*1b100*/  LOP3.LUT R17, R17, 0xfffffffb, RZ, 0xc0, !PT ;  /* 0xfffffffb11117812 */ /* 0x000fc600078ec0ff */
[----:B------:R3:W5:Y:S01]  /*1b110*/  LDL.LU R8, [R1+0x40c] ;  /* 0x00040c0001087983 */ /* 0x0007620000300800 */
[----:B------:R-:W-:Y:S01]  /*1b120*/  BSSY B1, `(.L_x_282) ;  /* 0x000000c000017945 */ /* 0x000fe20003800000 */
[----:B------:R-:W-:Y:S02]  /*1b130*/  @P2 LOP3.LUT R17, R17, 0x4, RZ, 0xfc, !PT ;  /* 0x0000000411112812 */ /* 0x000fe400078efcff */
[----:B------:R0:W-:Y:S04]  /*1b140*/  STL.S16 [R1+0x180], R5 ;  /* 0x0001800501007387 */ /* 0x0001e80000100600 */
[----:B--2---:R2:W-:Y:S04]  /*1b150*/  @P1 STG.E.U16 desc[UR52][R6.64+0x80], R4 ;  /* 0x0000800406001986 */ /* 0x0045e8000c101534 */
[----:B0-----:R3:W5:Y:S04]  /*1b160*/  LDL.LU R5, [R1+0x408] ;  /* 0x0004080001057983 */ /* 0x0017680000300800 */
[----:B--2---:R3:W5:Y:S04]  /*1b170*/  LDL.LU.64 R6, [R1+0x400] ;  /* 0x0004000001067983 */ /* 0x0047680000300a00 */
[----:B------:R3:W5:Y:S01]  /*1b180*/  LDL.LU R4, [R1+0x3f8] ;  /* 0x0003f80001047983 */ /* 0x0007620000300800 */
[----:B------:R-:W-:Y:S05]  /*1b190*/  @!P0 BRA `(.L_x_283) ;  /* 0x0000000000108947 */ /* 0x000fea0003800000 */
[----:B------:R0:W-:Y:S04]  /*1b1a0*/  STL [R1+0x3f8], R0 ;  /* 0x0003f80001007387 */ /* 0x0001e80000100800 */
[----:B0-----:R-:W2:Y:S04]  /*1b1b0*/  LDG.E.LTC128B.U16 R0, desc[UR52][R236.64+0x82] ;  /* 0x00008234ec007981 */ /* 0x001ea8000c1e1520 */
[----:B--2---:R0:W-:Y:S04]  /*1b1c0*/  STL [R1+0x180], R0 ;  /* 0x0001800001007387 */ /* 0x0041e80000100800 */
[----:B0-----:R0:W5:Y:S02]  /*1b1d0*/  LDL.LU R0, [R1+0x3f8] ;  /* 0x0003f80001007983 */ /* 0x0011640000300800 */
.L_x_283:
[----:B------:R-:W-:Y:S05]  /*1b1e0*/  BSYNC B1 ;  /* 0x0000000000017941 */ /* 0x000fea0003800000 */
.L_x_282:
        /* <DEDUP_REMOVED lines=9> */
[----:B-1----:R-:W3:Y:S04]  /*1b280*/  LDL.64 R4, [R1+0x308] ;  /* 0x0003080001047983 */ /* 0x002ee80000100a00 */
        /* <DEDUP_REMOVED lines=15> */
[----:B---3--:R3:W-:Y:S04]  /*1b380*/  @P0 STG.E.U16 desc[UR52][R4.64+0x82], R3 ;  /* 0x0000820304000986 */ /* 0x0087e8000c101534 */
[----:B-1----:R2:W5:Y:S04]  /*1b390*/  LDL.LU R6, [R1+0x408] ;  /* 0x0004080001067983 */ /* 0x0025680000300800 */
[----:B---3--:R2:W5:Y:S04]  /*1b3a0*/  LDL.LU.64 R4, [R1+0x400] ;  /* 0x0004000001047983 */ /* 0x0085680000300a00 */
[----:B------:R2:W5:Y:S01]  /*1b3b0*/  LDL.LU R3, [R1+0x3f8] ;  /* 0x0003f80001037983 */ /* 0x0005620000300800 */
[----:B------:R-:W-:Y:S04]  /*1b3c0*/  BSSY B1, `(.L_x_284) ;  /* 0x0000006000017945 */ /* 0x000fe80003800000 */
[----:B------:R-:W-:Y:S05]  /*1b3d0*/  @!P1 BRA `(.L_x_285) ;  /* 0x0000000000109947 */ /* 0x000fea0003800000 */
[----:B------:R1:W-:Y:S04]  /*1b3e0*/  STL [R1+0x3f8], R0 ;  /* 0x0003f80001007387 */ /* 0x0003e80000100800 */
[----:B-1----:R-:W3:Y:S04]  /*1b3f0*/  LDG.E.LTC128B.U16 R0, desc[UR52][R232.64+0x80] ;  /* 0x00008034e8007981 */ /* 0x002ee8000c1e1520 */
[----:B---3--:R1:W-:Y:S04]  /*1b400*/  STL [R1+0x180], R0 ;  /* 0x0001800001007387 */ /* 0x0083e80000100800 */
[----:B-1----:R1:W5:Y:S02]  /*1b410*/  LDL.LU R0, [R1+0x3f8] ;  /* 0x0003f80001007983 */ /* 0x0023640000300800 */
.L_x_285:
[----:B------:R-:W-:Y:S05]  /*1b420*/  BSYNC B1 ;  /* 0x0000000000017941 */ /* 0x000fea0003800000 */
.L_x_284:
        /* <DEDUP_REMOVED lines=32> */
.L_x_287:
[----:B------:R-:W-:Y:S05]  /*1b630*/  BSYNC B1 ;  /* 0x0000000000017941 */ /* 0x000fea0003800000 */
.L_x_286:
        /* <DEDUP_REMOVED lines=35> */
.L_x_289:
[----:B------:R-:W-:Y:S05]  /*1b870*/  BSYNC B1 ;  /* 0x0000000000017941 */ /* 0x000fea0003800000 */
.L_x_288:
        /* <DEDUP_REMOVED lines=23> */
[----:B------:R3:W5:Y:S04]  /*1b9f0*/  LDL.LU R9, [R1+0x410] ;  /* 0x0004100001097983 */ /* 0x0007680000300800 */
[----:B------:R3:W5:Y:S04]  /*1ba00*/  LDL.LU R8, [R1+0x40c] ;  /* 0x00040c0001087983 */ /* 0x0007680000300800 */
[----:B------:R0:W-:Y:S04]  /*1ba10*/  STL.S16 [R1+0x180], R5 ;  /* 0x0001800501007387 */ /* 0x0001e80000100600 */
[----:B--2---:R2:W-:Y:S04]  /*1ba20*/  @P1 STG.E.U16 desc[UR52][R6.64+0x90], R4 ;  /* 0x0000900406001986 */ /* 0x0045e8000c101534 */
[----:B0-----:R3:W5:Y:S04]  /*1ba30*/  LDL.LU R5, [R1+0x408] ;  /* 0x0004080001057983 */ /* 0x0017680000300800 */
[----:B--2---:R3:W5:Y:S04]  /*1ba40*/  LDL.LU.64 R6, [R1+0x400] ;  /* 0x0004000001067983 */ /* 0x0047680000300a00 */
[----:B------:R3:W5:Y:S01]  /*1ba50*/  LDL.LU R4, [R1+0x3f8] ;  /* 0x0003f80001047983 */ /* 0x0007620000300800 */
[----:B------:R-:W-:Y:S04]  /*1ba60*/  BSSY B1, `(.L_x_290) ;  /* 0x0000006000017945 */ /* 0x000fe80003800000 */
[----:B------:R-:W-:Y:S05]  /*1ba70*/  @!P0 BRA `(.L_x_291) ;  /* 0x0000000000108947 */ /* 0x000fea0003800000 */
[----:B------:R0:W-:Y:S04]  /*1ba80*/  STL [R1+0x3f8], R0 ;  /* 0x0003f80001007387 */ /* 0x0001e80000100800 */
[----:B0-----:R-:W2:Y:S04]  /*1ba90*/  LDG.E.LTC128B.U16 R0, desc[UR52][R236.64+0x92] ;  /* 0x00009234ec007981 */ /* 0x001ea8000c1e1520 */
[----:B--2---:R0:W-:Y:S04]  /*1baa0*/  STL [R1+0x180], R0 ;  /* 0x0001800001007387 */ /* 0x0041e80000100800 */
[----:B0-----:R0:W5:Y:S02]  /*1bab0*/  LDL.LU R0, [R1+0x3f8] ;  /* 0x0003f80001007983 */ /* 0x0011640000300800 */
.L_x_291:
[----:B------:R-:W-:Y:S05]  /*1bac0*/  BSYNC B1 ;  /* 0x0000000000017941 */ /* 0x000fea0003800000 */
.L_x_290:
        /* <DEDUP_REMOVED lines=35> */
.L_x_293:
[----:B------:R-:W-:Y:S05]  /*1bd00*/  BSYNC B1 ;  /* 0x0000000000017941 */ /* 0x000fea0003800000 */
.L_x_292:
        /* <DEDUP_REMOVED lines=32> */
.L_x_295:
[----:B------:R-:W-:Y:S05]  /*1bf10*/  BSYNC B1 ;  /* 0x0000000000017941 */ /* 0x000fea0003800000 */
.L_x_294:
        /* <DEDUP_REMOVED lines=33> */
.L_x_297:
[----:B------:R-:W-:Y:S05]  /*1c130*/  BSYNC B1 ;  /* 0x0000000000017941 */ /* 0x000fea0003800000 */
.L_x_296:
        /* <DEDUP_REMOVED lines=21> */
[----:B------:R2:W5:Y:S01]  /*1c290*/  LDL.LU R7, [R1+0x410] ;  /* 0x0004100001077983 */ /* 0x0005620000300800 */
[----:B------:R-:W-:-:S03]  /*1c2a0*/  ISETP.GT.AND P2, PT, R3, 0x51, PT ;  /* 0x000000510300780c */ /* 0x000fc60003f44270 */
[----:B----4-:R0:W-:Y:S04]  /*1c2b0*/  @P0 STG.E.U16 desc[UR52][R8.64+0xa0], R6 ;  /* 0x0000a00608000986 */ /* 0x0101e8000c101534 */
[----:B0-----:R2:W5:Y:S04]  /*1c2c0*/  LDL.LU.64 R8, [R1+0x408] ;  /* 0x0004080001087983 */ /* 0x0015680000300a00 */
[----:B------:R2:W5:Y:S01]  /*1c2d0*/  LDL.LU R6, [R1+0x400] ;  /* 0x0004000001067983 */ /* 0x0005620000300800 */
[----:B------:R-:W-:-:S03]  /*1c2e0*/  ISETP.GT.AND P0, PT, R0, RZ, P2 ;  /* 0x000000ff0000720c */ /* 0x000fc60001704270 */
[----:B------:R2:W5:Y:S04]  /*1c2f0*/  LDL.LU R5, [R1+0x3fc] ;  /* 0x0003fc0001057983 */ /* 0x0005680000300800 */
[----:B------:R0:W-:Y:S04]  /*1c300*/  STL.S16 [R1+0x180], R4 ;  /* 0x0001800401007387 */ /* 0x0001e80000100600 */
[----:B0-----:R2:W5:Y:S01]  /*1c310*/  LDL.LU R4, [R1+0x3f8] ;  /* 0x0003f80001047983 */ /* 0x0015620000300800 */
[----:B------:R-:W-:Y:S04]  /*1c320*/  BSSY B1, `(.L_x_298) ;  /* 0x0000006000017945 */ /* 0x000fe80003800000 */
[----:B------:R-:W-:Y:S05]  /*1c330*/  @!P0 BRA `(.L_x_299) ;  /* 0x0000000000108947 */ /* 0x000fea0003800000 */
[----:B------:R0:W-:Y:S04]  /*1c340*/  STL [R1+0x3f8], R0 ;  /* 0x0003f80001007387 */ /* 0x0001e80000100800 */
[----:B0-----:R-:W3:Y:S04]  /*1c350*/  LDG.E.LTC128B.U16 R0, desc[UR52][R236.64+0xa2] ;  /* 0x0000a234ec007981 */ /* 0x001ee8000c1e1520 */
[----:B---3--:R0:W-:Y:S04]  /*1c360*/  STL [R1+0x180], R0 ;  /* 0x0001800001007387 */ /* 0x0081e80000100800 */
[----:B0-----:R0:W5:Y:S02]  /*1c370*/  LDL.LU R0, [R1+0x3f8] ;  /* 0x0003f80001007983 */ /* 0x0011640000300800 */
.L_x_299:
[----:B------:R-:W-:Y:S05]  /*1c380*/  BSYNC B1 ;  /* 0x0000000000017941 */ /* 0x000fea0003800000 */
.L_x_298:
        /* <DEDUP_REMOVED lines=35> */
.L_x_301:
[----:B------:R-:W-:Y:S05]  /*1c5c0*/  BSYNC B1 ;  /* 0x0000000000017941 */ /* 0x000fea0003800000 */
.L_x_300:
        /* <DEDUP_REMOVED lines=32> */
.L_x_303:
[----:B------:R-:W-:Y:S05]  /*1c7d0*/  BSYNC B1 ;  /* 0x0000000000017941 */ /* 0x000fea0003800000 */
.L_x_302:
[----:B------:R-:W-:Y:S04]  /*1c7e0*/  STL [R1+0x410], R12 ;  /* 0x0004100c01007387 */ /* 0x000fe80000100800 */
[----:B-----5:R4:W-:Y:S04]  /*1c7f0*/  STL [R1+0x40c], R11 ;  /* 0x00040c0b01007387 */ /* 0x0209e80000100800 */
        /* <DEDUP_REMOVED lines=20> */
[----:B------:R-:W-:-:S03]  /*1c940*/  ISETP.GT.AND P1, PT, R3, 0x58, PT ;  /* 0x000000580300780c */ /* 0x000fc60003f24270 */
        /* <DEDUP_REMOVED lines=10> */
.L_x_305:
[----:B------:R-:W-:Y:S05]  /*1c9f0*/  BSYNC B1 ;  /* 0x0000000000017941 */ /* 0x000fea0003800000 */
.L_x_304:
        /* <DEDUP_REMOVED lines=36> */
.L_x_307:
[----:B------:R-:W-:Y:S05]  /*1cc40*/  BSYNC B1 ;  /* 0x0000000000017941 */ /* 0x000fea0003800000 */
.L_x_306:
        /* <DEDUP_REMOVED lines=35> */
.L_x_309:
[----:B------:R-:W-:Y:S05]  /*1ce80*/  BSYNC B1 ;  /* 0x0000000000017941 */ /* 0x000fea0003800000 */
.L_x_308:
        /* <DEDUP_REMOVED lines=32> */
.L_x_311:
[----:B------:R-:W-:Y:S05]  /*1d090*/  BSYNC B1 ;  /* 0x0000000000017941 */ /* 0x000fea0003800000 */
.L_x_310:
        /* <DEDUP_REMOVED lines=33> */
.L_x_313:
[----:B------:R-:W-:Y:S05]  /*1d2b0*/  BSYNC B1 ;  /* 0x0000000000017941 */ /* 0x000fea0003800000 */
.L_x_312:
        /* <DEDUP_REMOVED lines=36> */
.L_x_315:
[----:B------:R-:W-:Y:S05]  /*1d500*/  BSYNC B1 ;  /* 0x0000000000017941 */ /* 0x000fea0003800000 */
.L_x_314:
        /* <DEDUP_REMOVED lines=36> */
.L_x_317:
[----:B------:R-:W-:Y:S05]  /*1d750*/  BSYNC B1 ;  /* 0x0000000000017941 */ /* 0x000fea0003800000 */
.L_x_316:
        /* <DEDUP_REMOVED lines=36> */
.L_x_319:
[----:B------:R-:W-:Y:S05]  /*1d9a0*/  BSYNC B1 ;  /* 0x0000000000017941 */ /* 0x000fea0003800000 */
.L_x_318:
        /* <DEDUP_REMOVED lines=35> */
.L_x_321:
[----:B------:R-:W-:Y:S05]  /*1dbe0*/  BSYNC B1 ;  /* 0x0000000000017941 */ /* 0x000fea0003800000 */
.L_x_320:
        /* <DEDUP_REMOVED lines=35> */
.L_x_323:
[----:B------:R-:W-:Y:S05]  /*1de20*/  BSYNC B1 ;  /* 0x0000000000017941 */ /* 0x000fea0003800000 */
.L_x_322:
        /* <DEDUP_REMOVED lines=35> */
.L_x_325:
[----:B------:R-:W-:Y:S05]  /*1e060*/  BSYNC B1 ;  /* 0x0000000000017941 */ /* 0x000fea0003800000 */
.L_x_324:
        /* <DEDUP_REMOVED lines=35> */
.L_x_327:
[----:B------:R-:W-:Y:S05]  /*1e2a0*/  BSYNC B1 ;  /* 0x0000000000017941 */ /* 0x000fea0003800000 */
.L_x_326:
        /* <DEDUP_REMOVED lines=35> */
.L_x_329:
[----:B------:R-:W-:Y:S05]  /*1e4e0*/  BSYNC B1 ;  /* 0x0000000000017941 */ /* 0x000fea0003800000 */
.L_x_328:
        /* <DEDUP_REMOVED lines=35> */
.L_x_331:
[----:B------:R-:W-:Y:S05]  /*1e720*/  BSYNC B1 ;  /* 0x0000000000017941 */ /* 0x000fea0003800000 */
.L_x_330:
        /* <DEDUP_REMOVED lines=35> */
.L_x_333:
[----:B------:R-:W-:Y:S05]  /*1e960*/  BSYNC B1 ;  /* 0x0000000000017941 */ /* 0x000fea0003800000 */
.L_x_332:
        /* <DEDUP_REMOVED lines=35> */
.L_x_335:
[----:B------:R-:W-:Y:S05]  /*1eba0*/  BSYNC B1 ;  /* 0x0000000000017941 */ /* 0x000fea0003800000 */
.L_x_334:
        /* <DEDUP_REMOVED lines=35> */
.L_x_337:
[----:B------:R-:W-:Y:S05]  /*1ede0*/  BSYNC B1 ;  /* 0x0000000000017941 */ /* 0x000fea0003800000 */
.L_x_336:
        /* <DEDUP_REMOVED lines=35> */
.L_x_339:
[----:B------:R-:W-:Y:S05]  /*1f020*/  BSYNC B1 ;  /* 0x0000000000017941 */ /* 0x000fea0003800000 */
.L_x_338:
        /* <DEDUP_REMOVED lines=35> */
.L_x_341:
[----:B------:R-:W-:Y:S05]  /*1f260*/  BSYNC B1 ;  /* 0x0000000000017941 */ /* 0x000fea0003800000 */
.L_x_340:
        /* <DEDUP_REMOVED lines=35> */
.L_x_343:
[----:B------:R-:W-:Y:S05]  /*1f4a0*/  BSYNC B1 ;  /* 0x0000000000017941 */ /* 0x000fea0003800000 */
.L_x_342:
        /* <DEDUP_REMOVED lines=36> */
.L_x_345:
[----:B------:R-:W-:Y:S05]  /*1f6f0*/  BSYNC B1 ;  /* 0x0000000000017941 */ /* 0x000fea0003800000 */
.L_x_344:
        /* <DEDUP_REMOVED lines=33> */
.L_x_347:
[----:B------:R-:W-:Y:S05]  /*1f910*/  BSYNC B1 ;  /* 0x0000000000017941 */ /* 0x000fea0003800000 */
.L_x_346:
        /* <DEDUP_REMOVED lines=33> */
.L_x_349:
[----:B------:R-:W-:Y:S05]  /*1fb30*/  BSYNC B1 ;  /* 0x0000000000017941 */ /* 0x000fea0003800000 */
.L_x_348:
        /* <DEDUP_REMOVED lines=36> */
.L_x_351:
[----:B------:R-:W-:Y:S05]  /*1fd80*/  BSYNC B1 ;  /* 0x0000000000017941 */ /* 0x000fea0003800000 */
.L_x_350:
        /* <DEDUP_REMOVED lines=35> */
.L_x_353:
[----:B------:R-:W-:Y:S05]  /*1ffc0*/  BSYNC B1 ;  /* 0x0000000000017941 */ /* 0x000fea0003800000 */
.L_x_352:
        /* <DEDUP_REMOVED lines=32> */
.L_x_355:
[----:B------:R-:W-:Y:S05]  /*201d0*/  BSYNC B1 ;  /* 0x0000000000017941 */ /* 0x000fea0003800000 */
.L_x_354:
        /* <DEDUP_REMOVED lines=32> */
.L_x_357:
[----:B------:R-:W-:Y:S05]  /*203e0*/  BSYNC B1 ;  /* 0x0000000000017941 */ /* 0x000fea0003800000 */
.L_x_356:
        /* <DEDUP_REMOVED lines=35> */
.L_x_359:
[----:B------:R-:W-:Y:S05]  /*20620*/  BSYNC B1 ;  /* 0x0000000000017941 */ /* 0x000fea0003800000 */
.L_x_358:
        /* <DEDUP_REMOVED lines=35> */
.L_x_361:
[----:B------:R-:W-:Y:S05]  /*20860*/  BSYNC B1 ;  /* 0x0000000000017941 */ /* 0x000fea0003800000 */
.L_x_360:
        /* <DEDUP_REMOVED lines=32> */
.L_x_363:
[----:B------:R-:W-:Y:S05]  /*20a70*/  BSYNC B1 ;  /* 0x0000000000017941 */ /* 0x000fea0003800000 */
.L_x_362:
        /* <DEDUP_REMOVED lines=32> */
.L_x_365:
[----:B------:R-:W-:Y:S05]  /*20c80*/  BSYNC B1 ;  /* 0x0000000000017941 */ /* 0x000fea0003800000 */
.L_x_364:
        /* <DEDUP_REMOVED lines=35> */
.L_x_367:
[----:B------:R-:W-:Y:S05]  /*20ec0*/  BSYNC B1 ;  /* 0x0000000000017941 */ /* 0x000fea0003800000 */
.L_x_366:
        /* <DEDUP_REMOVED lines=35> */
.L_x_369:
[----:B------:R-:W-:Y:S05]  /*21100*/  BSYNC B1 ;  /* 0x0000000000017941 */ /* 0x000fea0003800000 */
.L_x_368:
        /* <DEDUP_REMOVED lines=32> */
.L_x_371:
[----:B------:R-:W-:Y:S05]  /*21310*/  BSYNC B1 ;  /* 0x0000000000017941 */ /* 0x000fea0003800000 */
.L_x_370:
        /* <DEDUP_REMOVED lines=32> */
.L_x_373:
[----:B------:R-:W-:Y:S05]  /*21520*/  BSYNC B1 ;  /* 0x0000000000017941 */ /* 0x000fea0003800000 */
.L_x_372:
        /* <DEDUP_REMOVED lines=35> */
.L_x_375:
[----:B------:R-:W-:Y:S05]  /*21760*/  BSYNC B1 ;  /* 0x0000000000017941 */ /* 0x000fea0003800000 */
.L_x_374:
        /* <DEDUP_REMOVED lines=36> */
.L_x_377:
[----:B------:R-:W-:Y:S05]  /*219b0*/  BSYNC B1 ;  /* 0x0000000000017941 */ /* 0x000fea0003800000 */
.L_x_376:
        /* <DEDUP_REMOVED lines=33> */
.L_x_379:
[----:B------:R-:W-:Y:S05]  /*21bd0*/  BSYNC B1 ;  /* 0x0000000000017941 */ /* 0x000fea0003800000 */
.L_x_378:
        /* <DEDUP_REMOVED lines=33> */
.L_x_381:
[----:B------:R-:W-:Y:S05]  /*21df0*/  BSYNC B1 ;  /* 0x0000000000017941 */ /* 0x000fea0003800000 */
.L_x_380:
        /* <DEDUP_REMOVED lines=33> */
.L_x_383:
[----:B------:R-:W-:Y:S05]  /*22010*/  BSYNC B1 ;  /* 0x0000000000017941 */ /* 0x000fea0003800000 */
.L_x_382:
        /* <DEDUP_REMOVED lines=32> */
.L_x_385:
[----:B------:R-:W-:Y:S05]  /*22220*/  BSYNC B1 ;  /* 0x0000000000017941 */ /* 0x000fea0003800000 */
.L_x_384:
        /* <DEDUP_REMOVED lines=32> */
.L_x_387:
[----:B------:R-:W-:Y:S05]  /*22430*/  BSYNC B1 ;  /* 0x0000000000017941 */ /* 0x000fea0003800000 */
.L_x_386:
        /* <DEDUP_REMOVED lines=32> */
.L_x_389:
[----:B------:R-:W-:Y:S05]  /*22640*/  BSYNC B1 ;  /* 0x0000000000017941 */ /* 0x000fea0003800000 */
.L_x_388:
        /* <DEDUP_REMOVED lines=32> */
.L_x_391:
[----:B------:R-:W-:Y:S05]  /*22850*/  BSYNC B1 ;  /* 0x0000000000017941 */ /* 0x000fea0003800000 */
.L_x_390:
        /* <DEDUP_REMOVED lines=32> */
.L_x_393:
[----:B------:R-:W-:Y:S05]  /*22a60*/  BSYNC B1 ;  /* 0x0000000000017941 */ /* 0x000fea0003800000 */
.L_x_392:
        /* <DEDUP_REMOVED lines=32> */
.L_x_395:
[----:B------:R-:W-:Y:S05]  /*22c70*/  BSYNC B1 ;  /* 0x0000000000017941 */ /* 0x000fea0003800000 */
.L_x_394:
        /* <DEDUP_REMOVED lines=32> */
.L_x_397:
[----:B------:R-:W-:Y:S05]  /*22e80*/  BSYNC B1 ;  /* 0x0000000000017941 */ /* 0x000fea0003800000 */
.L_x_396:
        /* <DEDUP_REMOVED lines=32> */
.L_x_399:
[----:B------:R-:W-:Y:S05]  /*23090*/  BSYNC B1 ;  /* 0x0000000000017941 */ /* 0x000fea0003800000 */
.L_x_398:
        /* <DEDUP_REMOVED lines=32> */
.L_x_401:
[----:B------:R-:W-:Y:S05]  /*232a0*/  BSYNC B1 ;  /* 0x0000000000017941 */ /* 0x000fea0003800000 */
.L_x_400:
        /* <DEDUP_REMOVED lines=32> */
.L_x_403:
[----:B------:R-:W-:Y:S05]  /*234b0*/  BSYNC B1 ;  /* 0x0000000000017941 */ /* 0x000fea0003800000 */
.L_x_402:
        /* <DEDUP_REMOVED lines=32> */
.L_x_405:
[----:B------:R-:W-:Y:S05]  /*236c0*/  BSYNC B1 ;  /* 0x0000000000017941 */ /* 0x000fea0003800000 */
.L_x_404:
        /* <DEDUP_REMOVED lines=32> */
.L_x_407:
[----:B------:R-:W-:Y:S05]  /*238d0*/  BSYNC B1 ;  /* 0x0000000000017941 */ /* 0x000fea0003800000 */
.L_x_406:
        /* <DEDUP_REMOVED lines=35> */
.L_x_409:
[----:B------:R-:W-:Y:S05]  /*23b10*/  BSYNC B1 ;  /* 0x0000000000017941 */ /* 0x000fea0003800000 */
.L_x_408:
        /* <DEDUP_REMOVED lines=38> */
.L_x_411:
[----:B------:R-:W-:Y:S05]  /*23d80*/  BSYNC B1 ;  /* 0x0000000000017941 */ /* 0x000fea0003800000 */
.L_x_410:
        /* <DEDUP_REMOVED lines=35> */
.L_x_413:
[----:B------:R-:W-:Y:S05]  /*23fc0*/  BSYNC B1 ;  /* 0x0000000000017941 */ /* 0x000fea0003800000 */
.L_x_412:
        /* <DEDUP_REMOVED lines=32> */
.L_x_415:
[----:B------:R-:W-:Y:S05]  /*241d0*/  BSYNC B1 ;  /* 0x0000000000017941 */ /* 0x000fea0003800000 */
.L_x_414:
        /* <DEDUP_REMOVED lines=35> */
.L_x_417:
[----:B------:R-:W-:Y:S05]  /*24410*/  BSYNC B1 ;  /* 0x0000000000017941 */ /* 0x000fea0003800000 */
.L_x_416:
        /* <DEDUP_REMOVED lines=36> */
.L_x_419:
[----:B------:R-:W-:Y:S05]  /*24660*/  BSYNC B1 ;  /* 0x0000000000017941 */ /* 0x000fea0003800000 */
.L_x_418:
        /* <DEDUP_REMOVED lines=35> */
.L_x_421:
[----:B------:R-:W-:Y:S05]  /*248a0*/  BSYNC B1 ;  /* 0x0000000000017941 */ /* 0x000fea0003800000 */
.L_x_420:
        /* <DEDUP_REMOVED lines=32> */
.L_x_423:
[----:B------:R-:W-:Y:S05]  /*24ab0*/  BSYNC B1 ;  /* 0x0000000000017941 */ /* 0x000fea0003800000 */
.L_x_422:
        /* <DEDUP_REMOVED lines=33> */
.L_x_425:
[----:B------:R-:W-:Y:S05]  /*24cd0*/  BSYNC B1 ;  /* 0x0000000000017941 */ /* 0x000fea0003800000 */
.L_x_424:
        /* <DEDUP_REMOVED lines=36> */
.L_x_427:
[----:B------:R-:W-:Y:S05]  /*24f20*/  BSYNC B1 ;  /* 0x0000000000017941 */ /* 0x000fea0003800000 */
.L_x_426:
        /* <DEDUP_REMOVED lines=35> */
.L_x_429:
[----:B------:R-:W-:Y:S05]  /*25160*/  BSYNC B1 ;  /* 0x0000000000017941 */ /* 0x000fea0003800000 */
.L_x_428:
        /* <DEDUP_REMOVED lines=32> */
.L_x_431:
[----:B------:R-:W-:Y:S05]  /*25370*/  BSYNC B1 ;  /* 0x0000000000017941 */ /* 0x000fea0003800000 */
.L_x_430:
        /* <DEDUP_REMOVED lines=33> */
.L_x_433:
[----:B------:R-:W-:Y:S05]  /*25590*/  BSYNC B1 ;  /* 0x0000000000017941 */ /* 0x000fea0003800000 */
.L_x_432:
        /* <DEDUP_REMOVED lines=36> */
.L_x_435:
[----:B------:R-:W-:Y:S05]  /*257e0*/  BSYNC B1 ;  /* 0x0000000000017941 */ /* 0x000fea0003800000 */
.L_x_434:
        /* <DEDUP_REMOVED lines=35> */
.L_x_437:
[----:B------:R-:W-:Y:S05]  /*25a20*/  BSYNC B1 ;  /* 0x0000000000017941 */ /* 0x000fea0003800000 */
.L_x_436:
        /* <DEDUP_REMOVED lines=32> */
.L_x_439:
[----:B------:R-:W-:Y:S05]  /*25c30*/  BSYNC B1 ;  /* 0x0000000000017941 */ /* 0x000fea0003800000 */
.L_x_438:
        /* <DEDUP_REMOVED lines=33> */
.L_x_441:
[----:B------:R-:W-:Y:S05]  /*25e50*/  BSYNC B1 ;  /* 0x0000000000017941 */ /* 0x000fea0003800000 */
.L_x_440:
        /* <DEDUP_REMOVED lines=36> */
.L_x_443:
[----:B------:R-:W-:Y:S05]  /*260a0*/  BSYNC B1 ;  /* 0x0000000000017941 */ /* 0x000fea0003800000 */
.L_x_442:
        /* <DEDUP_REMOVED lines=36> */
.L_x_445:
[----:B------:R-:W-:Y:S05]  /*262f0*/  BSYNC B1 ;  /* 0x0000000000017941 */ /* 0x000fea0003800000 */
.L_x_444:
        /* <DEDUP_REMOVED lines=36> */
.L_x_447:
[----:B------:R-:W-:Y:S05]  /*26540*/  BSYNC B1 ;  /* 0x0000000000017941 */ /* 0x000fea0003800000 */
.L_x_446:
        /* <DEDUP_REMOVED lines=35> */
.L_x_449:
[----:B------:R-:W-:Y:S05]  /*26780*/  BSYNC B1 ;  /* 0x0000000000017941 */ /* 0x000fea0003800000 */
.L_x_448:
        /* <DEDUP_REMOVED lines=35> */
.L_x_451:
[----:B------:R-:W-:Y:S05]  /*269c0*/  BSYNC B1 ;  /* 0x0000000000017941 */ /* 0x000fea0003800000 */
.L_x_450:
        /* <DEDUP_REMOVED lines=35> */
.L_x_453:
[----:B------:R-:W-:Y:S05]  /*26c00*/  BSYNC B1 ;  /* 0x0000000000017941 */ /* 0x000fea0003800000 */
.L_x_452:
        /* <DEDUP_REMOVED lines=35> */
.L_x_455:
[----:B------:R-:W-:Y:S05]  /*26e40*/  BSYNC B1 ;  /* 0x0000000000017941 */ /* 0x000fea0003800000 */
.L_x_454:
        /* <DEDUP_REMOVED lines=35> */
.L_x_457:
[----:B------:R-:W-:Y:S05]  /*27080*/  BSYNC B1 ;  /* 0x0000000000017941 */ /* 0x000fea0003800000 */
.L_x_456:
        /* <DEDUP_REMOVED lines=35> */
.L_x_459:
[----:B------:R-:W-:Y:S05]  /*272c0*/  BSYNC B1 ;  /* 0x0000000000017941 */ /* 0x000fea0003800000 */
.L_x_458:
        /* <DEDUP_REMOVED lines=35> */
.L_x_461:
[----:B------:R-:W-:Y:S05]  /*27500*/  BSYNC B1 ;  /* 0x0000000000017941 */ /* 0x000fea0003800000 */
.L_x_460:
        /* <DEDUP_REMOVED lines=35> */
.L_x_463:
[----:B------:R-:W-:Y:S05]  /*27740*/  BSYNC B1 ;  /* 0x0000000000017941 */ /* 0x000fea0003800000 */
.L_x_462:
        /* <DEDUP_REMOVED lines=35> */
.L_x_465:
[----:B------:R-:W-:Y:S05]  /*27980*/  BSYNC B1 ;  /* 0x0000000000017941 */ /* 0x000fea0003800000 */
.L_x_464:
        /* <DEDUP_REMOVED lines=35> */
.L_x_467:
[----:B------:R-:W-:Y:S05]  /*27bc0*/  BSYNC B1 ;  /* 0x0000000000017941 */ /* 0x000fea0003800000 */
.L_x_466:
        /* <DEDUP_REMOVED lines=35> */
.L_x_469:
[----:B------:R-:W-:Y:S05]  /*27e00*/  BSYNC B1 ;  /* 0x0000000000017941 */ /* 0x000fea0003800000 */
.L_x_468:
        /* <DEDUP_REMOVED lines=35> */
.L_x_471:
[----:B------:R-:W-:Y:S05]  /*28040*/  BSYNC B1 ;  /* 0x0000000000017941 */ /* 0x000fea0003800000 */
.L_x_470:
        /* <DEDUP_REMOVED lines=36> */
.L_x_473:
[----:B------:R-:W-:Y:S05]  /*28290*/  BSYNC B1 ;  /* 0x0000000000017941 */ /* 0x000fea0003800000 */
.L_x_472:
[----:B-----5:R-:W-:Y:S04]  /*282a0*/  STL [R1+0x410], R9 ;  /* 0x0004100901007387 */ /* 0x020fe80000100800 */
[----:B------:R2:W-:Y:S04]  /*282b0*/  STL [R1+0x40c], R8 ;  /* 0x00040c0801007387 */ /* 0x0005e80000100800 */
[----:B--2---:R-:W2:Y:S04]  /*282c0*/  LDL.LU R8, [R1] ;  /* 0x0000000001087983 */ /* 0x004ea80000300800 */
        /* <DEDUP_REMOVED lines=21> */
[----:B------:R3:W-:Y:S04]  /*28420*/  STL.S16 [R1], R3 ;  /* 0x0000000301007387 */ /* 0x0007e80000100600 */
[----:B---3--:R2:W5:Y:S01]  /*28430*/  LDL.LU R3, [R1+0x3f8] ;  /* 0x0003f80001037983 */ /* 0x0085620000300800 */
[----:B------:R-:W-:Y:S01]  /*28440*/  ISETP.GT.AND P5, PT, R0, 0x100, P5 ;  /* 0x000001000000780c */ /* 0x000fe20002fa4270 */
[----:B------:R-:W-:-:S12]  /*28450*/  BSSY B1, `(.L_x_474) ;  /* 0x0000006000017945 */ /* 0x000fd80003800000 */
[----:B--2---:R-:W-:Y:S05]  /*28460*/  @!P5 BRA `(.L_x_475) ;  /* 0x000000000010d947 */ /* 0x004fea0003800000 */
[----:B------:R2:W-:Y:S04]  /*28470*/  STL [R1+0x3f8], R0 ;  /* 0x0003f80001007387 */ /* 0x0005e80000100800 */
[----:B--2---:R-:W2:Y:S04]  /*28480*/  LDG.E.LTC128B.U16 R0, desc[UR52][R18.64+0xc2] ;  /* 0x0000c23412007981 */ /* 0x004ea8000c1e1520 */
[----:B--2---:R2:W-:Y:S04]  /*28490*/  STL [R1], R0 ;  /* 0x0000000001007387 */ /* 0x0045e80000100800 */
[----:B--2---:R2:W5:Y:S02]  /*284a0*/  LDL.LU R0, [R1+0x3f8] ;  /* 0x0003f80001007983 */ /* 0x0045640000300800 */
.L_x_475:
[----:B------:R-:W-:Y:S05]  /*284b0*/  BSYNC B1 ;  /* 0x0000000000017941 */ /* 0x000fea0003800000 */
.L_x_474:
[----:B-----5:R-:W-:Y:S04]  /*284c0*/  STL [R1+0x410], R9 ;  /* 0x0004100901007387 */ /* 0x020fe80000100800 */
[----:B------:R3:W-:Y:S04]  /*284d0*/  STL [R1+0x40c], R8 ;  /* 0x00040c0801007387 */ /* 0x0007e80000100800 */
[----:B---3--:R-:W3:Y:S04]  /*284e0*/  LDL.LU R8, [R1+0x4] ;  /* 0x0000040001087983 */ /* 0x008ee80000300800 */
[----:B------:R-:W-:Y:S04]  /*284f0*/  STL [R1+0x408], R7 ;  /* 0x0004080701007387 */ /* 0x000fe80000100800 */
[----:B------:R-:W-:Y:S04]  /*28500*/  STL [R1+0x404], R6 ;  /* 0x0004040601007387 */ /* 0x000fe80000100800 */
[----:B------:R-:W-:Y:S04]  /*28510*/  STL [R1+0x400], R5 ;  /* 0x0004000501007387 */ /* 0x000fe80000100800 */
[----:B------:R4:W-:Y:S04]  /*28520*/  STL [R1+0x3fc], R4 ;  /* 0x0003fc0401007387 */ /* 0x0009e80000100800 */
[----:B----4-:R-:W4:Y:S04]  /*28530*/  LDL.LU R4, [R1] ;  /* 0x0000000001047983 */ /* 0x010f280000300800 */
        /* <DEDUP_REMOVED lines=20> */
[----:B0-----:R-:W-:Y:S05]  /*28680*/  @!P5 BRA `(.L_x_477) ;  /* 0x000000000010d947 */ /* 0x001fea0003800000 */
[----:B------:R0:W-:Y:S04]  /*28690*/  STL [R1+0x3f8], R0 ;  /* 0x0003f80001007387 */ /* 0x0001e80000100800 */
[----:B0-----:R-:W3:Y:S04]  /*286a0*/  LDG.E.LTC128B.U16 R0, desc[UR52][R14.64+0xc0] ;  /* 0x0000c0340e007981 */ /* 0x001ee8000c1e1520 */
[----:B---3--:R0:W-:Y:S04]  /*286b0*/  STL [R1], R0 ;  /* 0x0000000001007387 */ /* 0x0081e80000100800 */
[----:B0-----:R0:W5:Y:S02]  /*286c0*/  LDL.LU R0, [R1+0x3f8] ;  /* 0x0003f80001007983 */ /* 0x0011640000300800 */
.L_x_477:
[----:B------:R-:W-:Y:S05]  /*286d0*/  BSYNC B1 ;  /* 0x0000000000017941 */ /* 0x000fea0003800000 */
.L_x_476:
        /* <DEDUP_REMOVED lines=9> */
[----:B-1----:R-:W2:Y:S04]  /*28770*/  LDL.LU R4, [R1] ;  /* 0x0000000001047983 */ /* 0x002ea80000300800 */
        /* <DEDUP_REMOVED lines=17> */
[----:B------:R1:W-:Y:S04]  /*28890*/  STL.S16 [R1], R3 ;  /* 0x0000000301007387 */ /* 0x0003e80000100600 */
[----:B-1----:R2:W5:Y:S01]  /*288a0*/  LDL.LU R3, [R1+0x3f8] ;  /* 0x0003f80001037983 */ /* 0x0025620000300800 */
[----:B------:R-:W-:Y:S01]  /*288b0*/  ISETP.GT.AND P5, PT, R0, 0x108, P5 ;  /* 0x000001080000780c */ /* 0x000fe20002fa4270 */
[----:B------:R-:W-:-:S12]  /*288c0*/  BSSY B1, `(.L_x_478) ;  /* 0x0000006000017945 */ /* 0x000fd80003800000 */
[----:B--2---:R-:W-:Y:S05]  /*288d0*/  @!P5 BRA `(.L_x_479) ;  /* 0x000000000010d947 */ /* 0x004fea0003800000 */
[----:B------:R1:W-:Y:S04]  /*288e0*/  STL [R1+0x3f8], R0 ;  /* 0x0003f80001007387 */ /* 0x0003e80000100800 */
[----:B-1----:R-:W2:Y:S04]  /*288f0*/  LDG.E.LTC128B.U16 R0, desc[UR52][R14.64+0xc2] ;  /* 0x0000c2340e007981 */ /* 0x002ea8000c1e1520 */
[----:B--2---:R1:W-:Y:S04]  /*28900*/  STL [R1], R0 ;  /* 0x0000000001007387 */ /* 0x0043e80000100800 */
[----:B-1----:R1:W5:Y:S02]  /*28910*/  LDL.LU R0, [R1+0x3f8] ;  /* 0x0003f80001007983 */ /* 0x0023640000300800 */
.L_x_479:
[----:B------:R-:W-:Y:S05]  /*28920*/  BSYNC B1 ;  /* 0x0000000000017941 */ /* 0x000fea0003800000 */
.L_x_478:
        /* <DEDUP_REMOVED lines=9> */
[----:B----4-:R-:W4:Y:S04]  /*289c0*/  LDL.LU R4, [R1] ;  /* 0x0000000001047983 */ /* 0x010f280000300800 */
        /* <DEDUP_REMOVED lines=16> */
[----:B------:R0:W-:Y:S04]  /*28ad0*/  STL.S16 [R1], R3 ;  /* 0x0000000301007387 */ /* 0x0001e80000100600 */
[----:B0-----:R2:W5:Y:S01]  /*28ae0*/  LDL.LU R3, [R1+0x3f8] ;  /* 0x0003f80001037983 */ /* 0x0015620000300800 */
[----:B------:R-:W-:Y:S01]  /*28af0*/  ISETP.GT.AND P5, PT, R0, 0x100, P6 ;  /* 0x000001000000780c */ /* 0x000fe200037a4270 */
[----:B------:R-:W-:-:S12]  /*28b00*/  BSSY B1, `(.L_x_480) ;  /* 0x0000006000017945 */ /* 0x000fd80003800000 */
[----:B--2---:R-:W-:Y:S05]  /*28b10*/  @!P5 BRA `(.L_x_481) ;  /* 0x000000000010d947 */ /* 0x004fea0003800000 */
[----:B------:R0:W-:Y:S04]  /*28b20*/  STL [R1+0x3f8], R0 ;  /* 0x0003f80001007387 */ /* 0x0001e80000100800 */
[----:B0-----:R-:W2:Y:S04]  /*28b30*/  LDG.E.LTC128B.U16 R0, desc[UR52][R18.64+0xd0] ;  /* 0x0000d03412007981 */ /* 0x001ea8000c1e1520 */
[----:B--2---:R0:W-:Y:S04]  /*28b40*/  STL [R1], R0 ;  /* 0x0000000001007387 */ /* 0x0041e80000100800 */
[----:B0-----:R0:W5:Y:S02]  /*28b50*/  LDL.LU R0, [R1+0x3f8] ;  /* 0x0003f80001007983 */ /* 0x0011640000300800 */
.L_x_481:
[----:B------:R-:W-:Y:S05]  /*28b60*/  BSYNC B1 ;  /* 0x0000000000017941 */ /* 0x000fea0003800000 */
.L_x_480:
[----:B-----5:R-:W-:Y:S04]  /*28b70*/  STL [R1+0x410], R9 ;  /* 0x0004100901007387 */ /* 0x020fe80000100800 */
[----:B------:R2:W-:Y:S04]  /*28b80*/  STL [R1+0x40c], R8 ;  /* 0x00040c0801007387 */ /* 0x0005e80000100800 */
[----:B--2---:R-:W2:Y:S04]  /*28b90*/  LDL.LU R8, [R1+0x10] ;  /* 0x0000100001087983 */ /* 0x004ea80000300800 */
[----:B------:R-:W-:Y:S04]  /*28ba0*/  STL [R1+0x408], R7 ;  /* 0x0004080701007387 */ /* 0x000fe80000100800 */
[----:B------:R-:W-:Y:S04]  /*28bb0*/  STL [R1+0x404], R6 ;  /* 0x0004040601007387 */ /* 0x000fe80000100800 */
[----:B------:R-:W-:Y:S04]  /*28bc0*/  STL [R1+0x400], R5 ;  /* 0x0004000501007387 */ /* 0x000fe80000100800 */
[----:B------:R3:W-:Y:S04]  /*28bd0*/  STL [R1+0x3fc], R4 ;  /* 0x0003fc0401007387 */ /* 0x0007e80000100800 */
[----:B---3--:R-:W3:Y:S04]  /*28be0*/  LDL.LU R4, [R1] ;  /* 0x0000000001047983 */ /* 0x008ee80000300800 */
        /* <DEDUP_REMOVED lines=24> */
.L_x_483:
[----:B------:R-:W-:Y:S05]  /*28d70*/  BSYNC B1 ;  /* 0x0000000000017941 */ /* 0x000fea0003800000 */
.L_x_482:
        /* <DEDUP_REMOVED lines=32> */
.L_x_485:
[----:B------:R-:W-:Y:S05]  /*28f80*/  BSYNC B1 ;  /* 0x0000000000017941 */ /* 0x000fea0003800000 */
.L_x_484:
        /* <DEDUP_REMOVED lines=35> */
.L_x_487:
[----:B------:R-:W-:Y:S05]  /*291c0*/  BSYNC B1 ;  /* 0x0000000000017941 */ /* 0x000fea0003800000 */
.L_x_486:
        /* <DEDUP_REMOVED lines=35> */
.L_x_489:
[----:B------:R-:W-:Y:S05]  /*29400*/  BSYNC B1 ;  /* 0x0000000000017941 */ /* 0x000fea0003800000 */
.L_x_488:
        /* <DEDUP_REMOVED lines=32> */
.L_x_491:
[----:B------:R-:W-:Y:S05]  /*29610*/  BSYNC B1 ;  /* 0x0000000000017941 */ /* 0x000fea0003800000 */
.L_x_490:
        /* <DEDUP_REMOVED lines=32> */
.L_x_493:
[----:B------:R-:W-:Y:S05]  /*29820*/  BSYNC B1 ;  /* 0x0000000000017941 */ /* 0x000fea0003800000 */
.L_x_492:
        /* <DEDUP_REMOVED lines=35> */
.L_x_495:
[----:B------:R-:W-:Y:S05]  /*29a60*/  BSYNC B1 ;  /* 0x0000000000017941 */ /* 0x000fea0003800000 */
.L_x_494:
        /* <DEDUP_REMOVED lines=35> */
.L_x_497:
[----:B------:R-:W-:Y:S05]  /*29ca0*/  BSYNC B1 ;  /* 0x0000000000017941 */ /* 0x000fea0003800000 */
.L_x_496:
        /* <DEDUP_REMOVED lines=32> */
.L_x_499:
[----:B------:R-:W-:Y:S05]  /*29eb0*/  BSYNC B1 ;  /* 0x0000000000017941 */ /* 0x000fea0003800000 */
.L_x_498:
        /* <DEDUP_REMOVED lines=32> */
.L_x_501:
[----:B------:R-:W-:Y:S05]  /*2a0c0*/  BSYNC B1 ;  /* 0x0000000000017941 */ /* 0x000fea0003800000 */
.L_x_500:
        /* <DEDUP_REMOVED lines=35> */
.L_x_503:
[----:B------:R-:W-:Y:S05]  /*2a300*/  BSYNC B1 ;  /* 0x0000000000017941 */ /* 0x000fea0003800000 */
.L_x_502:
        /* <DEDUP_REMOVED lines=36> */
.L_x_505:
[----:B------:R-:W-:Y:S05]  /*2a550*/  BSYNC B1 ;  /* 0x0000000000017941 */ /* 0x000fea0003800000 */
.L_x_504:
[----:B-----5:R-:W-:Y:S04]  /*2a560*/  STL [R1+0x3fc], R4 ;  /* 0x0003fc0401007387 */ /* 0x020fe80000100800 */
[----:B------:R2:W-:Y:S04]  /*2a570*/  STL [R1+0x3f8], R3 ;  /* 0x0003f80301007387 */ /* 0x0005e80000100800 */
[----:B--2---:R-:W2:Y:S02]  /*2a580*/  LDL.LU R3, [R1] ;  /* 0x0000000001037983 */ /* 0x004ea40000300800 */
[----:B--2---:R-:W-:-:S05]  /*2a590*/  HADD2.F32 R4, -RZ, R3.H0_H0 ;  /* 0x20000003ff047230 */ /* 0x004fca0000004100 */
[----:B------:R-:W-:-:S04]  /*2a5a0*/  FMUL R4, R4, R16 ;  /* 0x0000001004047220 */ /* 0x000fc80000400000 */
[----:B------:R-:W-:Y:S02]  /*2a5b0*/  FFMA R216, R216, R2, R4 ;  /* 0x00000002d8d87223 */ /* 0x000fe40000000004 */
[----:B------:R2:W5:Y:S03]  /*2a5c0*/  LDL.LU R4, [R1+0x3fc] ;  /* 0x0003fc0001047983 */ /* 0x0005660000300800 */
[----:B------:R-:W-:-:S05]  /*2a5d0*/  F2FP.F16.F32.PACK_AB R216, RZ, R216 ;  /* 0x000000d8ffd8723e */ /* 0x000fca00000000ff */
[----:B------:R3:W-:Y:S01]  /*2a5e0*/  @P5 STG.E.U16 desc[UR52][R6.64+0xc0], R216 ;  /* 0x0000c0d806005986 */ /* 0x0007e2000c101534 */
[----:B------:R-:W-:Y:S02]  /*2a5f0*/  LOP3.LUT P5, RZ, R17, 0x4, RZ, 0xc0, !PT ;  /* 0x0000000411ff7812 */ /* 0x000fe400078ac0ff */
[----:B---3--:R-:W-:Y:S02]  /*2a600*/  PRMT R216, R3, 0x7610, R216 ;  /* 0x0000761003d87816 */ /* 0x008fe400000000d8 */
[----:B------:R2:W5:Y:S01]  /*2a610*/  LDL.LU R3, [R1+0x3f8] ;  /* 0x0003f80001037983 */ /* 0x0005620000300800 */
[----:B------:R-:W-:Y:S01]  /*2a620*/  ISETP.GT.AND P5, PT, R0, 0x180, P5 ;  /* 0x000001800000780c */ /* 0x000fe20002fa4270 */
[----:B------:R-:W-:-:S12]  /*2a630*/  BSSY B1, `(.L_x_506) ;  /* 0x0000003000017945 */ /* 0x000fd80003800000 */
[----:B--2---:R-:W-:Y:S05]  /*2a640*/  @!P5 BRA `(.L_x_507) ;  /* 0x000000000004d947 */ /* 0x004fea0003800000 */
[----:B------:R2:W5:Y:S02]  /*2a650*/  LDG.E.LTC128B.U16 R216, desc[UR52][R12.64+0xc2] ;  /* 0x0000c2340cd87981 */ /* 0x000564000c1e1520 */
.L_x_507:
[----:B------:R-:W-:Y:S05]  /*2a660*/  BSYNC B1 ;  /* 0x0000000000017941 */ /* 0x000fea0003800000 */
.L_x_506:
[----:B-----5:R3:W-:Y:S02]  /*2a670*/  STL [R1+0x3f8], R3 ;  /* 0x0003f80301007387 */ /* 0x0207e40000100800 */
[----:B---3--:R-:W-:-:S05]  /*2a680*/  HADD2.F32 R3, -RZ, R216.H0_H0 ;  /* 0x200000d8ff037230 */ /* 0x008fca0000004100 */
[----:B------:R-:W-:-:S04]  /*2a690*/  FMUL R3, R3, R16 ;  /* 0x0000001003037220 */ /* 0x000fc80000400000 */
[----:B------:R-:W-:Y:S02]  /*2a6a0*/  FFMA R217, R217, R2, R3 ;  /* 0x00000002d9d97223 */ /* 0x000fe40000000003 */
        /* <DEDUP_REMOVED lines=8> */
.L_x_509:
[----:B------:R-:W-:Y:S05]  /*2a730*/  BSYNC B1 ;  /* 0x0000000000017941 */ /* 0x000fea0003800000 */
.L_x_508:
[----:B-----5:R-:W-:Y:S01]  /*2a740*/  HADD2.F32 R217, -RZ, R216.H0_H0 ;  /* 0x200000d8ffd97230 */ /* 0x020fe20000004100 */
[----:B------:R-:W-:Y:S04]  /*2a750*/  BSSY B1, `(.L_x_510) ;  /* 0x0000009000017945 */ /* 0x000fe80003800000 */
[----:B------:R-:W-:-:S04]  /*2a760*/  FMUL R217, R217, R16 ;  /* 0x00000010d9d97220 */ /* 0x000fc80000400000 */
[----:B------:R-:W-:-:S05]  /*2a770*/  FFMA R217, R218, R2, R217 ;  /* 0x00000002dad97223 */ /* 0x000fca00000000d9 */
[----:B------:R-:W-:-:S05]  /*2a780*/  F2FP.F16.F32.PACK_AB R217, RZ, R217 ;  /* 0x000000d9ffd9723e */ /* 0x000fca00000000ff */
[----:B------:R4:W-:Y:S01]  /*2a790*/  @P5 STG.E.U16 desc[UR52][R8.64+0xc0], R217 ;  /* 0x0000c0d908005986 */ /* 0x0009e2000c101534 */
[----:B------:R-:W-:-:S04]  /*2a7a0*/  LOP3.LUT P5, RZ, R17, 0x4, RZ, 0xc0, !PT ;  /* 0x0000000411ff7812 */ /* 0x000fc800078ac0ff */
[----:B------:R-:W-:-:S13]  /*2a7b0*/  ISETP.GT.AND P5, PT, R0, 0x188, P5 ;  /* 0x000001880000780c */ /* 0x000fda0002fa4270 */
[----:B----4-:R-:W-:Y:S05]  /*2a7c0*/  @!P5 BRA `(.L_x_511) ;  /* 0x000000000004d947 */ /* 0x010fea0003800000 */
[----:B------:R4:W5:Y:S02]  /*2a7d0*/  LDG.E.LTC128B.U16 R216, desc[UR52][R10.64+0xc2] ;  /* 0x0000c2340ad87981 */ /* 0x000964000c1e1520 */
.L_x_511:
[----:B------:R-:W-:Y:S05]  /*2a7e0*/  BSYNC B1 ;  /* 0x0000000000017941 */ /* 0x000fea0003800000 */
.L_x_510:
[----:B-----5:R-:W-:Y:S01]  /*2a7f0*/  HADD2.F32 R217, -RZ, R216.H0_H0 ;  /* 0x200000d8ffd97230 */ /* 0x020fe20000004100 */
[----:B------:R-:W-:Y:S04]  /*2a800*/  BSSY B1, `(.L_x_512) ;  /* 0x0000008000017945 */ /* 0x000fe80003800000 */
[----:B------:R-:W-:-:S04]  /*2a810*/  FMUL R217, R217, R16 ;  /* 0x00000010d9d97220 */ /* 0x000fc80000400000 */
[----:B------:R-:W-:-:S05]  /*2a820*/  FFMA R217, R219, R2, R217 ;  /* 0x00000002dbd97223 */ /* 0x000fca00000000d9 */
[----:B------:R-:W-:-:S05]  /*2a830*/  F2FP.F16.F32.PACK_AB R217, RZ, R217 ;  /* 0x000000d9ffd9723e */ /* 0x000fca00000000ff */
[----:B------:R0:W-:Y:S01]  /*2a840*/  @P5 STG.E.U16 desc[UR52][R8.64+0xc2], R217 ;  /* 0x0000c2d908005986 */ /* 0x0001e2000c101534 */
[----:B------:R-:W-:-:S13]  /*2a850*/  ISETP.GT.AND P5, PT, R0, 0x180, P6 ;  /* 0x000001800000780c */ /* 0x000fda00037a4270 */
[----:B0-----:R-:W-:Y:S05]  /*2a860*/  @!P5 BRA `(.L_x_513) ;  /* 0x000000000004d947 */ /* 0x001fea0003800000 */
[----:B------:R0:W5:Y:S02]  /*2a870*/  LDG.E.LTC128B.U16 R216, desc[UR52][R12.64+0xd0] ;  /* 0x0000d0340cd87981 */ /* 0x000164000c1e1520 */
.L_x_513:
[----:B------:R-:W-:Y:S05]  /*2a880*/  BSYNC B1 ;  /* 0x0000000000017941 */ /* 0x000fea0003800000 */
.L_x_512:
        /* <DEDUP_REMOVED lines=9> */
.L_x_515:
[----:B------:R-:W-:Y:S05]  /*2a920*/  BSYNC B1 ;  /* 0x0000000000017941 */ /* 0x000fea0003800000 */
.L_x_514:
[----:B-----5:R-:W-:Y:S01]  /*2a930*/  HADD2.F32 R217, -RZ, R216.H0_H0 ;  /* 0x200000d8ffd97230 */ /* 0x020fe20000004100 */
[----:B------:R-:W-:Y:S01]  /*2a940*/  ISETP.GT.AND P6, PT, R0, 0x188, P6 ;  /* 0x000001880000780c */ /* 0x000fe200037c4270 */
[----:B------:R-:W-:Y:S03]  /*2a950*/  BSSY B1, `(.L_x_516) ;  /* 0x0000007000017945 */ /* 0x000fe60003800000 */
[----:B------:R-:W-:-:S04]  /*2a960*/  FMUL R217, R217, R16 ;  /* 0x00000010d9d97220 */ /* 0x000fc80000400000 */
[----:B------:R-:W-:-:S05]  /*2a970*/  FFMA R217, R221, R2, R217 ;  /* 0x00000002ddd97223 */ /* 0x000fca00000000d9 */
[----:B------:R-:W-:-:S05]  /*2a980*/  F2FP.F16.F32.PACK_AB R217, RZ, R217 ;  /* 0x000000d9ffd9723e */ /* 0x000fca00000000ff */
[----:B------:R0:W-:Y:S01]  /*2a990*/  @P5 STG.E.U16 desc[UR52][R6.64+0xd2], R217 ;  /* 0x0000d2d906005986 */ /* 0x0001e2000c101534 */
[----:B------:R-:W-:Y:S05]  /*2a9a0*/  @!P6 BRA `(.L_x_517) ;  /* 0x000000000004e947 */ /* 0x000fea0003800000 */
[----:B------:R0:W5:Y:S02]  /*2a9b0*/  LDG.E.LTC128B.U16 R216, desc[UR52][R10.64+0xd0] ;  /* 0x0000d0340ad87981 */ /* 0x000164000c1e1520 */
.L_x_517:
[----:B------:R-:W-:Y:S05]  /*2a9c0*/  BSYNC B1 ;  /* 0x0000000000017941 */ /* 0x000fea0003800000 */
.L_x_516:
[----:B0----5:R-:W-:Y:S01]  /*2a9d0*/  HADD2.F32 R217, -RZ, R216.H0_H0 ;  /* 0x200000d8ffd97230 */ /* 0x021fe20000004100 */
        /* <DEDUP_REMOVED lines=8> */
.L_x_519:
[----:B------:R-:W-:Y:S05]  /*2aa60*/  BSYNC B1 ;  /* 0x0000000000017941 */ /* 0x000fea0003800000 */
.L_x_518:
        /* <DEDUP_REMOVED lines=9> */
.L_x_521:
[----:B------:R-:W-:Y:S05]  /*2ab00*/  BSYNC B1 ;  /* 0x0000000000017941 */ /* 0x000fea0003800000 */
.L_x_520:
        /* <DEDUP_REMOVED lines=9> */
.L_x_523:
[----:B------:R-:W-:Y:S05]  /*2aba0*/  BSYNC B1 ;  /* 0x0000000000017941 */ /* 0x000fea0003800000 */
.L_x_522:
        /* <DEDUP_REMOVED lines=9> */
.L_x_525:
[----:B------:R-:W-:Y:S05]  /*2ac40*/  BSYNC B1 ;  /* 0x0000000000017941 */ /* 0x000fea0003800000 */
.L_x_524:
        /* <DEDUP_REMOVED lines=9> */
.L_x_527:
[----:B------:R-:W-:Y:S05]  /*2ace0*/  BSYNC B1 ;  /* 0x0000000000017941 */ /* 0x000fea0003800000 */
.L_x_526:
        /* <DEDUP_REMOVED lines=9> */
.L_x_529:
[----:B------:R-:W-:Y:S05]  /*2ad80*/  BSYNC B1 ;  /* 0x0000000000017941 */ /* 0x000fea0003800000 */
.L_x_528:
        /* <DEDUP_REMOVED lines=9> */
.L_x_531:
[----:B------:R-:W-:Y:S05]  /*2ae20*/  BSYNC B1 ;  /* 0x0000000000017941 */ /* 0x000fea0003800000 */
.L_x_530:
        /* <DEDUP_REMOVED lines=9> */
.L_x_533:
[----:B------:R-:W-:Y:S05]  /*2aec0*/  BSYNC B1 ;  /* 0x0000000000017941 */ /* 0x000fea0003800000 */
.L_x_532:
        /* <DEDUP_REMOVED lines=9> */
.L_x_535:
[----:B------:R-:W-:Y:S05]  /*2af60*/  BSYNC B1 ;  /* 0x0000000000017941 */ /* 0x000fea0003800000 */
.L_x_534:
[----:B0----5:R-:W-:Y:S01]  /*2af70*/  HADD2.F32 R217, -RZ, R216.H0_H0 ;  /* 0x200000d8ffd97230 */ /* 0x021fe20000004100 */
[----:B------:R-:W-:Y:S01]  /*2af80*/  ISETP.GT.AND P3, PT, R3, 0x80, PT ;  /* 0x000000800300780c */ /* 0x000fe20003f64270 */
[----:B------:R-:W-:Y:S01]  /*2af90*/  BSSY B1, `(.L_x_536) ;  /* 0x000000a000017945 */ /* 0x000fe20003800000 */
[----:B------:R-:W-:Y:S02]  /*2afa0*/  LOP3.LUT R17, R17, 0xfffffffe, RZ, 0xc0, !PT ;  /* 0xfffffffe11117812 */ /* 0x000fe400078ec0ff */
[----:B------:R-:W-:Y:S01]  /*2afb0*/  FMUL R218, R217, R16 ;  /* 0x00000010d9da7220 */ /* 0x000fe20000400000 */
[----:B------:R-:W-:-:S03]  /*2afc0*/  ISETP.GT.AND P1, PT, R0, RZ, P3 ;  /* 0x000000ff0000720c */ /* 0x000fc60001f24270 */
[----:B------:R-:W-:-:S05]  /*2afd0*/  FFMA R218, R231, R2, R218 ;  /* 0x00000002e7da7223 */ /* 0x000fca00000000da */
[----:B------:R-:W-:Y:S02]  /*2afe0*/  F2FP.F16.F32.PACK_AB R218, RZ, R218 ;  /* 0x000000daffda723e */ /* 0x000fe400000000ff */
[----:B------:R-:W-:-:S03]  /*2aff0*/  @P3 LOP3.LUT R17, R17, 0x1, RZ, 0xfc, !PT ;  /* 0x0000000111113812 */ /* 0x000fc600078efcff */
[----:B------:R0:W-:Y:S01]  /*2b000*/  @P0 STG.E.U16 desc[UR52][R8.64+0xf2], R218 ;  /* 0x0000f2da08000986 */ /* 0x0001e2000c101534 */
[----:B------:R-:W-:Y:S05]  /*2b010*/  @!P1 BRA `(.L_x_537) ;  /* 0x0000000000049947 */ /* 0x000fea0003800000 */
[----:B------:R0:W5:Y:S02]  /*2b020*/  LDG.E.LTC128B.U16 R216, desc[UR52][R236.64+0x100] ;  /* 0x00010034ecd87981 */ /* 0x000164000c1e1520 */
.L_x_537:
[----:B------:R-:W-:Y:S05]  /*2b030*/  BSYNC B1 ;  /* 0x0000000000017941 */ /* 0x000fea0003800000 */
.L_x_536:
[----:B0-----:R-:W2:Y:S01]  /*2b040*/  LDL.64 R218, [R1+0x308] ;  /* 0x0003080001da7983 */ /* 0x001ea20000100a00 */
[----:B-----5:R-:W-:Y:S01]  /*2b050*/  HADD2.F32 R217, -RZ, R216.H0_H0 ;  /* 0x200000d8ffd97230 */ /* 0x020fe20000004100 */
[----:B------:R-:W-:Y:S01]  /*2b060*/  ISETP.GT.AND P2, PT, R3, 0x81, PT ;  /* 0x000000810300780c */ /* 0x000fe20003f44270 */
[----:B------:R-:W-:Y:S01]  /*2b070*/  BSSY B1, `(.L_x_538) ;  /* 0x000000b000017945 */ /* 0x000fe20003800000 */
[----:B------:R-:W-:Y:S02]  /*2b080*/  LOP3.LUT R17, R17, 0xfffffffb, RZ, 0xc0, !PT ;  /* 0xfffffffb11117812 */ /* 0x000fe400078ec0ff */
[----:B------:R-:W-:Y:S01]  /*2b090*/  FMUL R217, R217, R16 ;  /* 0x00000010d9d97220 */ /* 0x000fe20000400000 */
[----:B------:R-:W-:-:S03]  /*2b0a0*/  ISETP.GT.AND P0, PT, R0, RZ, P2 ;  /* 0x000000ff0000720c */ /* 0x000fc60001704270 */
[----:B------:R-:W-:Y:S01]  /*2b0b0*/  FFMA R217, R200, R2, R217 ;  /* 0x00000002c8d97223 */ /* 0x000fe200000000d9 */
[----:B------:R-:W-:-:S04]  /*2b0c0*/  PRMT R200, R216, 0x7610, R200 ;  /* 0x00007610d8c87816 */ /* 0x000fc800000000c8 */
[----:B------:R-:W-:Y:S02]  /*2b0d0*/  F2FP.F16.F32.PACK_AB R217, RZ, R217 ;  /* 0x000000d9ffd9723e */ /* 0x000fe400000000ff */
[----:B------:R-:W-:-:S03]  /*2b0e0*/  @P2 LOP3.LUT R17, R17, 0x4, RZ, 0xfc, !PT ;  /* 0x0000000411112812 */ /* 0x000fc600078efcff */
[----:B--2---:R0:W-:Y:S01]  /*2b0f0*/  @P1 STG.E.U16 desc[UR52][R218.64+0x100], R217 ;  /* 0x000100d9da001986 */ /* 0x0041e2000c101534 */
[----:B------:R-:W-:Y:S05]  /*2b100*/  @!P0 BRA `(.L_x_539) ;  /* 0x0000000000048947 */ /* 0x000fea0003800000 */
[----:B------:R2:W5:Y:S02]  /*2b110*/  LDG.E.LTC128B.U16 R200, desc[UR52][R236.64+0x102] ;  /* 0x00010234ecc87981 */ /* 0x000564000c1e1520 */
.L_x_539:
[----:B------:R-:W-:Y:S05]  /*2b120*/  BSYNC B1 ;  /* 0x0000000000017941 */ /* 0x000fea0003800000 */
.L_x_538:
        /* <DEDUP_REMOVED lines=9> */
.L_x_541:
[----:B------:R-:W-:Y:S05]  /*2b1c0*/  BSYNC B1 ;  /* 0x0000000000017941 */ /* 0x000fea0003800000 */
.L_x_540:
        /* <DEDUP_REMOVED lines=9> */
.L_x_543:
[----:B------:R-:W-:Y:S05]  /*2b260*/  BSYNC B1 ;  /* 0x0000000000017941 */ /* 0x000fea0003800000 */
.L_x_542:
        /* <DEDUP_REMOVED lines=12> */
.L_x_545:
[----:B------:R-:W-:Y:S05]  /*2b330*/  BSYNC B1 ;  /* 0x0000000000017941 */ /* 0x000fea0003800000 */
.L_x_544:
[----:B-----5:R-:W-:Y:S01]  /*2b340*/  HADD2.F32 R201, -RZ, R200.H0_H0 ;  /* 0x200000c8ffc97230 */ /* 0x020fe20000004100 */
[----:B------:R-:W-:Y:S01]  /*2b350*/  ISETP.GT.AND P4, PT, R3, 0x89, PT ;  /* 0x000000890300780c */ /* 0x000fe20003f84270 */
[----:B------:R-:W-:Y:S03]  /*2b360*/  BSSY B1, `(.L_x_546) ;  /* 0x0000008000017945 */ /* 0x000fe60003800000 */
[----:B------:R-:W-:Y:S01]  /*2b370*/  FMUL R201, R201, R16 ;  /* 0x00000010c9c97220 */ /* 0x000fe20000400000 */
[----:B------:R-:W-:-:S03]  /*2b380*/  ISETP.GT.AND P0, PT, R0, RZ, P4 ;  /* 0x000000ff0000720c */ /* 0x000fc60002704270 */
[----:B------:R-:W-:-:S05]  /*2b390*/  FFMA R201, R204, R2, R201 ;  /* 0x00000002ccc97223 */ /* 0x000fca00000000c9 */
[----:B------:R-:W-:-:S05]  /*2b3a0*/  F2FP.F16.F32.PACK_AB R201, RZ, R201 ;  /* 0x000000c9ffc9723e */ /* 0x000fca00000000ff */
[----:B------:R0:W-:Y:S01]  /*2b3b0*/  @P1 STG.E.U16 desc[UR52][R218.64+0x110], R201 ;  /* 0x000110c9da001986 */ /* 0x0001e2000c101534 */
[----:B------:R-:W-:Y:S05]  /*2b3c0*/  @!P0 BRA `(.L_x_547) ;  /* 0x0000000000048947 */ /* 0x000fea0003800000 */
[----:B------:R0:W5:Y:S02]  /*2b3d0*/  LDG.E.LTC128B.U16 R200, desc[UR52][R236.64+0x112] ;  /* 0x00011234ecc87981 */ /* 0x000164000c1e1520 */
.L_x_547:
[----:B------:R-:W-:Y:S05]  /*2b3e0*/  BSYNC B1 ;  /* 0x0000000000017941 */ /* 0x000fea0003800000 */
.L_x_546:
        /* <DEDUP_REMOVED lines=9> */
.L_x_549:
[----:B------:R-:W-:Y:S05]  /*2b480*/  BSYNC B1 ;  /* 0x0000000000017941 */ /* 0x000fea0003800000 */
.L_x_548:
        /* <DEDUP_REMOVED lines=9> */
.L_x_551:
[----:B------:R-:W-:Y:S05]  /*2b520*/  BSYNC B1 ;  /* 0x0000000000017941 */ /* 0x000fea0003800000 */
.L_x_550:
[----:B0----5:R-:W-:Y:S01]  /*2b530*/  HADD2.F32 R201, -RZ, R200.H0_H0 ;  /* 0x200000c8ffc97230 */ /* 0x021fe20000004100 */
        /* <DEDUP_REMOVED lines=9> */
.L_x_553:
[----:B------:R-:W-:Y:S05]  /*2b5d0*/  BSYNC B1 ;  /* 0x0000000000017941 */ /* 0x000fea0003800000 */
.L_x_552:
[----:B-----5:R-:W-:Y:S01]  /*2b5e0*/  HADD2.F32 R201, -RZ, R200.H0_H0 ;  /* 0x200000c8ffc97230 */ /* 0x020fe20000004100 */
[----:B------:R-:W-:Y:S01]  /*2b5f0*/  ISETP.GT.AND P2, PT, R3, 0x91, PT ;  /* 0x000000910300780c */ /* 0x000fe20003f44270 */
[----:B------:R-:W-:Y:S03]  /*2b600*/  BSSY B1, `(.L_x_554) ;  /* 0x0000008000017945 */ /* 0x000fe60003800000 */
[----:B------:R-:W-:-:S04]  /*2b610*/  FMUL R201, R201, R16 ;  /* 0x00000010c9c97220 */ /* 0x000fc80000400000 */
[----:B------:R-:W-:-:S05]  /*2b620*/  FFMA R201, R208, R2, R201 ;  /* 0x00000002d0c97223 */ /* 0x000fca00000000c9 */
[----:B------:R-:W-:-:S05]  /*2b630*/  F2FP.F16.F32.PACK_AB R201, RZ, R201 ;  /* 0x000000c9ffc9723e */ /* 0x000fca00000000ff */
[----:B------:R0:W-:Y:S01]  /*2b640*/  @P0 STG.E.U16 desc[UR52][R218.64+0x120], R201 ;  /* 0x000120c9da000986 */ /* 0x0001e2000c101534 */
[----:B------:R-:W-:-:S13]  /*2b650*/  ISETP.GT.AND P0, PT, R0, RZ, P2 ;  /* 0x000000ff0000720c */ /* 0x000fda0001704270 */
[----:B0-----:R-:W-:Y:S05]  /*2b660*/  @!P0 BRA `(.L_x_555) ;  /* 0x0000000000048947 */ /* 0x001fea0003800000 */
[----:B------:R0:W5:Y:S02]  /*2b670*/  LDG.E.LTC128B.U16 R200, desc[UR52][R236.64+0x122] ;  /* 0x00012234ecc87981 */ /* 0x000164000c1e1520 */
.L_x_555:
[----:B------:R-:W-:Y:S05]  /*2b680*/  BSYNC B1 ;  /* 0x0000000000017941 */ /* 0x000fea0003800000 */
.L_x_554:
        /* <DEDUP_REMOVED lines=9> */
.L_x_557:
[----:B------:R-:W-:Y:S05]  /*2b720*/  BSYNC B1 ;  /* 0x0000000000017941 */ /* 0x000fea0003800000 */
.L_x_556:
        /* <DEDUP_REMOVED lines=9> */
.L_x_559:
[----:B------:R-:W-:Y:S05]  /*2b7c0*/  BSYNC B1 ;  /* 0x0000000000017941 */ /* 0x000fea0003800000 */
.L_x_558:
        /* <DEDUP_REMOVED lines=10> */
.L_x_561:
[----:B------:R-:W-:Y:S05]  /*2b870*/  BSYNC B1 ;  /* 0x0000000000017941 */ /* 0x000fea0003800000 */
.L_x_560:
[----:B-----5:R-:W-:Y:S01]  /*2b880*/  HADD2.F32 R201, -RZ, R200.H0_H0 ;  /* 0x200000c8ffc97230 */ /* 0x020fe20000004100 */
[----:B------:R-:W-:Y:S04]  /*2b890*/  BSSY B1, `(.L_x_562) ;  /* 0x0000009000017945 */ /* 0x000fe80003800000 */
[----:B------:R-:W-:-:S04]  /*2b8a0*/  FMUL R201, R201, R16 ;  /* 0x00000010c9c97220 */ /* 0x000fc80000400000 */
[----:B------:R-:W-:-:S05]  /*2b8b0*/  FFMA R201, R212, R2, R201 ;  /* 0x00000002d4c97223 */ /* 0x000fca00000000c9 */
[----:B------:R-:W-:-:S05]  /*2b8c0*/  F2FP.F16.F32.PACK_AB R201, RZ, R201 ;  /* 0x000000c9ffc9723e */ /* 0x000fca00000000ff */
[----:B------:R0:W-:Y:S01]  /*2b8d0*/  @P0 STG.E.U16 desc[UR52][R218.64+0x130], R201 ;  /* 0x000130c9da000986 */ /* 0x0001e2000c101534 */
[----:B------:R-:W-:-:S04]  /*2b8e0*/  ISETP.GT.AND P0, PT, R3, 0x99, PT ;  /* 0x000000990300780c */ /* 0x000fc80003f04270 */
[----:B------:R-:W-:-:S13]  /*2b8f0*/  ISETP.GT.AND P5, PT, R0, RZ, P0 ;  /* 0x000000ff0000720c */ /* 0x000fda00007a4270 */
[----:B0-----:R-:W-:Y:S05]  /*2b900*/  @!P5 BRA `(.L_x_563) ;  /* 0x000000000004d947 */ /* 0x001fea0003800000 */
[----:B------:R0:W5:Y:S02]  /*2b910*/  LDG.E.LTC128B.U16 R200, desc[UR52][R236.64+0x132] ;  /* 0x00013234ecc87981 */ /* 0x000164000c1e1520 */
.L_x_563:
[----:B------:R-:W-:Y:S05]  /*2b920*/  BSYNC B1 ;  /* 0x0000000000017941 */ /* 0x000fea0003800000 */
.L_x_562:
        /* <DEDUP_REMOVED lines=9> */
.L_x_565:
[----:B------:R-:W-:Y:S05]  /*2b9c0*/  BSYNC B1 ;  /* 0x0000000000017941 */ /* 0x000fea0003800000 */
.L_x_564:
        /* <DEDUP_REMOVED lines=9> */
.L_x_567:
[----:B------:R-:W-:Y:S05]  /*2ba60*/  BSYNC B1 ;  /* 0x0000000000017941 */ /* 0x000fea0003800000 */
.L_x_566:
        /* <DEDUP_REMOVED lines=8> */
[----:B0-----:R-:W-:Y:S05]  /*2baf0*/  @!P5 BRA `(.L_x_569) ;  /* 0x000000000004d947 */ /* 0x001fea0003800000 */
[----:B------:R0:W5:Y:S02]  /*2bb00*/  LDG.E.LTC128B.U16 R200, desc[UR52][R22.64+0x100] ;  /* 0x0001003416c87981 */ /* 0x000164000c1e1520 */
.L_x_569:
[----:B------:R-:W-:Y:S05]  /*2bb10*/  BSYNC B1 ;  /* 0x0000000000017941 */ /* 0x000fea0003800000 */
.L_x_568:
[----:B------:R-:W2:Y:S01]  /*2bb20*/  LDL.64 R204, [R1+0x340] ;  /* 0x0003400001cc7983 */ /* 0x000ea20000100a00 */
[----:B-----5:R-:W-:Y:S01]  /*2bb30*/  HADD2.F32 R201, -RZ, R200.H0_H0 ;  /* 0x200000c8ffc97230 */ /* 0x020fe20000004100 */
[----:B------:R-:W-:Y:S04]  /*2bb40*/  BSSY B1, `(.L_x_570) ;  /* 0x0000009000017945 */ /* 0x000fe80003800000 */
[----:B------:R-:W-:-:S04]  /*2bb50*/  FMUL R201, R201, R16 ;  /* 0x00000010c9c97220 */ /* 0x000fc80000400000 */
[----:B------:R-:W-:-:S05]  /*2bb60*/  FFMA R201, R184, R2, R201 ;  /* 0x00000002b8c97223 */ /* 0x000fca00000000c9 */
[----:B------:R-:W-:-:S05]  /*2bb70*/  F2FP.F16.F32.PACK_AB R201, RZ, R201 ;  /* 0x000000c9ffc9723e */ /* 0x000fca00000000ff */
[----:B--2---:R2:W-:Y:S01]  /*2bb80*/  @P5 STG.E.U16 desc[UR52][R204.64+0x100], R201 ;  /* 0x000100c9cc005986 */ /* 0x0045e2000c101534 */
[----:B------:R-:W-:-:S04]  /*2bb90*/  LOP3.LUT P5, RZ, R17, 0x4, RZ, 0xc0, !PT ;  /* 0x0000000411ff7812 */ /* 0x000fc800078ac0ff */
[----:B------:R-:W-:-:S13]  /*2bba0*/  ISETP.GT.AND P5, PT, R0, 0x80, P5 ;  /* 0x000000800000780c */ /* 0x000fda0002fa4270 */
[----:B--2---:R-:W-:Y:S05]  /*2bbb0*/  @!P5 BRA `(.L_x_571) ;  /* 0x000000000004d947 */ /* 0x004fea0003800000 */
[----:B------:R2:W5:Y:S02]  /*2bbc0*/  LDG.E.LTC128B.U16 R200, desc[UR52][R22.64+0x102] ;  /* 0x0001023416c87981 */ /* 0x000564000c1e1520 */
.L_x_571:
[----:B------:R-:W-:Y:S05]  /*2bbd0*/  BSYNC B1 ;  /* 0x0000000000017941 */ /* 0x000fea0003800000 */
.L_x_570:
        /* <DEDUP_REMOVED lines=10> */
.L_x_573:
[----:B------:R-:W-:Y:S05]  /*2bc80*/  BSYNC B1 ;  /* 0x0000000000017941 */ /* 0x000fea0003800000 */
.L_x_572:
        /* <DEDUP_REMOVED lines=11> */
.L_x_575:
[----:B------:R-:W-:Y:S05]  /*2bd40*/  BSYNC B1 ;  /* 0x0000000000017941 */ /* 0x000fea0003800000 */
.L_x_574:
        /* <DEDUP_REMOVED lines=9> */
.L_x_577:
[----:B------:R-:W-:Y:S05]  /*2bde0*/  BSYNC B1 ;  /* 0x0000000000017941 */ /* 0x000fea0003800000 */
.L_x_576:
        /* <DEDUP_REMOVED lines=9> */
.L_x_579:
[----:B------:R-:W-:Y:S05]  /*2be80*/  BSYNC B1 ;  /* 0x0000000000017941 */ /* 0x000fea0003800000 */
.L_x_578:
        /* <DEDUP_REMOVED lines=9> */
.L_x_581:
[----:B------:R-:W-:Y:S05]  /*2bf20*/  BSYNC B1 ;  /* 0x0000000000017941 */ /* 0x000fea0003800000 */
.L_x_580:
        /* <DEDUP_REMOVED lines=9> */
.L_x_583:
[----:B------:R-:W-:Y:S05]  /*2bfc0*/  BSYNC B1 ;  /* 0x0000000000017941 */ /* 0x000fea0003800000 */
.L_x_582:
        /* <DEDUP_REMOVED lines=9> */
.L_x_585:
[----:B------:R-:W-:Y:S05]  /*2c060*/  BSYNC B1 ;  /* 0x0000000000017941 */ /* 0x000fea0003800000 */
.L_x_584:
        /* <DEDUP_REMOVED lines=9> */
.L_x_587:
[----:B------:R-:W-:Y:S05]  /*2c100*/  BSYNC B1 ;  /* 0x0000000000017941 */ /* 0x000fea0003800000 */
.L_x_586:
        /* <DEDUP_REMOVED lines=9> */
.L_x_589:
[----:B------:R-:W-:Y:S05]  /*2c1a0*/  BSYNC B1 ;  /* 0x0000000000017941 */ /* 0x000fea0003800000 */
.L_x_588:
        /* <DEDUP_REMOVED lines=9> */
.L_x_591:
[----:B------:R-:W-:Y:S05]  /*2c240*/  BSYNC B1 ;  /* 0x0000000000017941 */ /* 0x000fea0003800000 */
.L_x_590:
        /* <DEDUP_REMOVED lines=9> */
.L_x_593:
[----:B------:R-:W-:Y:S05]  /*2c2e0*/  BSYNC B1 ;  /* 0x0000000000017941 */ /* 0x000fea0003800000 */
.L_x_592:
        /* <DEDUP_REMOVED lines=9> */
.L_x_595:
[----:B------:R-:W-:Y:S05]  /*2c380*/  BSYNC B1 ;  /* 0x0000000000017941 */ /* 0x000fea0003800000 */
.L_x_594:
        /* <DEDUP_REMOVED lines=9> */
.L_x_597:
[----:B------:R-:W-:Y:S05]  /*2c420*/  BSYNC B1 ;  /* 0x0000000000017941 */ /* 0x000fea0003800000 */
.L_x_596:
        /* <DEDUP_REMOVED lines=9> */
.L_x_599:
[----:B------:R-:W-:Y:S05]  /*2c4c0*/  BSYNC B1 ;  /* 0x0000000000017941 */ /* 0x000fea0003800000 */
.L_x_598:
        /* <DEDUP_REMOVED lines=10> */
.L_x_601:
[----:B------:R-:W-:Y:S05]  /*2c570*/  BSYNC B1 ;  /* 0x0000000000017941 */ /* 0x000fea0003800000 */
.L_x_600:
        /* <DEDUP_REMOVED lines=10> */
.L_x_603:
[----:B------:R-:W-:Y:S05]  /*2c620*/  BSYNC B1 ;  /* 0x0000000000017941 */ /* 0x000fea0003800000 */
.L_x_602:
        /* <DEDUP_REMOVED lines=10> */
.L_x_605:
[----:B------:R-:W-:Y:S05]  /*2c6d0*/  BSYNC B1 ;  /* 0x0000000000017941 */ /* 0x000fea0003800000 */
.L_x_604:
        /* <DEDUP_REMOVED lines=11> */
.L_x_607:
[----:B------:R-:W-:Y:S05]  /*2c790*/  BSYNC B1 ;  /* 0x0000000000017941 */ /* 0x000fea0003800000 */
.L_x_606:
        /* <DEDUP_REMOVED lines=9> */
.L_x_609:
[----:B------:R-:W-:Y:S05]  /*2c830*/  BSYNC B1 ;  /* 0x0000000000017941 */ /* 0x000fea0003800000 */
.L_x_608:
        /* <DEDUP_REMOVED lines=9> */
.L_x_611:
[----:B------:R-:W-:Y:S05]  /*2c8d0*/  BSYNC B1 ;  /* 0x0000000000017941 */ /* 0x000fea0003800000 */
.L_x_610:
        /* <DEDUP_REMOVED lines=9> */
.L_x_613:
[----:B------:R-:W-:Y:S05]  /*2c970*/  BSYNC B1 ;  /* 0x0000000000017941 */ /* 0x000fea0003800000 */
.L_x_612:
        /* <DEDUP_REMOVED lines=9> */
.L_x_615:
[----:B------:R-:W-:Y:S05]  /*2ca10*/  BSYNC B1 ;  /* 0x0000000000017941 */ /* 0x000fea0003800000 */
.L_x_614:
        /* <DEDUP_REMOVED lines=9> */
.L_x_617:
[----:B------:R-:W-:Y:S05]  /*2cab0*/  BSYNC B1 ;  /* 0x0000000000017941 */ /* 0x000fea0003800000 */
.L_x_616:
        /* <DEDUP_REMOVED lines=9> */
.L_x_619:
[----:B------:R-:W-:Y:S05]  /*2cb50*/  BSYNC B1 ;  /* 0x0000000000017941 */ /* 0x000fea0003800000 */
.L_x_618:
        /* <DEDUP_REMOVED lines=9> */
.L_x_621:
[----:B------:R-:W-:Y:S05]  /*2cbf0*/  BSYNC B1 ;  /* 0x0000000000017941 */ /* 0x000fea0003800000 */
.L_x_620:
        /* <DEDUP_REMOVED lines=9> */
.L_x_623:
[----:B------:R-:W-:Y:S05]  /*2cc90*/  BSYNC B1 ;  /* 0x0000000000017941 */ /* 0x000fea0003800000 */
.L_x_622:
        /* <DEDUP_REMOVED lines=9> */
.L_x_625:
[----:B------:R-:W-:Y:S05]  /*2cd30*/  BSYNC B1 ;  /* 0x0000000000017941 */ /* 0x000fea0003800000 */
.L_x_624:
        /* <DEDUP_REMOVED lines=9> */
.L_x_627:
[----:B------:R-:W-:Y:S05]  /*2cdd0*/  BSYNC B1 ;  /* 0x0000000000017941 */ /* 0x000fea0003800000 */
.L_x_626:
        /* <DEDUP_REMOVED lines=9> */
.L_x_629:
[----:B------:R-:W-:Y:S05]  /*2ce70*/  BSYNC B1 ;  /* 0x0000000000017941 */ /* 0x000fea0003800000 */
.L_x_628:
        /* <DEDUP_REMOVED lines=9> */
.L_x_631:
[----:B------:R-:W-:Y:S05]  /*2cf10*/  BSYNC B1 ;  /* 0x0000000000017941 */ /* 0x000fea0003800000 */
.L_x_630:
        /* <DEDUP_REMOVED lines=10> */
.L_x_633:
[----:B------:R-:W-:Y:S05]  /*2cfc0*/  BSYNC B1 ;  /* 0x0000000000017941 */ /* 0x000fea0003800000 */
.L_x_632:
        /* <DEDUP_REMOVED lines=10> */
.L_x_635:
[----:B------:R-:W-:Y:S05]  /*2d070*/  BSYNC B1 ;  /* 0x0000000000017941 */ /* 0x000fea0003800000 */
.L_x_634:
        /* <DEDUP_REMOVED lines=10> */
.L_x_637:
[----:B------:R-:W-:Y:S05]  /*2d120*/  BSYNC B1 ;  /* 0x0000000000017941 */ /* 0x000fea0003800000 */
.L_x_636:
        /* <DEDUP_REMOVED lines=10> */
.L_x_639:
[----:B------:R-:W-:Y:S05]  /*2d1d0*/  BSYNC B1 ;  /* 0x0000000000017941 */ /* 0x000fea0003800000 */
.L_x_638:
        /* <DEDUP_REMOVED lines=9> */
.L_x_641:
[----:B------:R-:W-:Y:S05]  /*2d270*/  BSYNC B1 ;  /* 0x0000000000017941 */ /* 0x000fea0003800000 */
.L_x_640:
        /* <DEDUP_REMOVED lines=9> */
.L_x_643:
[----:B------:R-:W-:Y:S05]  /*2d310*/  BSYNC B1 ;  /* 0x0000000000017941 */ /* 0x000fea0003800000 */
.L_x_642:
        /* <DEDUP_REMOVED lines=9> */
.L_x_645:
[----:B------:R-:W-:Y:S05]  /*2d3b0*/  BSYNC B1 ;  /* 0x0000000000017941 */ /* 0x000fea0003800000 */
.L_x_644:
        /* <DEDUP_REMOVED lines=9> */
.L_x_647:
[----:B------:R-:W-:Y:S05]  /*2d450*/  BSYNC B1 ;  /* 0x0000000000017941 */ /* 0x000fea0003800000 */
.L_x_646:
        /* <DEDUP_REMOVED lines=9> */
.L_x_649:
[----:B------:R-:W-:Y:S05]  /*2d4f0*/  BSYNC B1 ;  /* 0x0000000000017941 */ /* 0x000fea0003800000 */
.L_x_648:
        /* <DEDUP_REMOVED lines=9> */
.L_x_651:
[----:B------:R-:W-:Y:S05]  /*2d590*/  BSYNC B1 ;  /* 0x0000000000017941 */ /* 0x000fea0003800000 */
.L_x_650:
        /* <DEDUP_REMOVED lines=9> */
.L_x_653:
[----:B------:R-:W-:Y:S05]  /*2d630*/  BSYNC B1 ;  /* 0x0000000000017941 */ /* 0x000fea0003800000 */
.L_x_652:
        /* <DEDUP_REMOVED lines=9> */
.L_x_655:
[----:B------:R-:W-:Y:S05]  /*2d6d0*/  BSYNC B1 ;  /* 0x0000000000017941 */ /* 0x000fea0003800000 */
.L_x_654:
        /* <DEDUP_REMOVED lines=9> */
.L_x_657:
[----:B------:R-:W-:Y:S05]  /*2d770*/  BSYNC B1 ;  /* 0x0000000000017941 */ /* 0x000fea0003800000 */
.L_x_656:
        /* <DEDUP_REMOVED lines=9> */
.L_x_659:
[----:B------:R-:W-:Y:S05]  /*2d810*/  BSYNC B1 ;  /* 0x0000000000017941 */ /* 0x000fea0003800000 */
.L_x_658:
        /* <DEDUP_REMOVED lines=9> */
.L_x_661:
[----:B------:R-:W-:Y:S05]  /*2d8b0*/  BSYNC B1 ;  /* 0x0000000000017941 */ /* 0x000fea0003800000 */
.L_x_660:
        /* <DEDUP_REMOVED lines=9> */
.L_x_663:
[----:B------:R-:W-:Y:S05]  /*2d950*/  BSYNC B1 ;  /* 0x0000000000017941 */ /* 0x000fea0003800000 */
.L_x_662:
[----:B0----5:R-:W-:Y:S01]  /*2d960*/  HADD2.F32 R153, -RZ, R200.H0_H0 ;  /* 0x200000c8ff997230 */ /* 0x021fe20000004100 */
[----:B------:R-:W-:Y:S01]  /*2d970*/  ISETP.GT.AND P3, PT, R3, 0xa0, PT ;  /* 0x000000a00300780c */ /* 0x000fe20003f64270 */
[----:B------:R-:W-:Y:S03]  /*2d980*/  BSSY B1, `(.L_x_664) ;  /* 0x0000009000017945 */ /* 0x000fe60003800000 */
[----:B------:R-:W-:Y:S01]  /*2d990*/  FMUL R152, R153, R16 ;  /* 0x0000001099987220 */ /* 0x000fe20000400000 */
[----:B------:R-:W-:-:S03]  /*2d9a0*/  ISETP.GT.AND P1, PT, R0, RZ, P3 ;  /* 0x000000ff0000720c */ /* 0x000fc60001f24270 */
[----:B------:R-:W-:-:S05]  /*2d9b0*/  FFMA R152, R167, R2, R152 ;  /* 0x00000002a7987223 */ /* 0x000fca0000000098 */
[----:B------:R-:W-:Y:S02]  /*2d9c0*/  F2FP.F16.F32.PACK_AB R153, RZ, R152 ;  /* 0x00000098ff99723e */ /* 0x000fe400000000ff */
[----:B------:R-:W-:-:S03]  /*2d9d0*/  P2R R152, PR, RZ, 0x8 ;  /* 0x00000008ff987803 */ /* 0x000fc60000000000 */
[----:B------:R0:W-:Y:S01]  /*2d9e0*/  @P0 STG.E.U16 desc[UR52][R8.64+0x132], R153 ;  /* 0x0001329908000986 */ /* 0x0001e2000c101534 */
[----:B------:R-:W-:Y:S05]  /*2d9f0*/  @!P1 BRA `(.L_x_665) ;  /* 0x0000000000049947 */ /* 0x000fea0003800000 */
[----:B------:R0:W5:Y:S02]  /*2da00*/  LDG.E.LTC128B.U16 R200, desc[UR52][R236.64+0x140] ;  /* 0x00014034ecc87981 */ /* 0x000164000c1e1520 */
.L_x_665:
[----:B------:R-:W-:Y:S05]  /*2da10*/  BSYNC B1 ;  /* 0x0000000000017941 */ /* 0x000fea0003800000 */
.L_x_664:
[----:B0----5:R-:W-:Y:S01]  /*2da20*/  HADD2.F32 R153, -RZ, R200.H0_H0 ;  /* 0x200000c8ff997230 */ /* 0x021fe20000004100 */
[----:B------:R-:W-:Y:S01]  /*2da30*/  ISETP.GT.AND P2, PT, R3, 0xa1, PT ;  /* 0x000000a10300780c */ /* 0x000fe20003f44270 */
[----:B------:R-:W-:Y:S03]  /*2da40*/  BSSY B1, `(.L_x_666) ;  /* 0x0000009000017945 */ /* 0x000fe60003800000 */
[----:B------:R-:W-:Y:S01]  /*2da50*/  FMUL R153, R153, R16 ;  /* 0x0000001099997220 */ /* 0x000fe20000400000 */
[----:B------:R-:W-:Y:S02]  /*2da60*/  ISETP.GT.AND P0, PT, R0, RZ, P2 ;  /* 0x000000ff0000720c */ /* 0x000fe40001704270 */
[----:B------:R-:W-:Y:S01]  /*2da70*/  P2R R154, PR, RZ, 0x4 ;  /* 0x00000004ff9a7803 */ /* 0x000fe20000000000 */
[----:B------:R-:W-:-:S05]  /*2da80*/  FFMA R153, R136, R2, R153 ;  /* 0x0000000288997223 */ /* 0x000fca0000000099 */
[----:B------:R-:W-:-:S05]  /*2da90*/  F2FP.F16.F32.PACK_AB R153, RZ, R153 ;  /* 0x00000099ff99723e */ /* 0x000fca00000000ff */
[----:B------:R0:W-:Y:S01]  /*2daa0*/  @P1 STG.E.U16 desc[UR52][R218.64+0x140], R153 ;  /* 0x00014099da001986 */ /* 0x0001e2000c101534 */
[----:B------:R-:W-:Y:S05]  /*2dab0*/  @!P0 BRA `(.L_x_667) ;  /* 0x0000000000048947 */ /* 0x000fea0003800000 */
[----:B------:R0:W5:Y:S02]  /*2dac0*/  LDG.E.LTC128B.U16 R200, desc[UR52][R236.64+0x142] ;  /* 0x00014234ecc87981 */ /* 0x000164000c1e1520 */
.L_x_667:
[----:B------:R-:W-:Y:S05]  /*2dad0*/  BSYNC B1 ;  /* 0x0000000000017941 */ /* 0x000fea0003800000 */
.L_x_666:
        /* <DEDUP_REMOVED lines=9> */
.L_x_669:
[----:B------:R-:W-:Y:S05]  /*2db70*/  BSYNC B1 ;  /* 0x0000000000017941 */ /* 0x000fea0003800000 */
.L_x_668:
        /* <DEDUP_REMOVED lines=9> */
.L_x_671:
[----:B------:R-:W-:Y:S05]  /*2dc10*/  BSYNC B1 ;  /* 0x0000000000017941 */ /* 0x000fea0003800000 */
.L_x_670:
        /* <DEDUP_REMOVED lines=10> */
.L_x_673:
[----:B------:R-:W-:Y:S05]  /*2dcc0*/  BSYNC B1 ;  /* 0x0000000000017941 */ /* 0x000fea0003800000 */
.L_x_672:
        /* <DEDUP_REMOVED lines=10> */
.L_x_675:
[----:B------:R-:W-:Y:S05]  /*2dd70*/  BSYNC B1 ;  /* 0x0000000000017941 */ /* 0x000fea0003800000 */
.L_x_674:
        /* <DEDUP_REMOVED lines=9> */
.L_x_677:
[----:B------:R-:W-:Y:S05]  /*2de10*/  BSYNC B1 ;  /* 0x0000000000017941 */ /* 0x000fea0003800000 */
.L_x_676:
        /* <DEDUP_REMOVED lines=9> */
.L_x_679:
[----:B------:R-:W-:Y:S05]  /*2deb0*/  BSYNC B1 ;  /* 0x0000000000017941 */ /* 0x000fea0003800000 */
.L_x_678:
        /* <DEDUP_REMOVED lines=10> */
.L_x_681:
[----:B------:R-:W-:Y:S05]  /*2df60*/  BSYNC B1 ;  /* 0x0000000000017941 */ /* 0x000fea0003800000 */
.L_x_680:
        /* <DEDUP_REMOVED lines=10> */
.L_x_683:
[----:B------:R-:W-:Y:S05]  /*2e010*/  BSYNC B1 ;  /* 0x0000000000017941 */ /* 0x000fea0003800000 */
.L_x_682:
        /* <DEDUP_REMOVED lines=9> */
.L_x_685:
[----:B------:R-:W-:Y:S05]  /*2e0b0*/  BSYNC B1 ;  /* 0x0000000000017941 */ /* 0x000fea0003800000 */
.L_x_684:
        /* <DEDUP_REMOVED lines=9> */
.L_x_687:
[----:B------:R-:W-:Y:S05]  /*2e150*/  BSYNC B1 ;  /* 0x0000000000017941 */ /* 0x000fea0003800000 */
.L_x_686:
        /* <DEDUP_REMOVED lines=10> */
.L_x_689:
[----:B------:R-:W-:Y:S05]  /*2e200*/  BSYNC B1 ;  /* 0x0000000000017941 */ /* 0x000fea0003800000 */
.L_x_688:
        /* <DEDUP_REMOVED lines=10> */
.L_x_691:
[----:B------:R-:W-:Y:S05]  /*2e2b0*/  BSYNC B1 ;  /* 0x0000000000017941 */ /* 0x000fea0003800000 */
.L_x_690:
        /* <DEDUP_REMOVED lines=9> */
.L_x_693:
[----:B------:R-:W-:Y:S05]  /*2e350*/  BSYNC B1 ;  /* 0x0000000000017941 */ /* 0x000fea0003800000 */
.L_x_692:
        /* <DEDUP_REMOVED lines=9> */
.L_x_695:
[----:B------:R-:W-:Y:S05]  /*2e3f0*/  BSYNC B1 ;  /* 0x0000000000017941 */ /* 0x000fea0003800000 */
.L_x_694:
[----:B-----5:R-:W-:Y:S01]  /*2e400*/  HADD2.F32 R137, -RZ, R200.H0_H0 ;  /* 0x200000c8ff897230 */ /* 0x020fe20000004100 */
[----:B------:R-:W-:Y:S04]  /*2e410*/  BSSY B1, `(.L_x_696) ;  /* 0x0000009000017945 */ /* 0x000fe80003800000 */
[----:B------:R-:W-:-:S04]  /*2e420*/  FMUL R136, R137, R16 ;  /* 0x0000001089887220 */ /* 0x000fc80000400000 */
[----:B------:R-:W-:-:S05]  /*2e430*/  FFMA R136, R151, R2, R136 ;  /* 0x0000000297887223 */ /* 0x000fca0000000088 */
[----:B------:R-:W-:-:S05]  /*2e440*/  F2FP.F16.F32.PACK_AB R136, RZ, R136 ;  /* 0x00000088ff88723e */ /* 0x000fca00000000ff */
[----:B------:R0:W-:Y:S01]  /*2e450*/  @P5 STG.E.U16 desc[UR52][R4.64+0x172], R136 ;  /* 0x0001728804005986 */ /* 0x0001e2000c101534 */
[----:B------:R-:W-:-:S04]  /*2e460*/  ISETP.NE.AND P5, PT, R152, RZ, PT ;  /* 0x000000ff9800720c */ /* 0x000fc80003fa5270 */
[----:B------:R-:W-:-:S13]  /*2e470*/  ISETP.GT.AND P5, PT, R0, 0x80, P5 ;  /* 0x000000800000780c */ /* 0x000fda0002fa4270 */
[----:B0-----:R-:W-:Y:S05]  /*2e480*/  @!P5 BRA `(.L_x_697) ;  /* 0x000000000004d947 */ /* 0x001fea0003800000 */
[----:B------:R0:W5:Y:S02]  /*2e490*/  LDG.E.LTC128B.U16 R200, desc[UR52][R22.64+0x140] ;  /* 0x0001403416c87981 */ /* 0x000164000c1e1520 */
.L_x_697:
[----:B------:R-:W-:Y:S05]  /*2e4a0*/  BSYNC B1 ;  /* 0x0000000000017941 */ /* 0x000fea0003800000 */
.L_x_696:
        /* <DEDUP_REMOVED lines=10> */
.L_x_699:
[----:B------:R-:W-:Y:S05]  /*2e550*/  BSYNC B1 ;  /* 0x0000000000017941 */ /* 0x000fea0003800000 */
.L_x_698:
        /* <DEDUP_REMOVED lines=10> */
.L_x_701:
[----:B------:R-:W-:Y:S05]  /*2e600*/  BSYNC B1 ;  /* 0x0000000000017941 */ /* 0x000fea0003800000 */
.L_x_700:
        /* <DEDUP_REMOVED lines=10> */
.L_x_703:
[----:B------:R-:W-:Y:S05]  /*2e6b0*/  BSYNC B1 ;  /* 0x0000000000017941 */ /* 0x000fea0003800000 */
.L_x_702:
        /* <DEDUP_REMOVED lines=9> */
.L_x_705:
[----:B------:R-:W-:Y:S05]  /*2e750*/  BSYNC B1 ;  /* 0x0000000000017941 */ /* 0x000fea0003800000 */
.L_x_704:
        /* <DEDUP_REMOVED lines=9> */
.L_x_707:
[----:B------:R-:W-:Y:S05]  /*2e7f0*/  BSYNC B1 ;  /* 0x0000000000017941 */ /* 0x000fea0003800000 */
.L_x_706:
        /* <DEDUP_REMOVED lines=9> */
.L_x_709:
[----:B------:R-:W-:Y:S05]  /*2e890*/  BSYNC B1 ;  /* 0x0000000000017941 */ /* 0x000fea0003800000 */
.L_x_708:
        /* <DEDUP_REMOVED lines=9> */
.L_x_711:
[----:B------:R-:W-:Y:S05]  /*2e930*/  BSYNC B1 ;  /* 0x0000000000017941 */ /* 0x000fea0003800000 */
.L_x_710:
        /* <DEDUP_REMOVED lines=9> */
.L_x_713:
[----:B------:R-:W-:Y:S05]  /*2e9d0*/  BSYNC B1 ;  /* 0x0000000000017941 */ /* 0x000fea0003800000 */
.L_x_712:
        /* <DEDUP_REMOVED lines=9> */
.L_x_715:
[----:B------:R-:W-:Y:S05]  /*2ea70*/  BSYNC B1 ;  /* 0x0000000000017941 */ /* 0x000fea0003800000 */
.L_x_714:
        /* <DEDUP_REMOVED lines=9> */
.L_x_717:
[----:B------:R-:W-:Y:S05]  /*2eb10*/  BSYNC B1 ;  /* 0x0000000000017941 */ /* 0x000fea0003800000 */
.L_x_716:
        /* <DEDUP_REMOVED lines=9> */
.L_x_719:
[----:B------:R-:W-:Y:S05]  /*2ebb0*/  BSYNC B1 ;  /* 0x0000000000017941 */ /* 0x000fea0003800000 */
.L_x_718:
        /* <DEDUP_REMOVED lines=9> */
.L_x_721:
[----:B------:R-:W-:Y:S05]  /*2ec50*/  BSYNC B1 ;  /* 0x0000000000017941 */ /* 0x000fea0003800000 */
.L_x_720:
        /* <DEDUP_REMOVED lines=9> */
.L_x_723:
[----:B------:R-:W-:Y:S05]  /*2ecf0*/  BSYNC B1 ;  /* 0x0000000000017941 */ /* 0x000fea0003800000 */
.L_x_722:
        /* <DEDUP_REMOVED lines=9> */
.L_x_725:
[----:B------:R-:W-:Y:S05]  /*2ed90*/  BSYNC B1 ;  /* 0x0000000000017941 */ /* 0x000fea0003800000 */
.L_x_724:
        /* <DEDUP_REMOVED lines=9> */
.L_x_727:
[----:B------:R-:W-:Y:S05]  /*2ee30*/  BSYNC B1 ;  /* 0x0000000000017941 */ /* 0x000fea0003800000 */
.L_x_726:
        /* <DEDUP_REMOVED lines=10> */
.L_x_729:
[----:B------:R-:W-:Y:S05]  /*2eee0*/  BSYNC B1 ;  /* 0x0000000000017941 */ /* 0x000fea0003800000 */
.L_x_728:
        /* <DEDUP_REMOVED lines=10> */
.L_x_731:
[----:B------:R-:W-:Y:S05]  /*2ef90*/  BSYNC B1 ;  /* 0x0000000000017941 */ /* 0x000fea0003800000 */
.L_x_730:
        /* <DEDUP_REMOVED lines=10> */
.L_x_733:
[----:B------:R-:W-:Y:S05]  /*2f040*/  BSYNC B1 ;  /* 0x0000000000017941 */ /* 0x000fea0003800000 */
.L_x_732:
        /* <DEDUP_REMOVED lines=10> */
.L_x_735:
[----:B------:R-:W-:Y:S05]  /*2f0f0*/  BSYNC B1 ;  /* 0x0000000000017941 */ /* 0x000fea0003800000 */
.L_x_734:
        /* <DEDUP_REMOVED lines=9> */
.L_x_737:
[----:B------:R-:W-:Y:S05]  /*2f190*/  BSYNC B1 ;  /* 0x0000000000017941 */ /* 0x000fea0003800000 */
.L_x_736:
        /* <DEDUP_REMOVED lines=9> */
.L_x_739:
[----:B------:R-:W-:Y:S05]  /*2f230*/  BSYNC B1 ;  /* 0x0000000000017941 */ /* 0x000fea0003800000 */
.L_x_738:
        /* <DEDUP_REMOVED lines=9> */
.L_x_741:
[----:B------:R-:W-:Y:S05]  /*2f2d0*/  BSYNC B1 ;  /* 0x0000000000017941 */ /* 0x000fea0003800000 */
.L_x_740:
        /* <DEDUP_REMOVED lines=9> */
.L_x_743:
[----:B------:R-:W-:Y:S05]  /*2f370*/  BSYNC B1 ;  /* 0x0000000000017941 */ /* 0x000fea0003800000 */
.L_x_742:
        /* <DEDUP_REMOVED lines=9> */
.L_x_745:
[----:B------:R-:W-:Y:S05]  /*2f410*/  BSYNC B1 ;  /* 0x0000000000017941 */ /* 0x000fea0003800000 */
.L_x_744:
        /* <DEDUP_REMOVED lines=9> */
.L_x_747:
[----:B------:R-:W-:Y:S05]  /*2f4b0*/  BSYNC B1 ;  /* 0x0000000000017941 */ /* 0x000fea0003800000 */
.L_x_746:
        /* <DEDUP_REMOVED lines=9> */
.L_x_749:
[----:B------:R-:W-:Y:S05]  /*2f550*/  BSYNC B1 ;  /* 0x0000000000017941 */ /* 0x000fea0003800000 */
.L_x_748:
        /* <DEDUP_REMOVED lines=9> */
.L_x_751:
[----:B------:R-:W-:Y:S05]  /*2f5f0*/  BSYNC B1 ;  /* 0x0000000000017941 */ /* 0x000fea0003800000 */
.L_x_750:
        /* <DEDUP_REMOVED lines=9> */
.L_x_753:
[----:B------:R-:W-:Y:S05]  /*2f690*/  BSYNC B1 ;  /* 0x0000000000017941 */ /* 0x000fea0003800000 */
.L_x_752:
        /* <DEDUP_REMOVED lines=9> */
.L_x_755:
[----:B------:R-:W-:Y:S05]  /*2f730*/  BSYNC B1 ;  /* 0x0000000000017941 */ /* 0x000fea0003800000 */
.L_x_754:
        /* <DEDUP_REMOVED lines=9> */
.L_x_757:
[----:B------:R-:W-:Y:S05]  /*2f7d0*/  BSYNC B1 ;  /* 0x0000000000017941 */ /* 0x000fea0003800000 */
.L_x_756:
        /* <DEDUP_REMOVED lines=9> */
.L_x_759:
[----:B------:R-:W-:Y:S05]  /*2f870*/  BSYNC B1 ;  /* 0x0000000000017941 */ /* 0x000fea0003800000 */
.L_x_758:
        /* <DEDUP_REMOVED lines=10> */
.L_x_761:
[----:B------:R-:W-:Y:S05]  /*2f920*/  BSYNC B1 ;  /* 0x0000000000017941 */ /* 0x000fea0003800000 */
.L_x_760:
        /* <DEDUP_REMOVED lines=10> */
.L_x_763:
[----:B------:R-:W-:Y:S05]  /*2f9d0*/  BSYNC B1 ;  /* 0x0000000000017941 */ /* 0x000fea0003800000 */
.L_x_762:
        /* <DEDUP_REMOVED lines=10> */
.L_x_765:
[----:B------:R-:W-:Y:S05]  /*2fa80*/  BSYNC B1 ;  /* 0x0000000000017941 */ /* 0x000fea0003800000 */
.L_x_764:
        /* <DEDUP_REMOVED lines=10> */
.L_x_767:
[----:B------:R-:W-:Y:S05]  /*2fb30*/  BSYNC B1 ;  /* 0x0000000000017941 */ /* 0x000fea0003800000 */
.L_x_766:
        /* <DEDUP_REMOVED lines=9> */
.L_x_769:
[----:B------:R-:W-:Y:S05]  /*2fbd0*/  BSYNC B1 ;  /* 0x0000000000017941 */ /* 0x000fea0003800000 */
.L_x_768:
        /* <DEDUP_REMOVED lines=9> */
.L_x_771:
[----:B------:R-:W-:Y:S05]  /*2fc70*/  BSYNC B1 ;  /* 0x0000000000017941 */ /* 0x000fea0003800000 */
.L_x_770:
        /* <DEDUP_REMOVED lines=9> */
.L_x_773:
[----:B------:R-:W-:Y:S05]  /*2fd10*/  BSYNC B1 ;  /* 0x0000000000017941 */ /* 0x000fea0003800000 */
.L_x_772:
        /* <DEDUP_REMOVED lines=9> */
.L_x_775:
[----:B------:R-:W-:Y:S05]  /*2fdb0*/  BSYNC B1 ;  /* 0x0000000000017941 */ /* 0x000fea0003800000 */
.L_x_774:
        /* <DEDUP_REMOVED lines=9> */
.L_x_777:
[----:B------:R-:W-:Y:S05]  /*2fe50*/  BSYNC B1 ;  /* 0x0000000000017941 */ /* 0x000fea0003800000 */
.L_x_776:
        /* <DEDUP_REMOVED lines=9> */
.L_x_779:
[----:B------:R-:W-:Y:S05]  /*2fef0*/  BSYNC B1 ;  /* 0x0000000000017941 */ /* 0x000fea0003800000 */
.L_x_778:
        /* <DEDUP_REMOVED lines=9> */
.L_x_781:
[----:B------:R-:W-:Y:S05]  /*2ff90*/  BSYNC B1 ;  /* 0x0000000000017941 */ /* 0x000fea0003800000 */
.L_x_780:
        /* <DEDUP_REMOVED lines=9> */
.L_x_783:
[----:B------:R-:W-:Y:S05]  /*30030*/  BSYNC B1 ;  /* 0x0000000000017941 */ /* 0x000fea0003800000 */
.L_x_782:
        /* <DEDUP_REMOVED lines=9> */
.L_x_785:
[----:B------:R-:W-:Y:S05]  /*300d0*/  BSYNC B1 ;  /* 0x0000000000017941 */ /* 0x000fea0003800000 */
.L_x_784:
        /* <DEDUP_REMOVED lines=9> */
.L_x_787:
[----:B------:R-:W-:Y:S05]  /*30170*/  BSYNC B1 ;  /* 0x0000000000017941 */ /* 0x000fea0003800000 */
.L_x_786:
        /* <DEDUP_REMOVED lines=9> */
.L_x_789:
[----:B------:R-:W-:Y:S05]  /*30210*/  BSYNC B1 ;  /* 0x0000000000017941 */ /* 0x000fea0003800000 */
.L_x_788:
        /* <DEDUP_REMOVED lines=9> */
.L_x_791:
[----:B------:R-:W-:Y:S05]  /*302b0*/  BSYNC B1 ;  /* 0x0000000000017941 */ /* 0x000fea0003800000 */
.L_x_790:
        /* <DEDUP_REMOVED lines=11> */
.L_x_793:
[----:B------:R-:W-:Y:S05]  /*30370*/  BSYNC B1 ;  /* 0x0000000000017941 */ /* 0x000fea0003800000 */
.L_x_792:
        /* <DEDUP_REMOVED lines=11> */
.L_x_795:
[----:B------:R-:W-:Y:S05]  /*30430*/  BSYNC B1 ;  /* 0x0000000000017941 */ /* 0x000fea0003800000 */
.L_x_794:
        /* <DEDUP_REMOVED lines=9> */
.L_x_797:
[----:B------:R-:W-:Y:S05]  /*304d0*/  BSYNC B1 ;  /* 0x0000000000017941 */ /* 0x000fea0003800000 */
.L_x_796:
        /* <DEDUP_REMOVED lines=9> */
.L_x_799:
[----:B------:R-:W-:Y:S05]  /*30570*/  BSYNC B1 ;  /* 0x0000000000017941 */ /* 0x000fea0003800000 */
.L_x_798:
        /* <DEDUP_REMOVED lines=10> */
.L_x_801:
[----:B------:R-:W-:Y:S05]  /*30620*/  BSYNC B1 ;  /* 0x0000000000017941 */ /* 0x000fea0003800000 */
.L_x_800:
        /* <DEDUP_REMOVED lines=10> */
.L_x_803:
[----:B------:R-:W-:Y:S05]  /*306d0*/  BSYNC B1 ;  /* 0x0000000000017941 */ /* 0x000fea0003800000 */
.L_x_802:
        /* <DEDUP_REMOVED lines=9> */
.L_x_805:
[----:B------:R-:W-:Y:S05]  /*30770*/  BSYNC B1 ;  /* 0x0000000000017941 */ /* 0x000fea0003800000 */
.L_x_804:
        /* <DEDUP_REMOVED lines=9> */
.L_x_807:
[----:B------:R-:W-:Y:S05]  /*30810*/  BSYNC B1 ;  /* 0x0000000000017941 */ /* 0x000fea0003800000 */
.L_x_806:
        /* <DEDUP_REMOVED lines=10> */
.L_x_809:
[----:B------:R-:W-:Y:S05]  /*308c0*/  BSYNC B1 ;  /* 0x0000000000017941 */ /* 0x000fea0003800000 */
.L_x_808:
        /* <DEDUP_REMOVED lines=10> */
.L_x_811:
[----:B------:R-:W-:Y:S05]  /*30970*/  BSYNC B1 ;  /* 0x0000000000017941 */ /* 0x000fea0003800000 */
.L_x_810:
        /* <DEDUP_REMOVED lines=9> */
.L_x_813:
[----:B------:R-:W-:Y:S05]  /*30a10*/  BSYNC B1 ;  /* 0x0000000000017941 */ /* 0x000fea0003800000 */
.L_x_812:
        /* <DEDUP_REMOVED lines=9> */
.L_x_815:
[----:B------:R-:W-:Y:S05]  /*30ab0*/  BSYNC B1 ;  /* 0x0000000000017941 */ /* 0x000fea0003800000 */
.L_x_814:
        /* <DEDUP_REMOVED lines=10> */
.L_x_817:
[----:B------:R-:W-:Y:S05]  /*30b60*/  BSYNC B1 ;  /* 0x0000000000017941 */ /* 0x000fea0003800000 */
.L_x_816:
        /* <DEDUP_REMOVED lines=10> */
.L_x_819:
[----:B------:R-:W-:Y:S05]  /*30c10*/  BSYNC B1 ;  /* 0x0000000000017941 */ /* 0x000fea0003800000 */
.L_x_818:
        /* <DEDUP_REMOVED lines=9> */
.L_x_821:
[----:B------:R-:W-:Y:S05]  /*30cb0*/  BSYNC B1 ;  /* 0x0000000000017941 */ /* 0x000fea0003800000 */
.L_x_820:
        /* <DEDUP_REMOVED lines=9> */
.L_x_823:
[----:B------:R-:W-:Y:S05]  /*30d50*/  BSYNC B1 ;  /* 0x0000000000017941 */ /* 0x000fea0003800000 */
.L_x_822:
        /* <DEDUP_REMOVED lines=10> */
.L_x_825:
[----:B------:R-:W-:Y:S05]  /*30e00*/  BSYNC B1 ;  /* 0x0000000000017941 */ /* 0x000fea0003800000 */
.L_x_824:
        /* <DEDUP_REMOVED lines=10> */
.L_x_827:
[----:B------:R-:W-:Y:S05]  /*30eb0*/  BSYNC B1 ;  /* 0x0000000000017941 */ /* 0x000fea0003800000 */
.L_x_826:
        /* <DEDUP_REMOVED lines=10> */
.L_x_829:
[----:B------:R-:W-:Y:S05]  /*30f60*/  BSYNC B1 ;  /* 0x0000000000017941 */ /* 0x000fea0003800000 */
.L_x_828:
        /* <DEDUP_REMOVED lines=10> */
.L_x_831:
[----:B------:R-:W-:Y:S05]  /*31010*/  BSYNC B1 ;  /* 0x0000000000017941 */ /* 0x000fea0003800000 */
.L_x_830:
        /* <DEDUP_REMOVED lines=9> */
.L_x_833:
[----:B------:R-:W-:Y:S05]  /*310b0*/  BSYNC B1 ;  /* 0x0000000000017941 */ /* 0x000fea0003800000 */
.L_x_832:
        /* <DEDUP_REMOVED lines=9> */
.L_x_835:
[----:B------:R-:W-:Y:S05]  /*31150*/  BSYNC B1 ;  /* 0x0000000000017941 */ /* 0x000fea0003800000 */
.L_x_834:
        /* <DEDUP_REMOVED lines=9> */
.L_x_837:
[----:B------:R-:W-:Y:S05]  /*311f0*/  BSYNC B1 ;  /* 0x0000000000017941 */ /* 0x000fea0003800000 */
.L_x_836:
        /* <DEDUP_REMOVED lines=9> */
.L_x_839:
[----:B------:R-:W-:Y:S05]  /*31290*/  BSYNC B1 ;  /* 0x0000000000017941 */ /* 0x000fea0003800000 */
.L_x_838:
        /* <DEDUP_REMOVED lines=9> */
.L_x_841:
[----:B------:R-:W-:Y:S05]  /*31330*/  BSYNC B1 ;  /* 0x0000000000017941 */ /* 0x000fea0003800000 */
.L_x_840:
        /* <DEDUP_REMOVED lines=9> */
.L_x_843:
[----:B------:R-:W-:Y:S05]  /*313d0*/  BSYNC B1 ;  /* 0x0000000000017941 */ /* 0x000fea0003800000 */
.L_x_842:
        /* <DEDUP_REMOVED lines=9> */
.L_x_845:
[----:B------:R-:W-:Y:S05]  /*31470*/  BSYNC B1 ;  /* 0x0000000000017941 */ /* 0x000fea0003800000 */
.L_x_844:
        /* <DEDUP_REMOVED lines=9> */
.L_x_847:
[----:B------:R-:W-:Y:S05]  /*31510*/  BSYNC B1 ;  /* 0x0000000000017941 */ /* 0x000fea0003800000 */
.L_x_846:
        /* <DEDUP_REMOVED lines=9> */
.L_x_849:
[----:B------:R-:W-:Y:S05]  /*315b0*/  BSYNC B1 ;  /* 0x0000000000017941 */ /* 0x000fea0003800000 */
.L_x_848:
        /* <DEDUP_REMOVED lines=9> */
.L_x_851:
[----:B------:R-:W-:Y:S05]  /*31650*/  BSYNC B1 ;  /* 0x0000000000017941 */ /* 0x000fea0003800000 */
.L_x_850:
        /* <DEDUP_REMOVED lines=9> */
.L_x_853:
[----:B------:R-:W-:Y:S05]  /*316f0*/  BSYNC B1 ;  /* 0x0000000000017941 */ /* 0x000fea0003800000 */
.L_x_852:
        /* <DEDUP_REMOVED lines=9> */
.L_x_855:
[----:B------:R-:W-:Y:S05]  /*31790*/  BSYNC B1 ;  /* 0x0000000000017941 */ /* 0x000fea0003800000 */
.L_x_854:
        /* <DEDUP_REMOVED lines=10> */
.L_x_857:
[----:B------:R-:W-:Y:S05]  /*31840*/  BSYNC B1 ;  /* 0x0000000000017941 */ /* 0x000fea0003800000 */
.L_x_856:
        /* <DEDUP_REMOVED lines=10> */
.L_x_859:
[----:B------:R-:W-:Y:S05]  /*318f0*/  BSYNC B1 ;  /* 0x0000000000017941 */ /* 0x000fea0003800000 */
.L_x_858:
        /* <DEDUP_REMOVED lines=10> */
.L_x_861:
[----:B------:R-:W-:Y:S05]  /*319a0*/  BSYNC B1 ;  /* 0x0000000000017941 */ /* 0x000fea0003800000 */
.L_x_860:
        /* <DEDUP_REMOVED lines=10> */
.L_x_863:
[----:B------:R-:W-:Y:S05]  /*31a50*/  BSYNC B1 ;  /* 0x0000000000017941 */ /* 0x000fea0003800000 */
.L_x_862:
        /* <DEDUP_REMOVED lines=9> */
.L_x_865:
[----:B------:R-:W-:Y:S05]  /*31af0*/  BSYNC B1 ;  /* 0x0000000000017941 */ /* 0x000fea0003800000 */
.L_x_864:
        /* <DEDUP_REMOVED lines=9> */
.L_x_867:
[----:B------:R-:W-:Y:S05]  /*31b90*/  BSYNC B1 ;  /* 0x0000000000017941 */ /* 0x000fea0003800000 */
.L_x_866:
        /* <DEDUP_REMOVED lines=9> */
.L_x_869:
[----:B------:R-:W-:Y:S05]  /*31c30*/  BSYNC B1 ;  /* 0x0000000000017941 */ /* 0x000fea0003800000 */
.L_x_868:
        /* <DEDUP_REMOVED lines=9> */
.L_x_871:
[----:B------:R-:W-:Y:S05]  /*31cd0*/  BSYNC B1 ;  /* 0x0000000000017941 */ /* 0x000fea0003800000 */
.L_x_870:
        /* <DEDUP_REMOVED lines=9> */
.L_x_873:
[----:B------:R-:W-:Y:S05]  /*31d70*/  BSYNC B1 ;  /* 0x0000000000017941 */ /* 0x000fea0003800000 */
.L_x_872:
        /* <DEDUP_REMOVED lines=9> */
.L_x_875:
[----:B------:R-:W-:Y:S05]  /*31e10*/  BSYNC B1 ;  /* 0x0000000000017941 */ /* 0x000fea0003800000 */
.L_x_874:
        /* <DEDUP_REMOVED lines=9> */
.L_x_877:
[----:B------:R-:W-:Y:S05]  /*31eb0*/  BSYNC B1 ;  /* 0x0000000000017941 */ /* 0x000fea0003800000 */
.L_x_876:
        /* <DEDUP_REMOVED lines=9> */
.L_x_879:
[----:B------:R-:W-:Y:S05]  /*31f50*/  BSYNC B1 ;  /* 0x0000000000017941 */ /* 0x000fea0003800000 */
.L_x_878:
        /* <DEDUP_REMOVED lines=9> */
.L_x_881:
[----:B------:R-:W-:Y:S05]  /*31ff0*/  BSYNC B1 ;  /* 0x0000000000017941 */ /* 0x000fea0003800000 */
.L_x_880:
        /* <DEDUP_REMOVED lines=9> */
.L_x_883:
[----:B------:R-:W-:Y:S05]  /*32090*/  BSYNC B1 ;  /* 0x0000000000017941 */ /* 0x000fea0003800000 */
.L_x_882:
        /* <DEDUP_REMOVED lines=9> */
.L_x_885:
[----:B------:R-:W-:Y:S05]  /*32130*/  BSYNC B1 ;  /* 0x0000000000017941 */ /* 0x000fea0003800000 */
.L_x_884:
        /* <DEDUP_REMOVED lines=9> */
.L_x_887:
[----:B------:R-:W-:Y:S05]  /*321d0*/  BSYNC B1 ;  /* 0x0000000000017941 */ /* 0x000fea0003800000 */
.L_x_886:
        /* <DEDUP_REMOVED lines=10> */
.L_x_889:
[----:B------:R-:W-:Y:S05]  /*32280*/  BSYNC B1 ;  /* 0x0000000000017941 */ /* 0x000fea0003800000 */
.L_x_888:
        /* <DEDUP_REMOVED lines=10> */
.L_x_891:
[----:B------:R-:W-:Y:S05]  /*32330*/  BSYNC B1 ;  /* 0x0000000000017941 */ /* 0x000fea0003800000 */
.L_x_890:
        /* <DEDUP_REMOVED lines=10> */
.L_x_893:
[----:B------:R-:W-:Y:S05]  /*323e0*/  BSYNC B1 ;  /* 0x0000000000017941 */ /* 0x000fea0003800000 */
.L_x_892:
        /* <DEDUP_REMOVED lines=10> */
.L_x_895:
[----:B------:R-:W-:Y:S05]  /*32490*/  BSYNC B1 ;  /* 0x0000000000017941 */ /* 0x000fea0003800000 */
.L_x_894:
        /* <DEDUP_REMOVED lines=9> */
.L_x_897:
[----:B------:R-:W-:Y:S05]  /*32530*/  BSYNC B1 ;  /* 0x0000000000017941 */ /* 0x000fea0003800000 */
.L_x_896:
        /* <DEDUP_REMOVED lines=9> */
.L_x_899:
[----:B------:R-:W-:Y:S05]  /*325d0*/  BSYNC B1 ;  /* 0x0000000000017941 */ /* 0x000fea0003800000 */
.L_x_898:
        /* <DEDUP_REMOVED lines=9> */
.L_x_901:
[----:B------:R-:W-:Y:S05]  /*32670*/  BSYNC B1 ;  /* 0x0000000000017941 */ /* 0x000fea0003800000 */
.L_x_900:
        /* <DEDUP_REMOVED lines=9> */
.L_x_903:
[----:B------:R-:W-:Y:S05]  /*32710*/  BSYNC B1 ;  /* 0x0000000000017941 */ /* 0x000fea0003800000 */
.L_x_902:
        /* <DEDUP_REMOVED lines=9> */
.L_x_905:
[----:B------:R-:W-:Y:S05]  /*327b0*/  BSYNC B1 ;  /* 0x0000000000017941 */ /* 0x000fea0003800000 */
.L_x_904:
        /* <DEDUP_REMOVED lines=9> */
.L_x_907:
[----:B------:R-:W-:Y:S05]  /*32850*/  BSYNC B1 ;  /* 0x0000000000017941 */ /* 0x000fea0003800000 */
.L_x_906:
        /* <DEDUP_REMOVED lines=9> */
.L_x_909:
[----:B------:R-:W-:Y:S05]  /*328f0*/  BSYNC B1 ;  /* 0x0000000000017941 */ /* 0x000fea0003800000 */
.L_x_908:
        /* <DEDUP_REMOVED lines=9> */
.L_x_911:
[----:B------:R-:W-:Y:S05]  /*32990*/  BSYNC B1 ;  /* 0x0000000000017941 */ /* 0x000fea0003800000 */
.L_x_910:
        /* <DEDUP_REMOVED lines=9> */
.L_x_913:
[----:B------:R-:W-:Y:S05]  /*32a30*/  BSYNC B1 ;  /* 0x0000000000017941 */ /* 0x000fea0003800000 */
.L_x_912:
        /* <DEDUP_REMOVED lines=9> */
.L_x_915:
[----:B------:R-:W-:Y:S05]  /*32ad0*/  BSYNC B1 ;  /* 0x0000000000017941 */ /* 0x000fea0003800000 */
.L_x_914:
        /* <DEDUP_REMOVED lines=9> */
.L_x_917:
[----:B------:R-:W-:Y:S05]  /*32b70*/  BSYNC B1 ;  /* 0x0000000000017941 */ /* 0x000fea0003800000 */
.L_x_916:
        /* <DEDUP_REMOVED lines=9> */
.L_x_919:
[----:B------:R-:W-:Y:S05]  /*32c10*/  BSYNC B1 ;  /* 0x0000000000017941 */ /* 0x000fea0003800000 */
.L_x_918:
[----:B------:R-:W-:Y:S05]  /*32c20*/  @!P0 BRA `(.L_x_920) ;  /* 0x0000009000208947 */ /* 0x000fea0003800000 */
[----:B0----5:R-:W-:-:S05]  /*32c30*/  HADD2.F32 R3, -RZ, R200.H0_H0 ;  /* 0x200000c8ff037230 */ /* 0x021fca0000004100 */
[----:B------:R-:W-:-:S04]  /*32c40*/  FMUL R0, R3, R16 ;  /* 0x0000001003007220 */ /* 0x000fc80000400000 */
[----:B------:R-:W-:-:S05]  /*32c50*/  FFMA R0, R39, R2, R0 ;  /* 0x0000000227007223 */ /* 0x000fca0000000000 */
[----:B------:R-:W-:-:S05]  /*32c60*/  F2FP.F16.F32.PACK_AB R0, RZ, R0 ;  /* 0x00000000ff00723e */ /* 0x000fca00000000ff */
[----:B------:R0:W-:Y:S01]  /*32c70*/  STG.E.U16 desc[UR52][R8.64+0x1b2], R0 ;  /* 0x0001b20008007986 */ /* 0x0001e2000c101534 */
[----:B------:R-:W-:Y:S05]  /*32c80*/  BRA `(.L_x_920) ;  /* 0x0000009000087947 */ /* 0x000fea0003800000 */
.L_x_33:
[----:B------:R-:W2:Y:S01]  /*32c90*/  LDL.LU R6, [R1+0x384] ;  /* 0x0003840001067983 */ /* 0x000ea20000300800 */
[----:B------:R-:W-:-:S03]  /*32ca0*/  ULDC.64 UR4, c[0x0][0x5c0] ;  /* 0x0001700000047ab9 */ /* 0x000fc60000000a00 */
[----:B------:R-:W3:Y:S04]  /*32cb0*/  LDL.LU R7, [R1+0x388] ;  /* 0x0003880001077983 */ /* 0x000ee80000300800 */
        /* <DEDUP_REMOVED lines=14> */
[C---:B------:R-:W-:Y:S01]  /*32da0*/  LEA R18, P1, R4.reuse, UR4, 0x1 ;  /* 0x0000000404127c11 */ /* 0x040fe2000f8208ff */
[----:B------:R-:W-:Y:S01]  /*32db0*/  USHF.L.U32 UR11, UR8, 0x4, URZ ;  /* 0x00000004080b7899 */ /* 0x000fe2000800063f */
[----:B------:R-:W-:Y:S01]  /*32dc0*/  ISETP.GT.AND P2, PT, R3, 0x1, PT ;  /* 0x000000010300780c */ /* 0x000fe20003f44270 */
[----:B------:R-:W-:Y:S01]  /*32dd0*/  STL [R1+0x400], R39 ;  /* 0x0004002701007387 */ /* 0x000fe20000100800 */
[----:B------:R-:W-:Y:S01]  /*32de0*/  LEA.HI.X R19, R4, UR5, R19, 0x1, P1 ;  /* 0x0000000504137c11 */ /* 0x000fe200088f0c13 */
[----:B------:R-:W-:Y:S01]  /*32df0*/  USHF.L.U64.HI UR5, UR8, 0x4, UR9 ;  /* 0x0000000408057899 */ /* 0x000fe20008010209 */
[C---:B------:R-:W-:Y:S01]  /*32e00*/  ISETP.GT.AND P1, PT, R0.reuse, RZ, P2 ;  /* 0x000000ff0000720c */ /* 0x040fe20001724270 */
[----:B------:R-:W-:Y:S01]  /*32e10*/  STL [R1+0x3fc], R17 ;  /* 0x0003fc1101007387 */ /* 0x000fe20000100800 */
[----:B------:R-:W-:-:S02]  /*32e20*/  ISETP.GT.AND P2, PT, R0, 0x8, P2 ;  /* 0x000000080000780c */ /* 0x000fc40001744270 */
[----:B------:R-:W-:Y:S01]  /*32e30*/  ISETP.GT.AND P4, PT, R0, 0x8, P5 ;  /* 0x000000080000780c */ /* 0x000fe20002f84270 */
[----:B------:R-:W-:Y:S01]  /*32e40*/  STL [R1+0x3f8], R16 ;  /* 0x0003f81001007387 */ /* 0x000fe20000100800 */
[-C--:B--2---:R-:W-:Y:S01]  /*32e50*/  FMUL R6, R6, R2.reuse ;  /* 0x0000000206067220 */ /* 0x084fe20000400000 */
[----:B---3--:R-:W-:-:S04]  /*32e60*/  FMUL R7, R7, R2 ;  /* 0x0000000207077220 */ /* 0x008fc80000400000 */
[----:B------:R-:W-:Y:S01]  /*32e70*/  F2FP.F16.F32.PACK_AB R6, RZ, R6 ;  /* 0x00000006ff06723e */ /* 0x000fe200000000ff */
[----:B----4-:R-:W-:Y:S01]  /*32e80*/  FMUL R5, R21, R2 ;  /* 0x0000000215057220 */ /* 0x010fe20000400000 */
[----:B------:R-:W-:-:S03]  /*32e90*/  F2FP.F16.F32.PACK_AB R7, RZ, R7 ;  /* 0x00000007ff07723e */ /* 0x000fc600000000ff */
[----:B------:R1:W-:Y:S01]  /*32ea0*/  @P1 STG.E.U16 desc[UR52][R18.64+0x2], R6 ;  /* 0x0000020612001986 */ /* 0x0003e2000c101534 */
[----:B------:R-:W-:Y:S01]  /*32eb0*/  FMUL R4, R20, R2 ;  /* 0x0000000214047220 */ /* 0x000fe20000400000 */
[----:B------:R-:W-:Y:S02]  /*32ec0*/  IADD3 R20, P3, R18, UR11, RZ ;  /* 0x0000000b12147c10 */ /* 0x000fe4000ff7e0ff */
[----:B------:R-:W-:Y:S02]  /*32ed0*/  F2FP.F16.F32.PACK_AB R5, RZ, R5 ;  /* 0x00000005ff05723e */ /* 0x000fe400000000ff */
[----:B------:R-:W-:Y:S02]  /*32ee0*/  F2FP.F16.F32.PACK_AB R4, RZ, R4 ;  /* 0x00000004ff04723e */ /* 0x000fe400000000ff */
[----:B------:R-:W-:-:S03]  /*32ef0*/  IADD3.X R21, R19, UR5, RZ, P3, !PT ;  /* 0x0000000513157c10 */ /* 0x000fc60009ffe4ff */
[----:B------:R2:W-:Y:S01]  /*32f00*/  @P0 STG.E.U16 desc[UR52][R18.64], R4 ;  /* 0x0000000412000986 */ /* 0x0005e2000c101534 */
[----:B-1----:R-:W-:-:S03]  /*32f10*/  FMUL R6, R234, R2 ;  /* 0x00000002ea067220 */ /* 0x002fc60000400000 */
[----:B------:R1:W-:Y:S01]  /*32f20*/  @P2 STG.E.U16 desc[UR52][R20.64+0x2], R5 ;  /* 0x0000020514002986 */ /* 0x0003e2000c101534 */
[C---:B------:R-:W-:Y:S02]  /*32f30*/  ISETP.GT.AND P2, PT, R3.reuse, 0x8, PT ;  /* 0x000000080300780c */ /* 0x040fe40003f44270 */
[----:B------:R-:W-:Y:S01]  /*32f40*/  F2FP.F16.F32.PACK_AB R6, RZ, R6 ;  /* 0x00000006ff06723e */ /* 0x000fe200000000ff */
[----:B------:R-:W-:Y:S01]  /*32f50*/  @P4 STG.E.U16 desc[UR52][R20.64], R7 ;  /* 0x0000000714004986 */ /* 0x000fe2000c101534 */
[----:B------:R-:W-:Y:S02]  /*32f60*/  ISETP.GT.AND P4, PT, R3, 0x9, PT ;  /* 0x000000090300780c */ /* 0x000fe40003f84270 */
[----:B------:R-:W-:Y:S01]  /*32f70*/  ISETP.GT.AND P0, PT, R0, RZ, P2 ;  /* 0x000000ff0000720c */ /* 0x000fe20001704270 */
[-C--:B--2---:R-:W-:Y:S01]  /*32f80*/  FMUL R4, R232, R2.reuse ;  /* 0x00000002e8047220 */ /* 0x084fe20000400000 */
[C---:B------:R-:W-:Y:S02]  /*32f90*/  ISETP.GT.AND P1, PT, R0.reuse, RZ, P4 ;  /* 0x000000ff0000720c */ /* 0x040fe40002724270 */
[----:B------:R-:W-:Y:S01]  /*32fa0*/  ISETP.GT.AND P3, PT, R0, 0x8, P2 ;  /* 0x000000080000780c */ /* 0x000fe20001764270 */
[----:B-1----:R-:W-:Y:S01]  /*32fb0*/  FMUL R5, R233, R2 ;  /* 0x00000002e9057220 */ /* 0x002fe20000400000 */
[----:B------:R-:W-:-:S04]  /*32fc0*/  F2FP.F16.F32.PACK_AB R4, RZ, R4 ;  /* 0x00000004ff04723e */ /* 0x000fc800000000ff */
[----:B------:R-:W-:-:S03]  /*32fd0*/  F2FP.F16.F32.PACK_AB R5, RZ, R5 ;  /* 0x00000005ff05723e */ /* 0x000fc600000000ff */
[----:B------:R-:W-:Y:S01]  /*32fe0*/  @P0 STG.E.U16 desc[UR52][R18.64+0x10], R6 ;  /* 0x0000100612000986 */ /* 0x000fe2000c101534 */
[----:B------:R-:W-:-:S03]  /*32ff0*/  ISETP.GT.AND P0, PT, R3, 0x10, PT ;  /* 0x000000100300780c */ /* 0x000fc60003f04270 */
[----:B------:R1:W-:Y:S01]  /*33000*/  @P1 STG.E.U16 desc[UR52][R18.64+0x12], R5 ;  /* 0x0000120512001986 */ /* 0x0003e2000c101534 */
[----:B------:R-:W-:-:S03]  /*33010*/  ISETP.GT.AND P1, PT, R0, 0x8, P4 ;  /* 0x000000080000780c */ /* 0x000fc60002724270 */
[----:B------:R2:W-:Y:S01]  /*33020*/  @P3 STG.E.U16 desc[UR52][R20.64+0x10], R4 ;  /* 0x0000100414003986 */ /* 0x0005e2000c101534 */
[----:B------:R-:W-:Y:S01]  /*33030*/  ISETP.GT.AND P3, PT, R0, RZ, P0 ;  /* 0x000000ff0000720c */ /* 0x000fe20000764270 */
[-C--:B-1----:R-:W-:Y:S01]  /*33040*/  FMUL R5, R23, R2.reuse ;  /* 0x0000000217057220 */ /* 0x082fe20000400000 */
[----:B--2---:R-:W-:-:S04]  /*33050*/  FMUL R4, R22, R2 ;  /* 0x0000000216047220 */ /* 0x004fc80000400000 */
[----:B------:R-:W-:Y:S02]  /*33060*/  F2FP.F16.F32.PACK_AB R5, RZ, R5 ;  /* 0x00000005ff05723e */ /* 0x000fe400000000ff */
[----:B------:R-:W-:-:S03]  /*33070*/  F2FP.F16.F32.PACK_AB R4, RZ, R4 ;  /* 0x00000004ff04723e */ /* 0x000fc600000000ff */
[----:B------:R1:W-:Y:S04]  /*33080*/  @P1 STG.E.U16 desc[UR52][R20.64+0x12], R5 ;  /* 0x0000120514001986 */ /* 0x0003e8000c101534 */
[----:B------:R2:W-:Y:S01]  /*33090*/  @P3 STG.E.U16 desc[UR52][R18.64+0x20], R4 ;  /* 0x0000200412003986 */ /* 0x0005e2000c101534 */
[----:B------:R-:W-:-:S04]  /*330a0*/  ISETP.GT.AND P3, PT, R3, 0x11, PT ;  /* 0x000000110300780c */ /* 0x000fc80003f64270 */
[----:B------:R-:W-:Y:S01]  /*330b0*/  ISETP.GT.AND P1, PT, R0, RZ, P3 ;  /* 0x000000ff0000720c */ /* 0x000fe20001f24270 */
[-C--:B-1----:R-:W-:Y:S01]  /*330c0*/  FMUL R5, R11, R2.reuse ;  /* 0x000000020b057220 */ /* 0x082fe20000400000 */
[----:B--2---:R-:W-:-:S05]  /*330d0*/  FMUL R4, R15, R2 ;  /* 0x000000020f047220 */ /* 0x004fca0000400000 */
[----:B------:R-:W-:-:S06]  /*330e0*/  F2FP.F16.F32.PACK_AB R4, RZ, R4 ;  /* 0x00000004ff04723e */ /* 0x000fcc00000000ff */
[----:B------:R1:W-:Y:S01]  /*330f0*/  @P1 STG.E.U16 desc[UR52][R18.64+0x22], R4 ;  /* 0x0000220412001986 */ /* 0x0003e2000c101534 */
[----:B------:R-:W-:Y:S01]  /*33100*/  ISETP.GT.AND P1, PT, R0, 0x8, P0 ;  /* 0x000000080000780c */ /* 0x000fe20000724270 */
[----:B-1----:R-:W-:-:S05]  /*33110*/  FMUL R4, R14, R2 ;  /* 0x000000020e047220 */ /* 0x002fca0000400000 */
[----:B------:R-:W-:-:S07]  /*33120*/  F2FP.F16.F32.PACK_AB R4, RZ, R4 ;  /* 0x00000004ff04723e */ /* 0x000fce00000000ff */
[----:B------:R1:W-:Y:S01]  /*33130*/  @P1 STG.E.U16 desc[UR52][R20.64+0x20], R4 ;  /* 0x0000200414001986 */ /* 0x0003e2000c101534 */
[----:B------:R-:W-:Y:S01]  /*33140*/  ISETP.GT.AND P1, PT, R0, 0x8, P3 ;  /* 0x000000080000780c */ /* 0x000fe20001f24270 */
[----:B-1----:R-:W-:-:S05]  /*33150*/  FMUL R4, R13, R2 ;  /* 0x000000020d047220 */ /* 0x002fca0000400000 */
[----:B------:R-:W-:-:S04]  /*33160*/  F2FP.F16.F32.PACK_AB R4, RZ, R4 ;  /* 0x00000004ff04723e */ /* 0x000fc800000000ff */
[----:B------:R-:W-:Y:S02]  /*33170*/  PRMT R6, R4, 0x7610, R6 ;  /* 0x0000761004067816 */ /* 0x000fe40000000006 */
[----:B------:R-:W-:Y:S02]  /*33180*/  F2FP.F16.F32.PACK_AB R4, RZ, R5 ;  /* 0x00000005ff04723e */ /* 0x000fe400000000ff */
[----:B------:R-:W2:Y:S04]  /*33190*/  LDL.LU R5, [R1+0x340] ;  /* 0x0003400001057983 */ /* 0x000ea80000300800 */
[----:B------:R-:W-:Y:S01]  /*331a0*/  @P1 STG.E.U16 desc[UR52][R20.64+0x22], R6 ;  /* 0x0000220614001986 */ /* 0x000fe2000c101534 */
[----:B------:R-:W-:-:S03]  /*331b0*/  ISETP.GT.AND P1, PT, R3, 0x18, PT ;  /* 0x000000180300780c */ /* 0x000fc60003f24270 */
[----:B------:R-:W3:Y:S01]  /*331c0*/  LDL.LU R7, [R1+0x344] ;  /* 0x0003440001077983 */ /* 0x000ee20000300800 */
[----:B------:R-:W-:-:S13]  /*331d0*/  ISETP.GT.AND P6, PT, R0, RZ, P1 ;  /* 0x000000ff0000720c */ /* 0x000fda0000fc4270 */
[----:B------:R1:W-:Y:S01]  /*331e0*/  @P6 STG.E.U16 desc[UR52][R18.64+0x30], R4 ;  /* 0x0000300412006986 */ /* 0x0003e2000c101534 */
[----:B------:R-:W-:-:S04]  /*331f0*/  ISETP.GT.AND P6, PT, R3, 0x19, PT ;  /* 0x000000190300780c */ /* 0x000fc80003fc4270 */
[----:B------:R-:W-:Y:S01]  /*33200*/  ISETP.GT.AND P6, PT, R0, RZ, P6 ;  /* 0x000000ff0000720c */ /* 0x000fe200037c4270 */
[----:B-1----:R-:W-:-:S05]  /*33210*/  FMUL R4, R10, R2 ;  /* 0x000000020a047220 */ /* 0x002fca0000400000 */
[----:B------:R-:W-:-:S07]  /*33220*/  F2FP.F16.F32.PACK_AB R4, RZ, R4 ;  /* 0x00000004ff04723e */ /* 0x000fce00000000ff */
[----:B------:R1:W-:Y:S01]  /*33230*/  @P6 STG.E.U16 desc[UR52][R18.64+0x32], R4 ;  /* 0x0000320412006986 */ /* 0x0003e2000c101534 */
[----:B------:R-:W-:Y:S01]  /*33240*/  ISETP.GT.AND P6, PT, R0, 0x8, P1 ;  /* 0x000000080000780c */ /* 0x000fe20000fc4270 */
[----:B-1----:R-:W-:-:S05]  /*33250*/  FMUL R4, R9, R2 ;  /* 0x0000000209047220 */ /* 0x002fca0000400000 */
[----:B------:R-:W-:-:S07]  /*33260*/  F2FP.F16.F32.PACK_AB R4, RZ, R4 ;  /* 0x00000004ff04723e */ /* 0x000fce00000000ff */
[----:B------:R1:W-:Y:S01]  /*33270*/  @P6 STG.E.U16 desc[UR52][R20.64+0x30], R4 ;  /* 0x0000300414006986 */ /* 0x0003e2000c101534 */
[----:B------:R-:W-:Y:S01]  /*33280*/  ISETP.GT.AND P6, PT, R3, 0x19, PT ;  /* 0x000000190300780c */ /* 0x000fe20003fc4270 */
[----:B-1----:R-:W-:Y:S02]  /*33290*/  FMUL R4, R8, R2 ;  /* 0x0000000208047220 */ /* 0x002fe40000400000 */
[----:B------:R-:W4:Y:S01]  /*332a0*/  LDL.LU R8, [R1+0x348] ;  /* 0x0003480001087983 */ /* 0x000f220000300800 */
[C---:B------:R-:W-:Y:S02]  /*332b0*/  ISETP.GT.AND P6, PT, R0.reuse, 0x8, P6 ;  /* 0x000000080000780c */ /* 0x040fe400037c4270 */
[----:B------:R-:W-:Y:S01]  /*332c0*/  F2FP.F16.F32.PACK_AB R4, RZ, R4 ;  /* 0x00000004ff04723e */ /* 0x000fe200000000ff */
[----:B------:R-:W-:Y:S01]  /*332d0*/  UIMAD UR4, UR9, 0xf0, URZ ;  /* 0x000000f0090478a4 */ /* 0x000fe2000f8e023f */
[----:B------:R-:W4:Y:S04]  /*332e0*/  LDL.LU R16, [R1+0x350] ;  /* 0x0003500001107983 */ /* 0x000f280000300800 */
[----:B------:R-:W4:Y:S04]  /*332f0*/  LDL.LU R17, [R1+0x354] ;  /* 0x0003540001117983 */ /* 0x000f280000300800 */
[----:B------:R-:W4:Y:S04]  /*33300*/  LDL.LU R39, [R1+0x358] ;  /* 0x0003580001277983 */ /* 0x000f280000300800 */
[----:B------:R1:W-:Y:S01]  /*33310*/  @P6 STG.E.U16 desc[UR52][R20.64+0x32], R4 ;  /* 0x0000320414006986 */ /* 0x0003e2000c101534 */
[----:B------:R-:W-:-:S03]  /*33320*/  ISETP.GT.AND P6, PT, R0, 0x80, P5 ;  /* 0x000000800000780c */ /* 0x000fc60002fc4270 */
[----:B------:R-:W4:Y:S04]  /*33330*/  LDL.LU R234, [R1+0x35c] ;  /* 0x00035c0001ea7983 */ /* 0x000f280000300800 */
[----:B------:R-:W4:Y:S01]  /*33340*/  LDL.LU R233, [R1+0x360] ;  /* 0x0003600001e97983 */ /* 0x000f220000300800 */
[----:B-1----:R-:W-:-:S03]  /*33350*/  IMAD.U32 R4, RZ, RZ, UR8 ;  /* 0x00000008ff047e24 */ /* 0x002fc6000f8e00ff */
        /* <DEDUP_REMOVED lines=9> */
[----:B--2---:R-:W-:Y:S01]  /*333f0*/  FMUL R6, R5, R2 ;  /* 0x0000000205067220 */ /* 0x004fe20000400000 */
[----:B------:R-:W-:-:S04]  /*33400*/  IMAD.WIDE.U32 R4, R4, 0xf0, R20 ;  /* 0x000000f004047825 */ /* 0x000fc800078e0014 */
[----:B------:R-:W-:Y:S01]  /*33410*/  F2FP.F16.F32.PACK_AB R6, RZ, R6 ;  /* 0x00000006ff06723e */ /* 0x000fe200000000ff */
[----:B------:R-:W-:-:S05]  /*33420*/  VIADD R5, R5, UR4 ;  /* 0x0000000405057c36 */ /* 0x000fca0008000000 */
[----:B------:R3:W-:Y:S01]  /*33430*/  @P6 STG.E.U16 desc[UR52][R4.64], R6 ;  /* 0x0000000604006986 */ /* 0x0007e2000c101534 */
[----:B------:R-:W-:-:S04]  /*33440*/  ISETP.GT.AND P6, PT, R3, 0x1, PT ;  /* 0x000000010300780c */ /* 0x000fc80003fc4270 */
[----:B------:R-:W-:Y:S01]  /*33450*/  ISETP.GT.AND P6, PT, R0, 0x80, P6 ;  /* 0x000000800000780c */ /* 0x000fe200037c4270 */
[----:B---3--:R-:W-:-:S05]  /*33460*/  FMUL R6, R7, R2 ;  /* 0x0000000207067220 */ /* 0x008fca0000400000 */
[----:B------:R-:W-:-:S07]  /*33470*/  F2FP.F16.F32.PACK_AB R6, RZ, R6 ;  /* 0x00000006ff06723e */ /* 0x000fce00000000ff */
[----:B------:R1:W-:Y:S02]  /*33480*/  @P6 STG.E.U16 desc[UR52][R4.64+0x2], R6 ;  /* 0x0000020604006986 */ /* 0x0003e4000c101534 */
[----:B-1----:R-:W-:-:S04]  /*33490*/  IADD3 R6, P6, R4, UR11, RZ ;  /* 0x0000000b04067c10 */ /* 0x002fc8000ffde0ff */
[----:B------:R-:W-:Y:S02]  /*334a0*/  IADD3.X R7, R5, UR5, RZ, P6, !PT ;  /* 0x0000000505077c10 */ /* 0x000fe4000b7fe4ff */
[----:B------:R-:W-:Y:S01]  /*334b0*/  ISETP.GT.AND P6, PT, R0, 0x88, P5 ;  /* 0x000000880000780c */ /* 0x000fe20002fc4270 */
[----:B----4-:R-:W-:-:S05]  /*334c0*/  FMUL R8, R8, R2 ;  /* 0x0000000208087220 */ /* 0x010fca0000400000 */
[----:B------:R-:W-:-:S07]  /*334d0*/  F2FP.F16.F32.PACK_AB R8, RZ, R8 ;  /* 0x00000008ff08723e */ /* 0x000fce00000000ff */
[----:B------:R1:W-:Y:S04]  /*334e0*/  @P6 STG.E.U16 desc[UR52][R6.64], R8 ;  /* 0x0000000806006986 */ /* 0x0003e8000c101534 */
[----:B-1----:R-:W2:Y:S01]  /*334f0*/  LDL.LU R8, [R1+0x34c] ;  /* 0x00034c0001087983 */ /* 0x002ea20000300800 */
[----:B------:R-:W-:-:S04]  /*33500*/  ISETP.GT.AND P6, PT, R3, 0x1, PT ;  /* 0x000000010300780c */ /* 0x000fc80003fc4270 */
[----:B------:R-:W-:Y:S01]  /*33510*/  ISETP.GT.AND P6, PT, R0, 0x88, P6 ;  /* 0x000000880000780c */ /* 0x000fe200037c4270 */
[----:B------:R-:W-:Y:S02]  /*33520*/  USHF.L.U32 UR13, UR8, 0x8, URZ ;  /* 0x00000008080d7899 */ /* 0x000fe4000800063f */
[----:B------:R-:W-:Y:S01]  /*33530*/  USHF.L.U64.HI UR12, UR8, 0x8, UR9 ;  /* 0x00000008080c7899 */ /* 0x000fe20008010209 */
[----:B--2---:R-:W-:-:S05]  /*33540*/  FMUL R8, R8, R2 ;  /* 0x0000000208087220 */ /* 0x004fca0000400000 */
[----:B------:R-:W-:-:S05]  /*33550*/  F2FP.F16.F32.PACK_AB R8, RZ, R8 ;  /* 0x00000008ff08723e */ /* 0x000fca00000000ff */
[----:B------:R1:W-:Y:S01]  /*33560*/  @P6 STG.E.U16 desc[UR52][R6.64+0x2], R8 ;  /* 0x0000020806006986 */ /* 0x0003e2000c101534 */
[----:B------:R-:W-:Y:S01]  /*33570*/  ISETP.GT.AND P6, PT, R0, 0x80, P2 ;  /* 0x000000800000780c */ /* 0x000fe200017c4270 */
[----:B-1----:R-:W-:Y:S02]  /*33580*/  FMUL R8, R16, R2 ;  /* 0x0000000210087220 */ /* 0x002fe40000400000 */
[----:B------:R-:W2:Y:S03]  /*33590*/  LDL.LU R16, [R1+0x310] ;  /* 0x0003100001107983 */ /* 0x000ea60000300800 */
[----:B------:R-:W-:-:S07]  /*335a0*/  F2FP.F16.F32.PACK_AB R8, RZ, R8 ;  /* 0x00000008ff08723e */ /* 0x000fce00000000ff */
[----:B------:R1:W-:Y:S01]  /*335b0*/  @P6 STG.E.U16 desc[UR52][R4.64+0x10], R8 ;  /* 0x0000100804006986 */ /* 0x0003e2000c101534 */
[----:B------:R-:W-:Y:S01]  /*335c0*/  ISETP.GT.AND P6, PT, R0, 0x80, P4 ;  /* 0x000000800000780c */ /* 0x000fe200027c4270 */
[----:B-1----:R-:W-:Y:S02]  /*335d0*/  FMUL R8, R17, R2 ;  /* 0x0000000211087220 */ /* 0x002fe40000400000 */
[----:B------:R-:W3:Y:S03]  /*335e0*/  LDL.LU R17, [R1+0x314] ;  /* 0x0003140001117983 */ /* 0x000ee60000300800 */
[----:B------:R-:W-:-:S07]  /*335f0*/  F2FP.F16.F32.PACK_AB R8, RZ, R8 ;  /* 0x00000008ff08723e */ /* 0x000fce00000000ff */
[----:B------:R1:W-:Y:S01]  /*33600*/  @P6 STG.E.U16 desc[UR52][R4.64+0x12], R8 ;  /* 0x0000120804006986 */ /* 0x0003e2000c101534 */
[----:B------:R-:W-:Y:S01]  /*33610*/  ISETP.GT.AND P6, PT, R0, 0x88, P2 ;  /* 0x000000880000780c */ /* 0x000fe200017c4270 */
[----:B-1----:R-:W-:-:S05]  /*33620*/  FMUL R8, R39, R2 ;  /* 0x0000000227087220 */ /* 0x002fca0000400000 */
        /* <DEDUP_REMOVED lines=26> */
[----:B------:R-:W-:-:S04]  /*337d0*/  ISETP.GT.AND P6, PT, R3, 0x19, PT ;  /* 0x000000190300780c */ /* 0x000fc80003fc4270 */
        /* <DEDUP_REMOVED lines=10> */
[----:B-1----:R-:W-:Y:S02]  /*33880*/  FMUL R8, R9, R2 ;  /* 0x0000000209087220 */ /* 0x002fe40000400000 */
[----:B------:R-:W4:Y:S03]  /*33890*/  LDL.LU R9, [R1+0x318] ;  /* 0x0003180001097983 */ /* 0x000f260000300800 */
[----:B------:R-:W-:Y:S01]  /*338a0*/  F2FP.F16.F32.PACK_AB R8, RZ, R8 ;  /* 0x00000008ff08723e */ /* 0x000fe200000000ff */
[----:B------:R-:W4:Y:S06]  /*338b0*/  LDL.LU R39, [R1+0x31c] ;  /* 0x00031c0001277983 */ /* 0x000f2c0000300800 */
[----:B------:R1:W-:Y:S01]  /*338c0*/  @P6 STG.E.U16 desc[UR52][R6.64+0x32], R8 ;  /* 0x0000320806006986 */ /* 0x0003e2000c101534 */
[----:B------:R-:W-:-:S03]  /*338d0*/  IADD3 R4, P6, R4, UR13, RZ ;  /* 0x0000000d04047c10 */ /* 0x000fc6000ffde0ff */
[----:B------:R-:W4:Y:S01]  /*338e0*/  LDL.LU R234, [R1+0x320] ;  /* 0x0003200001ea7983 */ /* 0x000f220000300800 */
[----:B------:R-:W-:Y:S02]  /*338f0*/  IADD3.X R5, R5, UR12, RZ, P6, !PT ;  /* 0x0000000c05057c10 */ /* 0x000fe4000b7fe4ff */
[----:B------:R-:W-:Y:S01]  /*33900*/  ISETP.GT.AND P6, PT, R0, 0x100, P5 ;  /* 0x000001000000780c */ /* 0x000fe20002fc4270 */
[----:B------:R-:W4:Y:S01]  /*33910*/  LDL.LU R233, [R1+0x324] ;  /* 0x0003240001e97983 */ /* 0x000f220000300800 */
[----:B-1----:R-:W-:-:S03]  /*33920*/  FMUL R6, R11, R2 ;  /* 0x000000020b067220 */ /* 0x002fc60000400000 */
[----:B------:R-:W4:Y:S02]  /*33930*/  LDL.LU R232, [R1+0x328] ;  /* 0x0003280001e87983 */ /* 0x000f240000300800 */
[----:B------:R-:W-:Y:S02]  /*33940*/  F2FP.F16.F32.PACK_AB R6, RZ, R6 ;  /* 0x00000006ff06723e */ /* 0x000fe400000000ff */
[----:B------:R-:W4:Y:S04]  /*33950*/  LDL.LU R23, [R1+0x32c] ;  /* 0x00032c0001177983 */ /* 0x000f280000300800 */
[----:B------:R1:W-:Y:S01]  /*33960*/  @P6 STG.E.U16 desc[UR52][R4.64], R6 ;  /* 0x0000000604006986 */ /* 0x0003e2000c101534 */
[----:B------:R-:W-:-:S03]  /*33970*/  ISETP.GT.AND P6, PT, R3, 0x1, PT ;  /* 0x000000010300780c */ /* 0x000fc60003fc4270 */
[----:B------:R-:W4:Y:S01]  /*33980*/  LDL.LU R22, [R1+0x330] ;  /* 0x0003300001167983 */ /* 0x000f220000300800 */
[----:B------:R-:W-:-:S03]  /*33990*/  ISETP.GT.AND P6, PT, R0, 0x100, P6 ;  /* 0x000001000000780c */ /* 0x000fc600037c4270 */
[----:B------:R-:W4:Y:S01]  /*339a0*/  LDL.LU R15, [R1+0x334] ;  /* 0x00033400010f7983 */ /* 0x000f220000300800 */
[----:B-1----:R-:W-:-:S03]  /*339b0*/  FMUL R6, R10, R2 ;  /* 0x000000020a067220 */ /* 0x002fc60000400000 */
[----:B------:R-:W4:Y:S02]  /*339c0*/  LDL.LU R14, [R1+0x338] ;  /* 0x00033800010e7983 */ /* 0x000f240000300800 */
[----:B------:R-:W-:Y:S02]  /*339d0*/  F2FP.F16.F32.PACK_AB R6, RZ, R6 ;  /* 0x00000006ff06723e */ /* 0x000fe400000000ff */
[----:B------:R-:W4:Y:S04]  /*339e0*/  LDL.LU R13, [R1+0x33c] ;  /* 0x00033c00010d7983 */ /* 0x000f280000300800 */
[----:B------:R-:W2:Y:S04]  /*339f0*/  LDL.LU R7, [R1+0x30c] ;  /* 0x00030c0001077983 */ /* 0x000ea80000300800 */
[----:B------:R1:W-:Y:S04]  /*33a00*/  @P6 STG.E.U16 desc[UR52][R4.64+0x2], R6 ;  /* 0x0000020604006986 */ /* 0x0003e8000c101534 */
[----:B-1----:R-:W3:Y:S01]  /*33a10*/  LDL.LU R6, [R1+0x308] ;  /* 0x0003080001067983 */ /* 0x002ee20000300800 */
[----:B------:R-:W-:-:S04]  /*33a20*/  IADD3 R10, P6, R4, UR11, RZ ;  /* 0x0000000b040a7c10 */ /* 0x000fc8000ffde0ff */
[----:B------:R-:W-:Y:S02]  /*33a30*/  IADD3.X R11, R5, UR5, RZ, P6, !PT ;  /* 0x00000005050b7c10 */ /* 0x000fe4000b7fe4ff */
[----:B------:R-:W-:Y:S01]  /*33a40*/  ISETP.GT.AND P6, PT, R0, 0x108, P5 ;  /* 0x000001080000780c */ /* 0x000fe20002fc4270 */
[----:B---3--:R-:W-:-:S05]  /*33a50*/  FMUL R6, R6, R2 ;  /* 0x0000000206067220 */ /* 0x008fca0000400000 */
[----:B------:R-:W-:-:S07]  /*33a60*/  F2FP.F16.F32.PACK_AB R6, RZ, R6 ;  /* 0x00000006ff06723e */ /* 0x000fce00000000ff */
[----:B------:R2:W-:Y:S01]  /*33a70*/  @P6 STG.E.U16 desc[UR52][R10.64], R6 ;  /* 0x000000060a006986 */ /* 0x0005e2000c101534 */
[----:B------:R-:W-:-:S04]  /*33a80*/  ISETP.GT.AND P6, PT, R3, 0x1, PT ;  /* 0x000000010300780c */ /* 0x000fc80003fc4270 */
[----:B------:R-:W-:Y:S01]  /*33a90*/  ISETP.GT.AND P6, PT, R0, 0x108, P6 ;  /* 0x000001080000780c */ /* 0x000fe200037c4270 */
[----:B--2---:R-:W-:-:S05]  /*33aa0*/  FMUL R6, R7, R2 ;  /* 0x0000000207067220 */ /* 0x004fca0000400000 */
[----:B------:R-:W-:-:S07]  /*33ab0*/  F2FP.F16.F32.PACK_AB R6, RZ, R6 ;  /* 0x00000006ff06723e */ /* 0x000fce00000000ff */
[----:B------:R-:W-:Y:S01]  /*33ac0*/  @P6 IMAD.MOV.U32 R7, RZ, RZ, R11 ;  /* 0x000000ffff076224 */ /* 0x000fe200078e000b */
[----:B------:R-:W-:Y:S01]  /*33ad0*/  PRMT R8, R6, 0x7610, R8 ;  /* 0x0000761006087816 */ /* 0x000fe20000000008 */
[----:B------:R-:W-:-:S05]  /*33ae0*/  @P6 IMAD.MOV.U32 R6, RZ, RZ, R10 ;  /* 0x000000ffff066224 */ /* 0x000fca00078e000a */
        /* <DEDUP_REMOVED lines=9> */
[----:B----4-:R-:W-:Y:S01]  /*33b80*/  FMUL R8, R9, R2 ;  /* 0x0000000209087220 */ /* 0x010fe20000400000 */
[----:B-1----:R-:W-:-:S04]  /*33b90*/  IADD3 R6, P6, R4, UR13, RZ ;  /* 0x0000000d04067c10 */ /* 0x002fc8000ffde0ff */
[----:B------:R-:W-:Y:S02]  /*33ba0*/  IADD3.X R7, R5, UR12, RZ, P6, !PT ;  /* 0x0000000c05077c10 */ /* 0x000fe4000b7fe4ff */
[----:B------:R-:W-:Y:S02]  /*33bb0*/  ISETP.GT.AND P6, PT, R0, 0x108, P2 ;  /* 0x000001080000780c */ /* 0x000fe400017c4270 */
[----:B------:R-:W-:-:S04]  /*33bc0*/  F2FP.F16.F32.PACK_AB R8, RZ, R8 ;  /* 0x00000008ff08723e */ /* 0x000fc800000000ff */
[----:B------:R-:W-:-:S07]  /*33bd0*/  PRMT R12, R8, 0x7610, R12 ;  /* 0x00007610080c7816 */ /* 0x000fce000000000c */
[----:B------:R-:W-:Y:S02]  /*33be0*/  @P6 IMAD.MOV.U32 R8, RZ, RZ, R10 ;  /* 0x000000ffff086224 */ /* 0x000fe400078e000a */
[----:B------:R-:W-:-:S05]  /*33bf0*/  @P6 IMAD.MOV.U32 R9, RZ, RZ, R11 ;  /* 0x000000ffff096224 */ /* 0x000fca00078e000b */
[----:B------:R1:W-:Y:S01]  /*33c00*/  @P6 STG.E.U16 desc[UR52][R8.64+0x10], R12 ;  /* 0x0000100c08006986 */ /* 0x0003e2000c101534 */
[----:B------:R-:W-:Y:S01]  /*33c10*/  ISETP.GT.AND P6, PT, R0, 0x108, P4 ;  /* 0x000001080000780c */ /* 0x000fe200027c4270 */
[----:B-1----:R-:W-:-:S05]  /*33c20*/  FMUL R8, R39, R2 ;  /* 0x0000000227087220 */ /* 0x002fca0000400000 */
[----:B------:R-:W-:-:S07]  /*33c30*/  F2FP.F16.F32.PACK_AB R8, RZ, R8 ;  /* 0x00000008ff08723e */ /* 0x000fce00000000ff */
[----:B------:R-:W-:Y:S01]  /*33c40*/  @P6 IMAD.MOV.U32 R9, RZ, RZ, R11 ;  /* 0x000000ffff096224 */ /* 0x000fe200078e000b */
[----:B------:R-:W-:Y:S01]  /*33c50*/  PRMT R12, R8, 0x7610, R12 ;  /* 0x00007610080c7816 */ /* 0x000fe2000000000c */
[----:B------:R-:W-:-:S05]  /*33c60*/  @P6 IMAD.MOV.U32 R8, RZ, RZ, R10 ;  /* 0x000000ffff086224 */ /* 0x000fca00078e000a */
[----:B------:R1:W-:Y:S02]  /*33c70*/  @P6 STG.E.U16 desc[UR52][R8.64+0x12], R12 ;  /* 0x0000120c08006986 */ /* 0x0003e4000c101534 */
[----:B-1----:R-:W-:-:S04]  /*33c80*/  IADD3 R8, P6, R6, UR11, RZ ;  /* 0x0000000b06087c10 */ /* 0x002fc8000ffde0ff */
[----:B------:R-:W-:Y:S02]  /*33c90*/  IADD3.X R9, R7, UR5, RZ, P6, !PT ;  /* 0x0000000507097c10 */ /* 0x000fe4000b7fe4ff */
[----:B------:R-:W-:Y:S01]  /*33ca0*/  ISETP.GT.AND P6, PT, R0, 0x100, P0 ;  /* 0x000001000000780c */ /* 0x000fe200007c4270 */
[----:B------:R-:W-:-:S05]  /*33cb0*/  FMUL R12, R234, R2 ;  /* 0x00000002ea0c7220 */ /* 0x000fca0000400000 */
        /* <DEDUP_REMOVED lines=26> */
[----:B------:R-:W-:Y:S01]  /*33e60*/  @P6 IMAD.MOV.U32 R5, RZ, RZ, R11 ;  /* 0x000000ffff056224 */ /* 0x000fe200078e000b */
[----:B------:R-:W-:Y:S01]  /*33e70*/  PRMT R12, R4, 0x7610, R12 ;  /* 0x00007610040c7816 */ /* 0x000fe2000000000c */
[----:B------:R-:W-:-:S05]  /*33e80*/  @P6 IMAD.MOV.U32 R4, RZ, RZ, R10 ;  /* 0x000000ffff046224 */ /* 0x000fca00078e000a */
[----:B------:R1:W-:Y:S01]  /*33e90*/  @P6 STG.E.U16 desc[UR52][R4.64+0x30], R12 ;  /* 0x0000300c04006986 */ /* 0x0003e2000c101534 */
[----:B------:R-:W-:-:S04]  /*33ea0*/  ISETP.GT.AND P6, PT, R3, 0x19, PT ;  /* 0x000000190300780c */ /* 0x000fc80003fc4270 */
[----:B------:R-:W-:Y:S01]  /*33eb0*/  ISETP.GT.AND P6, PT, R0, 0x108, P6 ;  /* 0x000001080000780c */ /* 0x000fe200037c4270 */
[----:B-1----:R-:W2:Y:S01]  /*33ec0*/  LDL.LU R5, [R1+0x2c4] ;  /* 0x0002c40001057983 */ /* 0x002ea20000300800 */
[----:B------:R-:W-:-:S03]  /*33ed0*/  FMUL R4, R13, R2 ;  /* 0x000000020d047220 */ /* 0x000fc60000400000 */
[----:B------:R-:W3:Y:S04]  /*33ee0*/  LDL.LU R16, [R1+0x2d4] ;  /* 0x0002d40001107983 */ /* 0x000ee80000300800 */
[----:B------:R-:W4:Y:S01]  /*33ef0*/  LDL.LU R17, [R1+0x2d8] ;  /* 0x0002d80001117983 */ /* 0x000f220000300800 */
[----:B------:R-:W-:-:S03]  /*33f00*/  F2FP.F16.F32.PACK_AB R4, RZ, R4 ;  /* 0x00000004ff04723e */ /* 0x000fc600000000ff */
[----:B------:R-:W4:Y:S04]  /*33f10*/  LDL.LU R39, [R1+0x2dc] ;  /* 0x0002dc0001277983 */ /* 0x000f280000300800 */
        /* <DEDUP_REMOVED lines=8> */
[----:B------:R1:W-:Y:S04]  /*33fa0*/  @P6 STG.E.U16 desc[UR52][R10.64+0x32], R4 ;  /* 0x000032040a006986 */ /* 0x0003e8000c101534 */
[----:B-1----:R-:W2:Y:S01]  /*33fb0*/  LDL.LU R4, [R1+0x2c0] ;  /* 0x0002c00001047983 */ /* 0x002ea20000300800 */
[----:B------:R-:W-:Y:S01]  /*33fc0*/  ISETP.GT.AND P6, PT, R0, 0x180, P5 ;  /* 0x000001800000780c */ /* 0x000fe20002fc4270 */
[----:B--2---:R-:W-:-:S05]  /*33fd0*/  FMUL R4, R4, R2 ;  /* 0x0000000204047220 */ /* 0x004fca0000400000 */
[----:B------:R-:W-:-:S07]  /*33fe0*/  F2FP.F16.F32.PACK_AB R4, RZ, R4 ;  /* 0x00000004ff04723e */ /* 0x000fce00000000ff */
[----:B------:R1:W-:Y:S01]  /*33ff0*/  @P6 STG.E.U16 desc[UR52][R6.64], R4 ;  /* 0x0000000406006986 */ /* 0x0003e2000c101534 */
[----:B------:R-:W-:-:S04]  /*34000*/  ISETP.GT.AND P6, PT, R3, 0x1, PT ;  /* 0x000000010300780c */ /* 0x000fc80003fc4270 */
[----:B------:R-:W-:Y:S01]  /*34010*/  ISETP.GT.AND P6, PT, R0, 0x180, P6 ;  /* 0x000001800000780c */ /* 0x000fe200037c4270 */
[----:B-1----:R-:W-:-:S05]  /*34020*/  FMUL R4, R5, R2 ;  /* 0x0000000205047220 */ /* 0x002fca0000400000 */
[----:B------:R-:W-:-:S07]  /*34030*/  F2FP.F16.F32.PACK_AB R4, RZ, R4 ;  /* 0x00000004ff04723e */ /* 0x000fce00000000ff */
[----:B------:R-:W-:Y:S01]  /*34040*/  @P6 IMAD.MOV.U32 R5, RZ, RZ, R7 ;  /* 0x000000ffff056224 */ /* 0x000fe200078e0007 */
[----:B------:R-:W-:Y:S01]  /*34050*/  PRMT R10, R4, 0x7610, R10 ;  /* 0x00007610040a7816 */ /* 0x000fe2000000000a */
[----:B------:R-:W-:-:S05]  /*34060*/  @P6 IMAD.MOV.U32 R4, RZ, RZ, R6 ;  /* 0x000000ffff046224 */ /* 0x000fca00078e0006 */
[----:B------:R1:W-:Y:S04]  /*34070*/  @P6 STG.E.U16 desc[UR52][R4.64+0x2], R10 ;  /* 0x0000020a04006986 */ /* 0x0003e8000c101534 */
[----:B-1----:R-:W2:Y:S04]  /*34080*/  LDL.LU R4, [R1+0x2c8] ;  /* 0x0002c80001047983 */ /* 0x002ea80000300800 */
[----:B------:R-:W2:Y:S04]  /*34090*/  LDL.LU R10, [R1+0x2cc] ;  /* 0x0002cc00010a7983 */ /* 0x000ea80000300800 */
[----:B------:R-:W2:Y:S01]  /*340a0*/  LDL.LU R5, [R1+0x2d0] ;  /* 0x0002d00001057983 */ /* 0x000ea20000300800 */
[----:B------:R-:W-:-:S02]  /*340b0*/  ISETP.GT.AND P5, PT, R0, 0x188, P5 ;  /* 0x000001880000780c */ /* 0x000fc40002fa4270 */
[----:B------:R-:W-:Y:S01]  /*340c0*/  ISETP.GT.AND P6, PT, R3, 0x1, PT ;  /* 0x000000010300780c */ /* 0x000fe20003fc4270 */
[-C--:B---3--:R-:W-:Y:S01]  /*340d0*/  FMUL R14, R14, R2.reuse ;  /* 0x000000020e0e7220 */ /* 0x088fe20000400000 */
[-C--:B----4-:R-:W-:Y:S01]  /*340e0*/  FMUL R13, R13, R2.reuse ;  /* 0x000000020d0d7220 */ /* 0x090fe20000400000 */
[-C--:B------:R-:W-:Y:S01]  /*340f0*/  FMUL R15, R15, R2.reuse ;  /* 0x000000020f0f7220 */ /* 0x080fe20000400000 */
[-C--:B------:R-:W-:Y:S01]  /*34100*/  FMUL R232, R232, R2.reuse ;  /* 0x00000002e8e87220 */ /* 0x080fe20000400000 */
[-C--:B------:R-:W-:Y:S01]  /*34110*/  FMUL R22, R22, R2.reuse ;  /* 0x0000000216167220 */ /* 0x080fe20000400000 */
[-C--:B------:R-:W-:Y:S01]  /*34120*/  FMUL R23, R23, R2.reuse ;  /* 0x0000000217177220 */ /* 0x080fe20000400000 */
[----:B--2---:R-:W-:-:S05]  /*34130*/  FMUL R4, R4, R2 ;  /* 0x0000000204047220 */ /* 0x004fca0000400000 */
[----:B------:R-:W-:-:S05]  /*34140*/  F2FP.F16.F32.PACK_AB R4, RZ, R4 ;  /* 0x00000004ff04723e */ /* 0x000fca00000000ff */
[----:B------:R1:W-:Y:S01]  /*34150*/  @P5 STG.E.U16 desc[UR52][R8.64], R4 ;  /* 0x0000000408005986 */ /* 0x0003e2000c101534 */
[----:B------:R-:W-:Y:S01]  /*34160*/  ISETP.GT.AND P5, PT, R0, 0x188, P6 ;  /* 0x000001880000780c */ /* 0x000fe200037a4270 */
[-C--:B-1----:R-:W-:Y:S01]  /*34170*/  FMUL R4, R10, R2.reuse ;  /* 0x000000020a047220 */ /* 0x082fe20000400000 */
[----:B------:R-:W-:-:S04]  /*34180*/  FMUL R10, R5, R2 ;  /* 0x00000002050a7220 */ /* 0x000fc80000400000 */
[----:B------:R-:W-:-:S07]  /*34190*/  F2FP.F16.F32.PACK_AB R4, RZ, R4 ;  /* 0x00000004ff04723e */ /* 0x000fce00000000ff */
[----:B------:R-:W-:Y:S01]  /*341a0*/  @P5 IMAD.MOV.U32 R5, RZ, RZ, R9 ;  /* 0x000000ffff055224 */ /* 0x000fe200078e0009 */
[----:B------:R-:W-:Y:S01]  /*341b0*/  PRMT R11, R4, 0x7610, R11 ;  /* 0x00007610040b7816 */ /* 0x000fe2000000000b */
[----:B------:R-:W-:-:S05]  /*341c0*/  @P5 IMAD.MOV.U32 R4, RZ, RZ, R8 ;  /* 0x000000ffff045224 */ /* 0x000fca00078e0008 */
[----:B------:R1:W-:Y:S01]  /*341d0*/  @P5 STG.E.U16 desc[UR52][R4.64+0x2], R11 ;  /* 0x0000020b04005986 */ /* 0x0003e2000c101534 */
[----:B------:R-:W-:Y:S02]  /*341e0*/  ISETP.GT.AND P5, PT, R0, 0x180, P2 ;  /* 0x000001800000780c */ /* 0x000fe400017a4270 */
[----:B-1----:R-:W-:-:S11]  /*341f0*/  F2FP.F16.F32.PACK_AB R4, RZ, R10 ;  /* 0x0000000aff04723e */ /* 0x002fd600000000ff */
[----:B------:R-:W-:Y:S01]  /*34200*/  @P5 IMAD.MOV.U32 R5, RZ, RZ, R7 ;  /* 0x000000ffff055224 */ /* 0x000fe200078e0007 */
[----:B------:R-:W-:Y:S01]  /*34210*/  PRMT R12, R4, 0x7610, R12 ;  /* 0x00007610040c7816 */ /* 0x000fe2000000000c */
[----:B------:R-:W-:-:S05]  /*34220*/  @P5 IMAD.MOV.U32 R4, RZ, RZ, R6 ;  /* 0x000000ffff045224 */ /* 0x000fca00078e0006 */
[----:B------:R1:W-:Y:S01]  /*34230*/  @P5 STG.E.U16 desc[UR52][R4.64+0x10], R12 ;  /* 0x0000100c04005986 */ /* 0x0003e2000c101534 */
[C---:B------:R-:W-:Y:S02]  /*34240*/  ISETP.GT.AND P5, PT, R0.reuse, 0x180, P4 ;  /* 0x000001800000780c */ /* 0x040fe400027a4270 */
[----:B------:R-:W-:Y:S01]  /*34250*/  ISETP.GT.AND P2, PT, R0, 0x188, P2 ;  /* 0x000001880000780c */ /* 0x000fe20001744270 */
[-C--:B------:R-:W-:Y:S01]  /*34260*/  FMUL R11, R16, R2.reuse ;  /* 0x00000002100b7220 */ /* 0x080fe20000400000 */
[----:B------:R-:W-:Y:S01]  /*34270*/  FMUL R10, R17, R2 ;  /* 0x00000002110a7220 */ /* 0x000fe20000400000 */
[----:B------:R-:W-:Y:S01]  /*34280*/  ISETP.GT.AND P4, PT, R0, 0x188, P4 ;  /* 0x000001880000780c */ /* 0x000fe20002784270 */
[----:B------:R-:W2:Y:S02]  /*34290*/  LDL.LU R16, [R1+0x2b4] ;  /* 0x0002b40001107983 */ /* 0x000ea40000300800 */
[----:B------:R-:W-:Y:S02]  /*342a0*/  F2FP.F16.F32.PACK_AB R11, RZ, R11 ;  /* 0x0000000bff0b723e */ /* 0x000fe400000000ff */
[----:B------:R-:W-:Y:S01]  /*342b0*/  F2FP.F16.F32.PACK_AB R10, RZ, R10 ;  /* 0x0000000aff0a723e */ /* 0x000fe200000000ff */
[----:B-1----:R-:W-:Y:S01]  /*342c0*/  FMUL R12, R39, R2 ;  /* 0x00000002270c7220 */ /* 0x002fe20000400000 */
[----:B------:R-:W3:Y:S01]  /*342d0*/  LDL.LU R17, [R1+0x2b8] ;  /* 0x0002b80001117983 */ /* 0x000ee20000300800 */
[----:B------:R-:W-:-:S02]  /*342e0*/  @P5 IMAD.MOV.U32 R4, RZ, RZ, R6 ;  /* 0x000000ffff045224 */ /* 0x000fc400078e0006 */
[----:B------:R-:W-:Y:S01]  /*342f0*/  @P5 IMAD.MOV.U32 R5, RZ, RZ, R7 ;  /* 0x000000ffff055224 */ /* 0x000fe200078e0007 */
[----:B------:R-:W-:Y:S01]  /*34300*/  PRMT R235, R10, 0x7610, R235 ;  /* 0x000076100aeb7816 */ /* 0x000fe200000000eb */
[----:B------:R-:W4:Y:S04]  /*34310*/  LDL.LU R39, [R1+0x2bc] ;  /* 0x0002bc0001277983 */ /* 0x000f280000300800 */
[----:B------:R1:W-:Y:S01]  /*34320*/  @P5 STG.E.U16 desc[UR52][R4.64+0x12], R11 ;  /* 0x0000120b04005986 */ /* 0x0003e2000c101534 */
[----:B------:R-:W-:Y:S01]  /*34330*/  ISETP.GT.AND P5, PT, R0, 0x180, P0 ;  /* 0x000001800000780c */ /* 0x000fe200007a4270 */
[----:B-1----:R-:W-:Y:S02]  /*34340*/  @P2 IMAD.MOV.U32 R4, RZ, RZ, R8 ;  /* 0x000000ffff042224 */ /* 0x002fe400078e0008 */
[----:B------:R-:W-:Y:S01]  /*34350*/  @P2 IMAD.MOV.U32 R5, RZ, RZ, R9 ;  /* 0x000000ffff052224 */ /* 0x000fe200078e0009 */
[----:B------:R-:W-:-:S04]  /*34360*/  F2FP.F16.F32.PACK_AB R11, RZ, R13 ;  /* 0x0000000dff0b723e */ /* 0x000fc800000000ff */
[----:B------:R1:W-:Y:S01]  /*34370*/  @P2 STG.E.U16 desc[UR52][R4.64+0x10], R235 ;  /* 0x000010eb04002986 */ /* 0x0003e2000c101534 */
[C---:B------:R-:W-:Y:S02]  /*34380*/  ISETP.GT.AND P2, PT, R0.reuse, 0x180, P3 ;  /* 0x000001800000780c */ /* 0x040fe40001f44270 */
[----:B------:R-:W-:Y:S02]  /*34390*/  F2FP.F16.F32.PACK_AB R10, RZ, R12 ;  /* 0x0000000cff0a723e */ /* 0x000fe400000000ff */
[----:B-1----:R-:W-:Y:S01]  /*343a0*/  F2FP.F16.F32.PACK_AB R4, RZ, R14 ;  /* 0x0000000eff04723e */ /* 0x002fe200000000ff */
[----:B------:R-:W-:Y:S01]  /*343b0*/  @P4 IMAD.MOV.U32 R5, RZ, RZ, R9 ;  /* 0x000000ffff054224 */ /* 0x000fe200078e0009 */
[----:B------:R-:W-:Y:S01]  /*343c0*/  ISETP.GT.AND P0, PT, R0, 0x188, P0 ;  /* 0x000001880000780c */ /* 0x000fe20000704270 */
[----:B------:R-:W2:Y:S01]  /*343d0*/  LDL.LU R235, [R1+0x2b0] ;  /* 0x0002b00001eb7983 */ /* 0x000ea20000300800 */
[----:B------:R-:W-:Y:S01]  /*343e0*/  PRMT R13, R4, 0x7610, R13 ;  /* 0x00007610040d7816 */ /* 0x000fe2000000000d */
[----:B------:R-:W-:Y:S01]  /*343f0*/  @P4 IMAD.MOV.U32 R4, RZ, RZ, R8 ;  /* 0x000000ffff044224 */ /* 0x000fe200078e0008 */
[----:B------:R-:W-:Y:S01]  /*34400*/  PRMT R12, R11, 0x7610, R12 ;  /* 0x000076100b0c7816 */ /* 0x000fe2000000000c */
[----:B------:R-:W3:Y:S04]  /*34410*/  LDL.LU R14, [R1+0x294] ;  /* 0x00029400010e7983 */ /* 0x000ee80000300800 */
[----:B------:R1:W-:Y:S01]  /*34420*/  @P4 STG.E.U16 desc[UR52][R4.64+0x12], R10 ;  /* 0x0000120a04004986 */ /* 0x0003e2000c101534 */
[----:B------:R-:W-:Y:S01]  /*34430*/  ISETP.GT.AND P3, PT, R0, 0x188, P3 ;  /* 0x000001880000780c */ /* 0x000fe20001f64270 */
[----:B-1----:R-:W-:-:S02]  /*34440*/  @P5 IMAD.MOV.U32 R4, RZ, RZ, R6 ;  /* 0x000000ffff045224 */ /* 0x002fc400078e0006 */
[----:B------:R-:W-:Y:S01]  /*34450*/  @P5 IMAD.MOV.U32 R5, RZ, RZ, R7 ;  /* 0x000000ffff055224 */ /* 0x000fe200078e0007 */
[----:B------:R-:W-:Y:S02]  /*34460*/  F2FP.F16.F32.PACK_AB R10, RZ, R15 ;  /* 0x0000000fff0a723e */ /* 0x000fe400000000ff */
[----:B------:R-:W4:Y:S04]  /*34470*/  LDL.LU R15, [R1+0x290] ;  /* 0x00029000010f7983 */ /* 0x000f280000300800 */
[----:B------:R1:W-:Y:S01]  /*34480*/  @P5 STG.E.U16 desc[UR52][R4.64+0x20], R13 ;  /* 0x0000200d04005986 */ /* 0x0003e2000c101534 */
[----:B------:R-:W-:Y:S01]  /*34490*/  PRMT R11, R10, 0x7610, R11 ;  /* 0x000076100a0b7816 */ /* 0x000fe2000000000b */
[----:B-1----:R-:W-:Y:S02]  /*344a0*/  @P2 IMAD.MOV.U32 R4, RZ, RZ, R6 ;  /* 0x000000ffff042224 */ /* 0x002fe400078e0006 */
[----:B------:R-:W2:Y:S01]  /*344b0*/  LDL.LU R13, [R1+0x2ac] ;  /* 0x0002ac00010d7983 */ /* 0x000ea20000300800 */
[----:B------:R-:W-:-:S05]  /*344c0*/  @P2 IMAD.MOV.U32 R5, RZ, RZ, R7 ;  /* 0x000000ffff052224 */ /* 0x000fca00078e0007 */
[----:B------:R1:W-:Y:S01]  /*344d0*/  @P2 STG.E.U16 desc[UR52][R4.64+0x22], R12 ;  /* 0x0000220c04002986 */ /* 0x0003e2000c101534 */
[----:B------:R-:W-:Y:S01]  /*344e0*/  ISETP.GT.AND P2, PT, R0, 0x180, P1 ;  /* 0x000001800000780c */ /* 0x000fe20000f44270 */
[----:B-1----:R-:W-:Y:S02]  /*344f0*/  @P0 IMAD.MOV.U32 R4, RZ, RZ, R8 ;  /* 0x000000ffff040224 */ /* 0x002fe400078e0008 */
[----:B------:R-:W-:-:S05]  /*34500*/  @P0 IMAD.MOV.U32 R5, RZ, RZ, R9 ;  /* 0x000000ffff050224 */ /* 0x000fca00078e0009 */
[----:B------:R1:W-:Y:S01]  /*34510*/  @P0 STG.E.U16 desc[UR52][R4.64+0x20], R11 ;  /* 0x0000200b04000986 */ /* 0x0003e2000c101534 */
[----:B------:R-:W-:-:S03]  /*34520*/  F2FP.F16.F32.PACK_AB R10, RZ, R22 ;  /* 0x00000016ff0a723e */ /* 0x000fc600000000ff */
[----:B------:R-:W2:Y:S01]  /*34530*/  LDL.LU R22, [R1+0x298] ;  /* 0x0002980001167983 */ /* 0x000ea20000300800 */
[----:B-1----:R-:W-:Y:S01]  /*34540*/  F2FP.F16.F32.PACK_AB R4, RZ, R232 ;  /* 0x000000e8ff04723e */ /* 0x002fe200000000ff */
[----:B------:R-:W-:Y:S02]  /*34550*/  @P3 IMAD.MOV.U32 R5, RZ, RZ, R9 ;  /* 0x000000ffff053224 */ /* 0x000fe400078e0009 */
[----:B------:R-:W2:Y:S01]  /*34560*/  LDL.LU R232, [R1+0x2a8] ;  /* 0x0002a80001e87983 */ /* 0x000ea20000300800 */
[----:B------:R-:W-:Y:S01]  /*34570*/  PRMT R12, R4, 0x7610, R12 ;  /* 0x00007610040c7816 */ /* 0x000fe2000000000c */
[----:B------:R-:W-:-:S05]  /*34580*/  @P3 IMAD.MOV.U32 R4, RZ, RZ, R8 ;  /* 0x000000ffff043224 */ /* 0x000fca00078e0008 */
[----:B------:R1:W-:Y:S01]  /*34590*/  @P3 STG.E.U16 desc[UR52][R4.64+0x22], R10 ;  /* 0x0000220a04003986 */ /* 0x0003e2000c101534 */
[----:B------:R-:W-:-:S03]  /*345a0*/  F2FP.F16.F32.PACK_AB R11, RZ, R23 ;  /* 0x00000017ff0b723e */ /* 0x000fc600000000ff */
[----:B------:R-:W3:Y:S01]  /*345b0*/  LDL.LU R23, [R1+0x28c] ;  /* 0x00028c0001177983 */ /* 0x000ee20000300800 */
[----:B-1----:R-:W-:Y:S02]  /*345c0*/  @P2 IMAD.MOV.U32 R4, RZ, RZ, R6 ;  /* 0x000000ffff042224 */ /* 0x002fe400078e0006 */
[----:B------:R-:W-:-:S05]  /*345d0*/  @P2 IMAD.MOV.U32 R5, RZ, RZ, R7 ;  /* 0x000000ffff052224 */ /* 0x000fca00078e0007 */
[----:B------:R1:W-:Y:S04]  /*345e0*/  @P2 STG.E.U16 desc[UR52][R4.64+0x30], R12 ;  /* 0x0000300c04002986 */ /* 0x0003e8000c101534 */
[----:B-1----:R-:W4:Y:S01]  /*345f0*/  LDL.LU R5, [R1+0x280] ;  /* 0x0002800001057983 */ /* 0x002f220000300800 */
[----:B------:R-:W-:Y:S02]  /*34600*/  ISETP.GT.AND P4, PT, R3, 0x19, PT ;  /* 0x000000190300780c */ /* 0x000fe40003f84270 */
[C---:B------:R-:W-:Y:S01]  /*34610*/  ISETP.GT.AND P1, PT, R0.reuse, 0x188, P1 ;  /* 0x000001880000780c */ /* 0x040fe20000f24270 */
[-C--:B------:R-:W-:Y:S01]  /*34620*/  FMUL R233, R233, R2.reuse ;  /* 0x00000002e9e97220 */ /* 0x080fe20000400000 */
[----:B------:R-:W-:Y:S01]  /*34630*/  ISETP.GT.AND P0, PT, R0, 0x180, P4 ;  /* 0x000001800000780c */ /* 0x000fe20002704270 */
[----:B------:R-:W-:Y:S01]  /*34640*/  FMUL R234, R234, R2 ;  /* 0x00000002eaea7220 */ /* 0x000fe20000400000 */
[----:B------:R-:W2:Y:S02]  /*34650*/  LDL.LU R12, [R1+0x2a4] ;  /* 0x0002a400010c7983 */ /* 0x000ea40000300800 */
[----:B------:R-:W-:-:S07]  /*34660*/  F2FP.F16.F32.PACK_AB R10, RZ, R233 ;  /* 0x000000e9ff0a723e */ /* 0x000fce00000000ff */
[----:B------:R-:W-:Y:S02]  /*34670*/  @P1 IMAD.MOV.U32 R4, RZ, RZ, R8 ;  /* 0x000000ffff041224 */ /* 0x000fe400078e0008 */
[----:B------:R1:W-:Y:S02]  /*34680*/  @P0 STG.E.U16 desc[UR52][R6.64+0x32], R11 ;  /* 0x0000320b06000986 */ /* 0x0003e4000c101534 */
[----:B-1----:R-:W-:Y:S02]  /*34690*/  F2FP.F16.F32.PACK_AB R6, RZ, R234 ;  /* 0x000000eaff06723e */ /* 0x002fe400000000ff */
[----:B------:R-:W-:Y:S02]  /*346a0*/  ISETP.GT.AND P0, PT, R0, 0x188, P4 ;  /* 0x000001880000780c */ /* 0x000fe40002704270 */
[----:B------:R-:W-:Y:S01]  /*346b0*/  PRMT R11, R6, 0x7610, R11 ;  /* 0x00007610060b7816 */ /* 0x000fe2000000000b */
[----:B----4-:R-:W-:Y:S01]  /*346c0*/  FMUL R7, R5, R2 ;  /* 0x0000000205077220 */ /* 0x010fe20000400000 */
[----:B------:R-:W-:-:S05]  /*346d0*/  @P1 IMAD.MOV.U32 R5, RZ, RZ, R9 ;  /* 0x000000ffff051224 */ /* 0x000fca00078e0009 */
[----:B------:R1:W-:Y:S04]  /*346e0*/  @P1 STG.E.U16 desc[UR52][R4.64+0x30], R10 ;  /* 0x0000300a04001986 */ /* 0x0003e8000c101534 */
[----:B-1----:R-:W4:Y:S01]  /*346f0*/  LDL.LU R4, [R1+0x284] ;  /* 0x0002840001047983 */ /* 0x002f220000300800 */
[----:B------:R-:W-:-:S03]  /*34700*/  F2FP.F16.F32.PACK_AB R5, RZ, R7 ;  /* 0x00000007ff05723e */ /* 0x000fc600000000ff */
[----:B------:R-:W2:Y:S04]  /*34710*/  LDL.LU R234, [R1+0x2a0] ;  /* 0x0002a00001ea7983 */ /* 0x000ea80000300800 */
[----:B------:R-:W3:Y:S04]  /*34720*/  LDL.LU R7, [R1+0x288] ;  /* 0x0002880001077983 */ /* 0x000ee80000300800 */
[----:B------:R1:W-:Y:S04]  /*34730*/  @P0 STG.E.U16 desc[UR52][R8.64+0x32], R11 ;  /* 0x0000320b08000986 */ /* 0x0003e8000c101534 */
[----:B-1----:R-:W2:Y:S01]  /*34740*/  LDL.LU R9, [R1+0x29c] ;  /* 0x00029c0001097983 */ /* 0x002ea20000300800 */
[----:B------:R-:W-:-:S02]  /*34750*/  ISETP.GT.AND P6, PT, R3, 0x20, PT ;  /* 0x000000200300780c */ /* 0x000fc40003fc4270 */
[----:B------:R-:W-:Y:S02]  /*34760*/  ISETP.GT.AND P5, PT, R3, 0x21, PT ;  /* 0x000000210300780c */ /* 0x000fe40003fa4270 */
[C---:B------:R-:W-:Y:S02]  /*34770*/  ISETP.GT.AND P1, PT, R0.reuse, RZ, P6 ;  /* 0x000000ff0000720c */ /* 0x040fe40003724270 */
[C---:B------:R-:W-:Y:S02]  /*34780*/  ISETP.GT.AND P2, PT, R0.reuse, RZ, P5 ;  /* 0x000000ff0000720c */ /* 0x040fe40002f44270 */
[----:B------:R-:W-:Y:S02]  /*34790*/  ISETP.GT.AND P3, PT, R0, 0x8, P6 ;  /* 0x000000080000780c */ /* 0x000fe40003764270 */
[----:B------:R-:W-:Y:S02]  /*347a0*/  PRMT R10, R5, 0x7610, R10 ;  /* 0x00007610050a7816 */ /* 0x000fe4000000000a */
[----:B------:R-:W-:-:S05]  /*347b0*/  ISETP.GT.AND P4, PT, R3, 0x28, PT ;  /* 0x000000280300780c */ /* 0x000fca0003f84270 */
[----:B------:R-:W-:Y:S01]  /*347c0*/  @P1 STG.E.U16 desc[UR52][R18.64+0x40], R10 ;  /* 0x0000400a12001986 */ /* 0x000fe2000c101534 */
[C---:B------:R-:W-:Y:S02]  /*347d0*/  ISETP.GT.AND P0, PT, R0.reuse, 0x8, P5 ;  /* 0x000000080000780c */ /* 0x040fe40002f04270 */
[----:B------:R-:W-:Y:S01]  /*347e0*/  ISETP.GT.AND P1, PT, R0, RZ, P4 ;  /* 0x000000ff0000720c */ /* 0x000fe20002724270 */
[----:B------:R-:W-:Y:S02]  /*347f0*/  IMAD.U32 R8, RZ, RZ, UR5 ;  /* 0x00000005ff087e24 */ /* 0x000fe4000f8e00ff */
[-C--:B----4-:R-:W-:Y:S01]  /*34800*/  FMUL R4, R4, R2.reuse ;  /* 0x0000000204047220 */ /* 0x090fe20000400000 */
[----:B---3--:R-:W-:-:S04]  /*34810*/  FMUL R7, R7, R2 ;  /* 0x0000000207077220 */ /* 0x008fc80000400000 */
[----:B------:R-:W-:Y:S02]  /*34820*/  F2FP.F16.F32.PACK_AB R4, RZ, R4 ;  /* 0x00000004ff04723e */ /* 0x000fe400000000ff */
[----:B------:R-:W-:Y:S02]  /*34830*/  F2FP.F16.F32.PACK_AB R5, RZ, R7 ;  /* 0x00000007ff05723e */ /* 0x000fe400000000ff */
[----:B------:R-:W-:Y:S02]  /*34840*/  PRMT R6, R4, 0x7610, R6 ;  /* 0x0000761004067816 */ /* 0x000fe40000000006 */
[----:B------:R-:W-:-:S03]  /*34850*/  PRMT R4, R5, 0x7610, R4 ;  /* 0x0000761005047816 */ /* 0x000fc60000000004 */
[----:B------:R1:W-:Y:S04]  /*34860*/  @P2 STG.E.U16 desc[UR52][R18.64+0x42], R6 ;  /* 0x0000420612002986 */ /* 0x0003e8000c101534 */
[----:B------:R3:W-:Y:S01]  /*34870*/  @P3 STG.E.U16 desc[UR52][R20.64+0x40], R4 ;  /* 0x0000400414003986 */ /* 0x0007e2000c101534 */
[----:B------:R-:W-:-:S04]  /*34880*/  ISETP.GT.AND P3, PT, R3, 0x29, PT ;  /* 0x000000290300780c */ /* 0x000fc80003f64270 */
[----:B------:R-:W-:Y:S01]  /*34890*/  ISETP.GT.AND P2, PT, R0, RZ, P3 ;  /* 0x000000ff0000720c */ /* 0x000fe20001f44270 */
[-C--:B------:R-:W-:Y:S01]  /*348a0*/  FMUL R5, R15, R2.reuse ;  /* 0x000000020f057220 */ /* 0x080fe20000400000 */
[-C--:B-1----:R-:W-:Y:S01]  /*348b0*/  FMUL R6, R23, R2.reuse ;  /* 0x0000000217067220 */ /* 0x082fe20000400000 */
[----:B---3--:R-:W-:Y:S01]  /*348c0*/  FMUL R4, R14, R2 ;  /* 0x000000020e047220 */ /* 0x008fe20000400000 */
[----:B------:R-:W-:-:S03]  /*348d0*/  IMAD.U32 R14, RZ, RZ, UR8 ;  /* 0x00000008ff0e7e24 */ /* 0x000fc6000f8e00ff */
[----:B------:R-:W-:Y:S02]  /*348e0*/  F2FP.F16.F32.PACK_AB R6, RZ, R6 ;  /* 0x00000006ff06723e */ /* 0x000fe400000000ff */
[----:B------:R-:W-:Y:S02]  /*348f0*/  F2FP.F16.F32.PACK_AB R5, RZ, R5 ;  /* 0x00000005ff05723e */ /* 0x000fe400000000ff */
[----:B------:R-:W-:Y:S01]  /*34900*/  F2FP.F16.F32.PACK_AB R4, RZ, R4 ;  /* 0x00000004ff04723e */ /* 0x000fe200000000ff */
[----:B------:R-:W-:Y:S01]  /*34910*/  IMAD.WIDE.U32 R14, R14, 0xf0, R20 ;  /* 0x000000f00e0e7825 */ /* 0x000fe200078e0014 */
[----:B------:R1:W-:Y:S03]  /*34920*/  @P0 STG.E.U16 desc[UR52][R20.64+0x42], R6 ;  /* 0x0000420614000986 */ /* 0x0003e6000c101534 */
[----:B------:R-:W-:Y:S01]  /*34930*/  VIADD R11, R15, UR4 ;  /* 0x000000040f0b7c36 */ /* 0x000fe20008000000 */
[----:B------:R2:W-:Y:S04]  /*34940*/  @P2 STG.E.U16 desc[UR52][R18.64+0x52], R4 ;  /* 0x0000520412002986 */ /* 0x0005e8000c101534 */
[----:B------:R3:W-:Y:S01]  /*34950*/  @P1 STG.E.U16 desc[UR52][R18.64+0x50], R5 ;  /* 0x0000500512001986 */ /* 0x0007e2000c101534 */
[----:B------:R-:W-:-:S02]  /*34960*/  ISETP.GT.AND P1, PT, R0, 0x8, P4 ;  /* 0x000000080000780c */ /* 0x000fc40002724270 */
[----:B-1----:R-:W-:Y:S01]  /*34970*/  IADD3 R6, P0, R14, UR13, RZ ;  /* 0x0000000d0e067c10 */ /* 0x002fe2000ff1e0ff */
[----:B--2---:R-:W-:Y:S01]  /*34980*/  FMUL R4, R22, R2 ;  /* 0x0000000216047220 */ /* 0x004fe20000400000 */
[----:B------:R-:W-:Y:S02]  /*34990*/  IMAD.U32 R22, RZ, RZ, UR11 ;  /* 0x0000000bff167e24 */ /* 0x000fe4000f8e00ff */
[----:B------:R-:W-:-:S03]  /*349a0*/  IADD3.X R7, R11, UR12, RZ, P0, !PT ;  /* 0x0000000c0b077c10 */ /* 0x000fc600087fe4ff */
[----:B------:R-:W-:Y:S02]  /*349b0*/  IADD3 R22, P0, P2, R22, UR13, R6 ;  /* 0x0000000d16167c10 */ /* 0x000fe4000fa1e006 */
[----:B------:R-:W-:Y:S02]  /*349c0*/  F2FP.F16.F32.PACK_AB R4, RZ, R4 ;  /* 0x00000004ff04723e */ /* 0x000fe400000000ff */
[----:B------:R-:W-:Y:S02]  /*349d0*/  IADD3.X R23, R8, UR12, R7, P0, P2 ;  /* 0x0000000c08177c10 */ /* 0x000fe400087e4407 */
[----:B------:R-:W-:Y:S02]  /*349e0*/  ISETP.GT.AND P2, PT, R3, 0x30, PT ;  /* 0x000000300300780c */ /* 0x000fe40003f44270 */
[C---:B------:R-:W-:Y:S01]  /*349f0*/  ISETP.GT.AND P0, PT, R0.reuse, 0x8, P3 ;  /* 0x000000080000780c */ /* 0x040fe20001f04270 */
[----:B---3--:R-:W-:Y:S01]  /*34a00*/  FMUL R5, R9, R2 ;  /* 0x0000000209057220 */ /* 0x008fe20000400000 */
[----:B------:R1:W-:Y:S01]  /*34a10*/  @P1 STG.E.U16 desc[UR52][R20.64+0x50], R4 ;  /* 0x0000500414001986 */ /* 0x0003e2000c101534 */
[----:B------:R-:W-:-:S03]  /*34a20*/  ISETP.GT.AND P1, PT, R0, RZ, P2 ;  /* 0x000000ff0000720c */ /* 0x000fc60001724270 */
[----:B------:R-:W-:Y:S01]  /*34a30*/  F2FP.F16.F32.PACK_AB R5, RZ, R5 ;  /* 0x00000005ff05723e */ /* 0x000fe200000000ff */
[----:B-1----:R-:W-:-:S06]  /*34a40*/  FMUL R4, R234, R2 ;  /* 0x00000002ea047220 */ /* 0x002fcc0000400000 */
[----:B------:R-:W-:Y:S01]  /*34a50*/  @P0 STG.E.U16 desc[UR52][R20.64+0x52], R5 ;  /* 0x0000520514000986 */ /* 0x000fe2000c101534 */
[----:B------:R-:W-:Y:S02]  /*34a60*/  ISETP.GT.AND P0, PT, R3, 0x31, PT ;  /* 0x000000310300780c */ /* 0x000fe40003f04270 */
[----:B------:R-:W-:-:S05]  /*34a70*/  F2FP.F16.F32.PACK_AB R4, RZ, R4 ;  /* 0x00000004ff04723e */ /* 0x000fca00000000ff */
[----:B------:R1:W-:Y:S01]  /*34a80*/  @P1 STG.E.U16 desc[UR52][R18.64+0x60], R4 ;  /* 0x0000600412001986 */ /* 0x0003e2000c101534 */
[----:B------:R-:W-:Y:S01]  /*34a90*/  ISETP.GT.AND P1, PT, R0, RZ, P0 ;  /* 0x000000ff0000720c */ /* 0x000fe20000724270 */
[----:B-1----:R-:W-:-:S05]  /*34aa0*/  FMUL R4, R12, R2 ;  /* 0x000000020c047220 */ /* 0x002fca0000400000 */
[----:B------:R-:W-:-:S07]  /*34ab0*/  F2FP.F16.F32.PACK_AB R4, RZ, R4 ;  /* 0x00000004ff04723e */ /* 0x000fce00000000ff */
[----:B------:R1:W-:Y:S01]  /*34ac0*/  @P1 STG.E.U16 desc[UR52][R18.64+0x62], R4 ;  /* 0x0000620412001986 */ /* 0x0003e2000c101534 */
[----:B------:R-:W-:Y:S01]  /*34ad0*/  ISETP.GT.AND P1, PT, R0, 0x8, P2 ;  /* 0x000000080000780c */ /* 0x000fe20001724270 */
[----:B-1----:R-:W-:-:S05]  /*34ae0*/  FMUL R4, R232, R2 ;  /* 0x00000002e8047220 */ /* 0x002fca0000400000 */
[----:B------:R-:W-:-:S04]  /*34af0*/  F2FP.F16.F32.PACK_AB R4, RZ, R4 ;  /* 0x00000004ff04723e */ /* 0x000fc800000000ff */
[----:B------:R-:W-:Y:S01]  /*34b00*/  PRMT R5, R4, 0x7610, R5 ;  /* 0x0000761004057816 */ /* 0x000fe20000000005 */
[----:B------:R-:W-:-:S04]  /*34b10*/  FMUL R4, R13, R2 ;  /* 0x000000020d047220 */ /* 0x000fc80000400000 */
[----:B------:R1:W-:Y:S01]  /*34b20*/  @P1 STG.E.U16 desc[UR52][R20.64+0x60], R5 ;  /* 0x0000600514001986 */ /* 0x0003e2000c101534 */
[----:B------:R-:W-:Y:S02]  /*34b30*/  ISETP.GT.AND P1, PT, R0, 0x8, P0 ;  /* 0x000000080000780c */ /* 0x000fe40000724270 */
[----:B------:R-:W-:-:S04]  /*34b40*/  F2FP.F16.F32.PACK_AB R4, RZ, R4 ;  /* 0x00000004ff04723e */ /* 0x000fc800000000ff */
[----:B-1----:R-:W-:-:S07]  /*34b50*/  PRMT R5, R4, 0x7610, R5 ;  /* 0x0000761004057816 */ /* 0x002fce0000000005 */
[----:B------:R1:W-:Y:S01]  /*34b60*/  @P1 STG.E.U16 desc[UR52][R20.64+0x62], R5 ;  /* 0x0000620514001986 */ /* 0x0003e2000c101534 */
[----:B------:R-:W-:Y:S01]  /*34b70*/  ISETP.GT.AND P1, PT, R3, 0x38, PT ;  /* 0x000000380300780c */ /* 0x000fe20003f24270 */
[----:B------:R-:W-:-:S03]  /*34b80*/  FMUL R4, R235, R2 ;  /* 0x00000002eb047220 */ /* 0x000fc60000400000 */
[----:B------:R-:W-:Y:S02]  /*34b90*/  ISETP.GT.AND P6, PT, R0, RZ, P1 ;  /* 0x000000ff0000720c */ /* 0x000fe40000fc4270 */
[----:B------:R-:W-:Y:S01]  /*34ba0*/  F2FP.F16.F32.PACK_AB R4, RZ, R4 ;  /* 0x00000004ff04723e */ /* 0x000fe200000000ff */
[----:B-1----:R-:W2:Y:S04]  /*34bb0*/  LDL.LU R5, [R1+0x260] ;  /* 0x0002600001057983 */ /* 0x002ea80000300800 */
[----:B------:R-:W3:Y:S06]  /*34bc0*/  LDL.LU R9, [R1+0x264] ;  /* 0x0002640001097983 */ /* 0x000eec0000300800 */
[----:B------:R1:W-:Y:S01]  /*34bd0*/  @P6 STG.E.U16 desc[UR52][R18.64+0x70], R4 ;  /* 0x0000700412006986 */ /* 0x0003e2000c101534 */
[----:B------:R-:W-:-:S03]  /*34be0*/  ISETP.GT.AND P6, PT, R3, 0x39, PT ;  /* 0x000000390300780c */ /* 0x000fc60003fc4270 */
[----:B------:R-:W4:Y:S01]  /*34bf0*/  LDL.LU R234, [R1+0x268] ;  /* 0x0002680001ea7983 */ /* 0x000f220000300800 */
[----:B------:R-:W-:-:S03]  /*34c00*/  ISETP.GT.AND P6, PT, R0, RZ, P6 ;  /* 0x000000ff0000720c */ /* 0x000fc600037c4270 */
[----:B------:R-:W4:Y:S01]  /*34c10*/  LDL.LU R232, [R1+0x26c] ;  /* 0x00026c0001e87983 */ /* 0x000f220000300800 */
[----:B-1----:R-:W-:-:S03]  /*34c20*/  FMUL R4, R16, R2 ;  /* 0x0000000210047220 */ /* 0x002fc60000400000 */
[----:B------:R-:W4:Y:S02]  /*34c30*/  LDL.LU R235, [R1+0x270] ;  /* 0x0002700001eb7983 */ /* 0x000f240000300800 */
[----:B------:R-:W-:Y:S02]  /*34c40*/  F2FP.F16.F32.PACK_AB R4, RZ, R4 ;  /* 0x00000004ff04723e */ /* 0x000fe400000000ff */
[----:B------:R-:W4:Y:S04]  /*34c50*/  LDL.LU R16, [R1+0x274] ;  /* 0x0002740001107983 */ /* 0x000f280000300800 */
[----:B------:R1:W-:Y:S01]  /*34c60*/  @P6 STG.E.U16 desc[UR52][R18.64+0x72], R4 ;  /* 0x0000720412006986 */ /* 0x0003e2000c101534 */
[----:B------:R-:W-:Y:S01]  /*34c70*/  ISETP.GT.AND P6, PT, R0, 0x8, P1 ;  /* 0x000000080000780c */ /* 0x000fe20000fc4270 */
[----:B-1----:R-:W-:-:S02]  /*34c80*/  FMUL R4, R17, R2 ;  /* 0x0000000211047220 */ /* 0x002fc40000400000 */
[----:B------:R-:W4:Y:S03]  /*34c90*/  LDL.LU R17, [R1+0x278] ;  /* 0x0002780001117983 */ /* 0x000f260000300800 */
[----:B------:R-:W-:-:S07]  /*34ca0*/  F2FP.F16.F32.PACK_AB R4, RZ, R4 ;  /* 0x00000004ff04723e */ /* 0x000fce00000000ff */
[----:B------:R1:W-:Y:S01]  /*34cb0*/  @P6 STG.E.U16 desc[UR52][R20.64+0x70], R4 ;  /* 0x0000700414006986 */ /* 0x0003e2000c101534 */
[----:B------:R-:W-:-:S04]  /*34cc0*/  ISETP.GT.AND P6, PT, R3, 0x39, PT ;  /* 0x000000390300780c */ /* 0x000fc80003fc4270 */
[----:B------:R-:W-:Y:S01]  /*34cd0*/  ISETP.GT.AND P6, PT, R0, 0x8, P6 ;  /* 0x000000080000780c */ /* 0x000fe200037c4270 */
[----:B-1----:R-:W-:Y:S02]  /*34ce0*/  FMUL R4, R39, R2 ;  /* 0x0000000227047220 */ /* 0x002fe40000400000 */
[----:B------:R-:W4:Y:S03]  /*34cf0*/  LDL.LU R39, [R1+0x27c] ;  /* 0x00027c0001277983 */ /* 0x000f260000300800 */
[----:B------:R-:W-:Y:S01]  /*34d00*/  F2FP.F16.F32.PACK_AB R4, RZ, R4 ;  /* 0x00000004ff04723e */ /* 0x000fe200000000ff */
[----:B------:R-:W4:Y:S04]  /*34d10*/  LDL.LU R12, [R1+0x200] ;  /* 0x00020000010c7983 */ /* 0x000f280000300800 */
[----:B------:R-:W4:Y:S04]  /*34d20*/  LDL.LU R13, [R1+0x204] ;  /* 0x00020400010d7983 */ /* 0x000f280000300800 */
[----:B------:R-:W2:Y:S04]  /*34d30*/  LDL.LU R8, [R1+0x208] ;  /* 0x0002080001087983 */ /* 0x000ea80000300800 */
[----:B------:R1:W-:Y:S04]  /*34d40*/  @P6 STG.E.U16 desc[UR52][R20.64+0x72], R4 ;  /* 0x0000720414006986 */ /* 0x0003e8000c101534 */
[----:B-1----:R-:W3:Y:S01]  /*34d50*/  LDL.LU R4, [R1+0x240] ;  /* 0x0002400001047983 */ /* 0x002ee20000300800 */
[----:B------:R-:W-:-:S04]  /*34d60*/  ISETP.GT.AND P6, PT, R3, 0x20, PT ;  /* 0x000000200300780c */ /* 0x000fc80003fc4270 */
[----:B------:R-:W-:Y:S01]  /*34d70*/  ISETP.GT.AND P6, PT, R0, 0x80, P6 ;  /* 0x000000800000780c */ /* 0x000fe200037c4270 */
[----:B------:R-:W-:Y:S02]  /*34d80*/  IMAD.MOV.U32 R10, RZ, RZ, R14 ;  /* 0x000000ffff0a7224 */ /* 0x000fe400078e000e */
[----:B---3--:R-:W-:-:S05]  /*34d90*/  FMUL R4, R4, R2 ;  /* 0x0000000204047220 */ /* 0x008fca0000400000 */
[----:B------:R-:W-:-:S05]  /*34da0*/  F2FP.F16.F32.PACK_AB R4, RZ, R4 ;  /* 0x00000004ff04723e */ /* 0x000fca00000000ff */
[----:B------:R1:W-:Y:S04]  /*34db0*/  @P6 STG.E.U16 desc[UR52][R10.64+0x40], R4 ;  /* 0x000040040a006986 */ /* 0x0003e8000c101534 */
[----:B-1----:R-:W3:Y:S01]  /*34dc0*/  LDL.LU R4, [R1+0x244] ;  /* 0x0002440001047983 */ /* 0x002ee20000300800 */
[----:B------:R-:W-:Y:S01]  /*34dd0*/  ISETP.GT.AND P6, PT, R0, 0x80, P5 ;  /* 0x000000800000780c */ /* 0x000fe20002fc4270 */
[----:B---3--:R-:W-:-:S05]  /*34de0*/  FMUL R4, R4, R2 ;  /* 0x0000000204047220 */ /* 0x008fca0000400000 */
[----:B------:R-:W-:-:S07]  /*34df0*/  F2FP.F16.F32.PACK_AB R4, RZ, R4 ;  /* 0x00000004ff04723e */ /* 0x000fce00000000ff */
[----:B------:R1:W-:Y:S04]  /*34e00*/  @P6 STG.E.U16 desc[UR52][R10.64+0x42], R4 ;  /* 0x000042040a006986 */ /* 0x0003e8000c101534 */
[----:B-1----:R-:W3:Y:S01]  /*34e10*/  LDL.LU R4, [R1+0x248] ;  /* 0x0002480001047983 */ /* 0x002ee20000300800 */
[----:B------:R-:W-:-:S04]  /*34e20*/  IADD3 R14, P6, R14, UR11, RZ ;  /* 0x0000000b0e0e7c10 */ /* 0x000fc8000ffde0ff */
[----:B------:R-:W-:Y:S02]  /*34e30*/  IADD3.X R15, R11, UR5, RZ, P6, !PT ;  /* 0x000000050b0f7c10 */ /* 0x000fe4000b7fe4ff */
[----:B------:R-:W-:-:S04]  /*34e40*/  ISETP.GT.AND P6, PT, R3, 0x20, PT ;  /* 0x000000200300780c */ /* 0x000fc80003fc4270 */
[----:B------:R-:W-:Y:S01]  /*34e50*/  ISETP.GT.AND P6, PT, R0, 0x88, P6 ;  /* 0x000000880000780c */ /* 0x000fe200037c4270 */
[----:B---3--:R-:W-:-:S05]  /*34e60*/  FMUL R4, R4, R2 ;  /* 0x0000000204047220 */ /* 0x008fca0000400000 */
[----:B------:R-:W-:-:S07]  /*34e70*/  F2FP.F16.F32.PACK_AB R4, RZ, R4 ;  /* 0x00000004ff04723e */ /* 0x000fce00000000ff */
[----:B------:R1:W-:Y:S04]  /*34e80*/  @P6 STG.E.U16 desc[UR52][R14.64+0x40], R4 ;  /* 0x000040040e006986 */ /* 0x0003e8000c101534 */
[----:B-1----:R-:W3:Y:S01]  /*34e90*/  LDL.LU R4, [R1+0x24c] ;  /* 0x00024c0001047983 */ /* 0x002ee20000300800 */
        /* <DEDUP_REMOVED lines=21> */
[----:B--2---:R-:W-:-:S05]  /*34ff0*/  FMUL R8, R8, R2 ;  /* 0x0000000208087220 */ /* 0x004fca0000400000 */
[----:B------:R-:W-:Y:S01]  /*35000*/  F2FP.F16.F32.PACK_AB R8, RZ, R8 ;  /* 0x00000008ff08723e */ /* 0x000fe200000000ff */
[----:B---3--:R-:W-:-:S05]  /*35010*/  FMUL R4, R4, R2 ;  /* 0x0000000204047220 */ /* 0x008fca0000400000 */
[----:B------:R-:W-:-:S05]  /*35020*/  F2FP.F16.F32.PACK_AB R4, RZ, R4 ;  /* 0x00000004ff04723e */ /* 0x000fca00000000ff */
        /* <DEDUP_REMOVED lines=10> */
[----:B----4-:R-:W-:Y:S02]  /*350d0*/  FMUL R4, R234, R2 ;  /* 0x00000002ea047220 */ /* 0x010fe40000400000 */
[----:B------:R-:W2:Y:S03]  /*350e0*/  LDL.LU R234, [R1+0x22c] ;  /* 0x00022c0001ea7983 */ /* 0x000ea60000300800 */
[----:B------:R-:W-:-:S07]  /*350f0*/  F2FP.F16.F32.PACK_AB R4, RZ, R4 ;  /* 0x00000004ff04723e */ /* 0x000fce00000000ff */
[----:B------:R1:W-:Y:S01]  /*35100*/  @P6 STG.E.U16 desc[UR52][R14.64+0x60], R4 ;  /* 0x000060040e006986 */ /* 0x0003e2000c101534 */
[----:B------:R-:W-:Y:S01]  /*35110*/  ISETP.GT.AND P6, PT, R0, 0x88, P0 ;  /* 0x000000880000780c */ /* 0x000fe200007c4270 */
[----:B-1----:R-:W-:-:S05]  /*35120*/  FMUL R4, R232, R2 ;  /* 0x00000002e8047220 */ /* 0x002fca0000400000 */
[----:B------:R-:W-:-:S07]  /*35130*/  F2FP.F16.F32.PACK_AB R4, RZ, R4 ;  /* 0x00000004ff04723e */ /* 0x000fce00000000ff */
[----:B------:R1:W-:Y:S01]  /*35140*/  @P6 STG.E.U16 desc[UR52][R14.64+0x62], R4 ;  /* 0x000062040e006986 */ /* 0x0003e2000c101534 */
[----:B------:R-:W-:Y:S01]  /*35150*/  ISETP.GT.AND P6, PT, R0, 0x80, P1 ;  /* 0x000000800000780c */ /* 0x000fe20000fc4270 */
[----:B-1----:R-:W-:Y:S02]  /*35160*/  FMUL R4, R235, R2 ;  /* 0x00000002eb047220 */ /* 0x002fe40000400000 */
[----:B------:R-:W3:Y:S03]  /*35170*/  LDL.LU R235, [R1+0x230] ;  /* 0x0002300001eb7983 */ /* 0x000ee60000300800 */
[----:B------:R-:W-:-:S07]  /*35180*/  F2FP.F16.F32.PACK_AB R4, RZ, R4 ;  /* 0x00000004ff04723e */ /* 0x000fce00000000ff */
[----:B------:R1:W-:Y:S01]  /*35190*/  @P6 STG.E.U16 desc[UR52][R10.64+0x70], R4 ;  /* 0x000070040a006986 */ /* 0x0003e2000c101534 */
[----:B------:R-:W-:-:S04]  /*351a0*/  ISETP.GT.AND P6, PT, R3, 0x39, PT ;  /* 0x000000390300780c */ /* 0x000fc80003fc4270 */
[----:B------:R-:W-:Y:S01]  /*351b0*/  ISETP.GT.AND P6, PT, R0, 0x80, P6 ;  /* 0x000000800000780c */ /* 0x000fe200037c4270 */
[----:B-1----:R-:W-:Y:S02]  /*351c0*/  FMUL R4, R16, R2 ;  /* 0x0000000210047220 */ /* 0x002fe40000400000 */
[----:B------:R-:W4:Y:S03]  /*351d0*/  LDL.LU R16, [R1+0x234] ;  /* 0x0002340001107983 */ /* 0x000f260000300800 */
[----:B------:R-:W-:-:S07]  /*351e0*/  F2FP.F16.F32.PACK_AB R4, RZ, R4 ;  /* 0x00000004ff04723e */ /* 0x000fce00000000ff */
[----:B------:R1:W-:Y:S01]  /*351f0*/  @P6 STG.E.U16 desc[UR52][R10.64+0x72], R4 ;  /* 0x000072040a006986 */ /* 0x0003e2000c101534 */
[----:B------:R-:W-:Y:S01]  /*35200*/  ISETP.GT.AND P6, PT, R0, 0x88, P1 ;  /* 0x000000880000780c */ /* 0x000fe20000fc4270 */
[----:B-1----:R-:W-:Y:S02]  /*35210*/  FMUL R4, R17, R2 ;  /* 0x0000000211047220 */ /* 0x002fe40000400000 */
        /* <DEDUP_REMOVED lines=10> */
[----:B------:R-:W-:-:S03]  /*352c0*/  ISETP.GT.AND P6, PT, R3, 0x20, PT ;  /* 0x000000200300780c */ /* 0x000fc60003fc4270 */
[----:B------:R-:W2:Y:S01]  /*352d0*/  LDL.LU R232, [R1+0x1c8] ;  /* 0x0001c80001e87983 */ /* 0x000ea20000300800 */
        /* <DEDUP_REMOVED lines=8> */
[----:B------:R-:W-:-:S04]  /*35360*/  IADD3 R12, P6, R6, UR11, RZ ;  /* 0x0000000b060c7c10 */ /* 0x000fc8000ffde0ff */
[----:B------:R-:W-:Y:S02]  /*35370*/  IADD3.X R13, R7, UR5, RZ, P6, !PT ;  /* 0x00000005070d7c10 */ /* 0x000fe4000b7fe4ff */
[----:B-1----:R-:W-:-:S04]  /*35380*/  IADD3 R4, P6, R6, UR11, RZ ;  /* 0x0000000b06047c10 */ /* 0x002fc8000ffde0ff */
[----:B------:R-:W-:Y:S02]  /*35390*/  IADD3.X R5, R7, UR5, RZ, P6, !PT ;  /* 0x0000000507057c10 */ /* 0x000fe4000b7fe4ff */
[----:B------:R-:W-:-:S04]  /*353a0*/  ISETP.GT.AND P6, PT, R3, 0x20, PT ;  /* 0x000000200300780c */ /* 0x000fc80003fc4270 */
[----:B------:R-:W-:-:S13]  /*353b0*/  ISETP.GT.AND P6, PT, R0, 0x108, P6 ;  /* 0x000001080000780c */ /* 0x000fda00037c4270 */
[----:B------:R1:W-:Y:S04]  /*353c0*/  @P6 STG.E.U16 desc[UR52][R12.64+0x40], R8 ;  /* 0x000040080c006986 */ /* 0x0003e8000c101534 */
[----:B-1----:R-:W3:Y:S01]  /*353d0*/  LDL.LU R8, [R1+0x20c] ;  /* 0x00020c0001087983 */ /* 0x002ee20000300800 */
[----:B------:R-:W-:Y:S01]  /*353e0*/  ISETP.GT.AND P6, PT, R0, 0x108, P5 ;  /* 0x000001080000780c */ /* 0x000fe20002fc4270 */
[----:B---3--:R-:W-:-:S05]  /*353f0*/  FMUL R8, R8, R2 ;  /* 0x0000000208087220 */ /* 0x008fca0000400000 */
[----:B------:R-:W-:-:S07]  /*35400*/  F2FP.F16.F32.PACK_AB R8, RZ, R8 ;  /* 0x00000008ff08723e */ /* 0x000fce00000000ff */
[----:B------:R1:W-:Y:S04]  /*35410*/  @P6 STG.E.U16 desc[UR52][R4.64+0x42], R8 ;  /* 0x0000420804006986 */ /* 0x0003e8000c101534 */
[----:B-1----:R-:W3:Y:S01]  /*35420*/  LDL.LU R4, [R1+0x210] ;  /* 0x0002100001047983 */ /* 0x002ee20000300800 */
[----:B------:R-:W-:-:S03]  /*35430*/  ISETP.GT.AND P6, PT, R0, 0x100, P4 ;  /* 0x000001000000780c */ /* 0x000fc600027c4270 */
[----:B------:R-:W4:Y:S04]  /*35440*/  LDL.LU R5, [R1+0x228] ;  /* 0x0002280001057983 */ /* 0x000f280000300800 */
[----:B------:R-:W2:Y:S01]  /*35450*/  LDL.LU R8, [R1+0x1c0] ;  /* 0x0001c00001087983 */ /* 0x000ea20000300800 */
        /* <DEDUP_REMOVED lines=27> */
[----:B------:R-:W-:-:S05]  /*35610*/  FMUL R232, R232, R2 ;  /* 0x00000002e8e87220 */ /* 0x000fca0000400000 */
[----:B------:R-:W-:Y:S01]  /*35620*/  F2FP.F16.F32.PACK_AB R232, RZ, R232 ;  /* 0x000000e8ffe8723e */ /* 0x000fe200000000ff */
[----:B---3--:R-:W-:-:S05]  /*35630*/  FMUL R4, R4, R2 ;  /* 0x0000000204047220 */ /* 0x008fca0000400000 */
[----:B------:R-:W-:-:S05]  /*35640*/  F2FP.F16.F32.PACK_AB R4, RZ, R4 ;  /* 0x00000004ff04723e */ /* 0x000fca00000000ff */
[----:B------:R4:W-:Y:S01]  /*35650*/  @P6 STG.E.U16 desc[UR52][R6.64+0x62], R4 ;  /* 0x0000620406006986 */ /* 0x0009e2000c101534 */
[----:B------:R-:W-:Y:S01]  /*35660*/  ISETP.GT.AND P6, PT, R0, 0x108, P2 ;  /* 0x000001080000780c */ /* 0x000fe200017c4270 */
[----:B----4-:R-:W-:-:S05]  /*35670*/  FMUL R4, R5, R2 ;  /* 0x0000000205047220 */ /* 0x010fca0000400000 */
        /* <DEDUP_REMOVED lines=13> */
[----:B------:R-:W2:Y:S03]  /*35750*/  LDL.LU R16, [R1+0x1e8] ;  /* 0x0001e80001107983 */ /* 0x000ea60000300800 */
[----:B------:R-:W-:Y:S01]  /*35760*/  F2FP.F16.F32.PACK_AB R4, RZ, R4 ;  /* 0x00000004ff04723e */ /* 0x000fe200000000ff */
[----:B------:R-:W3:Y:S06]  /*35770*/  LDL.LU R234, [R1+0x1f0] ;  /* 0x0001f00001ea7983 */ /* 0x000eec0000300800 */
[----:B------:R1:W-:Y:S01]  /*35780*/  @P6 STG.E.U16 desc[UR52][R6.64+0x72], R4 ;  /* 0x0000720406006986 */ /* 0x0003e2000c101534 */
[----:B------:R-:W-:-:S03]  /*35790*/  ISETP.GT.AND P6, PT, R0, 0x108, P1 ;  /* 0x000001080000780c */ /* 0x000fc60000fc4270 */
[----:B------:R-:W4:Y:S01]  /*357a0*/  LDL.LU R235, [R1+0x1f4] ;  /* 0x0001f40001eb7983 */ /* 0x000f220000300800 */
[----:B-1----:R-:W-:-:S03]  /*357b0*/  FMUL R4, R17, R2 ;  /* 0x0000000211047220 */ /* 0x002fc60000400000 */
[----:B------:R-:W3:Y:S02]  /*357c0*/  LDL.LU R17, [R1+0x1f8] ;  /* 0x0001f80001117983 */ /* 0x000ee40000300800 */
[----:B------:R-:W-:-:S05]  /*357d0*/  F2FP.F16.F32.PACK_AB R4, RZ, R4 ;  /* 0x00000004ff04723e */ /* 0x000fca00000000ff */
[----:B------:R1:W-:Y:S01]  /*357e0*/  @P6 STG.E.U16 desc[UR52][R12.64+0x70], R4 ;  /* 0x000070040c006986 */ /* 0x0003e2000c101534 */
[----:B------:R-:W-:-:S04]  /*357f0*/  ISETP.GT.AND P6, PT, R3, 0x39, PT ;  /* 0x000000390300780c */ /* 0x000fc80003fc4270 */
[----:B------:R-:W-:Y:S01]  /*35800*/  ISETP.GT.AND P6, PT, R0, 0x108, P6 ;  /* 0x000001080000780c */ /* 0x000fe200037c4270 */
[----:B-1----:R-:W-:Y:S02]  /*35810*/  FMUL R4, R39, R2 ;  /* 0x0000000227047220 */ /* 0x002fe40000400000 */
[----:B------:R-:W3:Y:S03]  /*35820*/  LDL.LU R39, [R1+0x1fc] ;  /* 0x0001fc0001277983 */ /* 0x000ee60000300800 */
[----:B------:R-:W-:-:S07]  /*35830*/  F2FP.F16.F32.PACK_AB R4, RZ, R4 ;  /* 0x00000004ff04723e */ /* 0x000fce00000000ff */
[----:B------:R1:W-:Y:S02]  /*35840*/  @P6 STG.E.U16 desc[UR52][R12.64+0x72], R4 ;  /* 0x000072040c006986 */ /* 0x0003e4000c101534 */
[----:B-1----:R-:W-:-:S04]  /*35850*/  IADD3 R4, P6, R6, UR13, RZ ;  /* 0x0000000d06047c10 */ /* 0x002fc8000ffde0ff */
[----:B------:R-:W-:Y:S02]  /*35860*/  IADD3.X R5, R7, UR12, RZ, P6, !PT ;  /* 0x0000000c07057c10 */ /* 0x000fe4000b7fe4ff */
[----:B------:R-:W-:-:S04]  /*35870*/  ISETP.GT.AND P6, PT, R3, 0x20, PT ;  /* 0x000000200300780c */ /* 0x000fc80003fc4270 */
[----:B------:R-:W-:-:S13]  /*35880*/  ISETP.GT.AND P6, PT, R0, 0x180, P6 ;  /* 0x000001800000780c */ /* 0x000fda00037c4270 */
[----:B------:R1:W-:Y:S01]  /*35890*/  @P6 STG.E.U16 desc[UR52][R4.64+0x40], R8 ;  /* 0x0000400804006986 */ /* 0x0003e2000c101534 */
[----:B------:R-:W-:Y:S01]  /*358a0*/  ISETP.GT.AND P6, PT, R0, 0x180, P5 ;  /* 0x000001800000780c */ /* 0x000fe20002fc4270 */
[----:B-1----:R-:W-:-:S05]  /*358b0*/  FMUL R8, R9, R2 ;  /* 0x0000000209087220 */ /* 0x002fca0000400000 */
[----:B------:R-:W-:-:S07]  /*358c0*/  F2FP.F16.F32.PACK_AB R8, RZ, R8 ;  /* 0x00000008ff08723e */ /* 0x000fce00000000ff */
[----:B------:R1:W-:Y:S02]  /*358d0*/  @P6 STG.E.U16 desc[UR52][R4.64+0x42], R8 ;  /* 0x0000420804006986 */ /* 0x0003e4000c101534 */
[----:B-1----:R-:W-:-:S04]  /*358e0*/  IADD3 R8, P6, R4, UR11, RZ ;  /* 0x0000000b04087c10 */ /* 0x002fc8000ffde0ff */
[----:B------:R-:W-:Y:S02]  /*358f0*/  IADD3.X R9, R5, UR5, RZ, P6, !PT ;  /* 0x0000000505097c10 */ /* 0x000fe4000b7fe4ff */
[----:B------:R-:W-:-:S04]  /*35900*/  ISETP.GT.AND P6, PT, R3, 0x20, PT ;  /* 0x000000200300780c */ /* 0x000fc80003fc4270 */
[----:B------:R-:W-:-:S13]  /*35910*/  ISETP.GT.AND P6, PT, R0, 0x188, P6 ;  /* 0x000001880000780c */ /* 0x000fda00037c4270 */
[----:B------:R1:W-:Y:S04]  /*35920*/  @P6 STG.E.U16 desc[UR52][R8.64+0x40], R232 ;  /* 0x000040e808006986 */ /* 0x0003e8000c101534 */
[----:B-1----:R-:W2:Y:S01]  /*35930*/  LDL.LU R232, [R1+0x1cc] ;  /* 0x0001cc0001e87983 */ /* 0x002ea20000300800 */
[----:B------:R-:W-:Y:S01]  /*35940*/  ISETP.GT.AND P5, PT, R0, 0x188, P5 ;  /* 0x000001880000780c */ /* 0x000fe20002fa4270 */
[----:B--2---:R-:W-:-:S05]  /*35950*/  FMUL R232, R232, R2 ;  /* 0x00000002e8e87220 */ /* 0x004fca0000400000 */
[----:B------:R-:W-:-:S04]  /*35960*/  F2FP.F16.F32.PACK_AB R232, RZ, R232 ;  /* 0x000000e8ffe8723e */ /* 0x000fc800000000ff */
[----:B------:R-:W-:Y:S02]  /*35970*/  PRMT R233, R232, 0x7610, R233 ;  /* 0x00007610e8e97816 */ /* 0x000fe400000000e9 */
[----:B------:R-:W2:Y:S04]  /*35980*/  LDL.LU R232, [R1+0x1d0] ;  /* 0x0001d00001e87983 */ /* 0x000ea80000300800 */
[----:B------:R1:W-:Y:S01]  /*35990*/  @P5 STG.E.U16 desc[UR52][R22.64+0x42], R233 ;  /* 0x000042e916005986 */ /* 0x0003e2000c101534 */
[----:B------:R-:W-:-:S03]  /*359a0*/  ISETP.GT.AND P5, PT, R0, 0x180, P4 ;  /* 0x000001800000780c */ /* 0x000fc600027a4270 */
[----:B-1----:R-:W4:Y:S01]  /*359b0*/  LDL.LU R23, [R1+0x1d4] ;  /* 0x0001d40001177983 */ /* 0x002f220000300800 */
[----:B--2---:R-:W-:-:S05]  /*359c0*/  FMUL R232, R232, R2 ;  /* 0x00000002e8e87220 */ /* 0x004fca0000400000 */
[----:B------:R-:W-:Y:S02]  /*359d0*/  F2FP.F16.F32.PACK_AB R22, RZ, R232 ;  /* 0x000000e8ff16723e */ /* 0x000fe400000000ff */
[----:B------:R-:W2:Y:S04]  /*359e0*/  LDL.LU R232, [R1+0x1dc] ;  /* 0x0001dc0001e87983 */ /* 0x000ea80000300800 */
[----:B------:R1:W-:Y:S04]  /*359f0*/  @P5 STG.E.U16 desc[UR52][R4.64+0x50], R22 ;  /* 0x0000501604005986 */ /* 0x0003e8000c101534 */
[----:B-1----:R-:W3:Y:S01]  /*35a00*/  LDL.LU R22, [R1+0x1d8] ;  /* 0x0001d80001167983 */ /* 0x002ee20000300800 */
[----:B----4-:R-:W-:Y:S01]  /*35a10*/  FMUL R23, R23, R2 ;  /* 0x0000000217177220 */ /* 0x010fe20000400000 */
[----:B------:R-:W-:-:S02]  /*35a20*/  ISETP.GT.AND P5, PT, R0, 0x180, P3 ;  /* 0x000001800000780c */ /* 0x000fc40001fa4270 */
[----:B------:R-:W-:Y:S02]  /*35a30*/  ISETP.GT.AND P4, PT, R0, 0x188, P4 ;  /* 0x000001880000780c */ /* 0x000fe40002784270 */
[----:B------:R-:W-:-:S04]  /*35a40*/  F2FP.F16.F32.PACK_AB R23, RZ, R23 ;  /* 0x00000017ff17723e */ /* 0x000fc800000000ff */
[----:B------:R-:W-:Y:S02]  /*35a50*/  PRMT R233, R23, 0x7610, R233 ;  /* 0x0000761017e97816 */ /* 0x000fe400000000e9 */
[----:B------:R-:W4:Y:S04]  /*35a60*/  LDL.LU R23, [R1+0x1e0] ;  /* 0x0001e00001177983 */ /* 0x000f280000300800 */
[----:B------:R1:W-:Y:S04]  /*35a70*/  @P5 STG.E.U16 desc[UR52][R4.64+0x52], R233 ;  /* 0x000052e904005986 */ /* 0x0003e8000c101534 */
[----:B-1----:R-:W4:Y:S01]  /*35a80*/  LDL.LU R233, [R1+0x1ec] ;  /* 0x0001ec0001e97983 */ /* 0x002f220000300800 */
[----:B---3--:R-:W-:-:S05]  /*35a90*/  FMUL R22, R22, R2 ;  /* 0x0000000216167220 */ /* 0x008fca0000400000 */
[----:B------:R-:W-:-:S05]  /*35aa0*/  F2FP.F16.F32.PACK_AB R22, RZ, R22 ;  /* 0x00000016ff16723e */ /* 0x000fca00000000ff */
[----:B------:R1:W-:Y:S04]  /*35ab0*/  @P4 STG.E.U16 desc[UR52][R8.64+0x50], R22 ;  /* 0x0000501608004986 */ /* 0x0003e8000c101534 */
[----:B-1----:R-:W3:Y:S01]  /*35ac0*/  LDL.LU R22, [R1+0x1e4] ;  /* 0x0001e40001167983 */ /* 0x002ee20000300800 */
[C---:B------:R-:W-:Y:S02]  /*35ad0*/  ISETP.GT.AND P3, PT, R0.reuse, 0x188, P3 ;  /* 0x000001880000780c */ /* 0x040fe40001f64270 */
[----:B------:R-:W-:Y:S01]  /*35ae0*/  ISETP.GT.AND P4, PT, R0, 0x180, P2 ;  /* 0x000001800000780c */ /* 0x000fe20001784270 */
[-C--:B--2---:R-:W-:Y:S01]  /*35af0*/  FMUL R232, R232, R2.reuse ;  /* 0x00000002e8e87220 */ /* 0x084fe20000400000 */
[----:B----4-:R-:W-:Y:S01]  /*35b00*/  FMUL R23, R23, R2 ;  /* 0x0000000217177220 */ /* 0x010fe20000400000 */
[----:B------:R-:W-:-:S03]  /*35b10*/  ISETP.GT.AND P5, PT, R0, 0x180, P0 ;  /* 0x000001800000780c */ /* 0x000fc600007a4270 */
[----:B------:R-:W-:Y:S02]  /*35b20*/  F2FP.F16.F32.PACK_AB R232, RZ, R232 ;  /* 0x000000e8ffe8723e */ /* 0x000fe400000000ff */
[----:B------:R-:W-:Y:S01]  /*35b30*/  F2FP.F16.F32.PACK_AB R23, RZ, R23 ;  /* 0x00000017ff17723e */ /* 0x000fe200000000ff */
[-C--:B------:R-:W-:Y:S01]  /*35b40*/  FMUL R16, R16, R2.reuse ;  /* 0x0000000210107220 */ /* 0x080fe20000400000 */
[----:B------:R-:W-:Y:S01]  /*35b50*/  ISETP.GT.AND P6, PT, R3, 0x39, PT ;  /* 0x000000390300780c */ /* 0x000fe20003fc4270 */
[-C--:B------:R-:W-:Y:S01]  /*35b60*/  FMUL R237, R233, R2.reuse ;  /* 0x00000002e9ed7220 */ /* 0x080fe20000400000 */
[----:B------:R1:W-:Y:S01]  /*35b70*/  @P3 STG.E.U16 desc[UR52][R8.64+0x52], R232 ;  /* 0x000052e808003986 */ /* 0x0003e2000c101534 */
[C---:B------:R-:W-:Y:S01]  /*35b80*/  ISETP.GT.AND P2, PT, R0.reuse, 0x188, P2 ;  /* 0x000001880000780c */ /* 0x040fe20001744270 */
[----:B------:R-:W-:Y:S01]  /*35b90*/  FMUL R236, R235, R2 ;  /* 0x00000002ebec7220 */ /* 0x000fe20000400000 */
[C---:B------:R-:W-:Y:S01]  /*35ba0*/  ISETP.GT.AND P0, PT, R0.reuse, 0x188, P0 ;  /* 0x000001880000780c */ /* 0x040fe20000704270 */
[----:B------:R2:W-:Y:S01]  /*35bb0*/  @P4 STG.E.U16 desc[UR52][R4.64+0x60], R23 ;  /* 0x0000601704004986 */ /* 0x0005e2000c101534 */
[----:B------:R-:W-:-:S02]  /*35bc0*/  ISETP.GT.AND P3, PT, R0, 0x180, P1 ;  /* 0x000001800000780c */ /* 0x000fc40000f64270 */
[----:B------:R-:W-:Y:S01]  /*35bd0*/  ISETP.GT.AND P4, PT, R0, 0x180, P6 ;  /* 0x000001800000780c */ /* 0x000fe20003784270 */
[-C--:B------:R-:W-:Y:S01]  /*35be0*/  FMUL R233, R234, R2.reuse ;  /* 0x00000002eae97220 */ /* 0x080fe20000400000 */
[----:B------:R-:W-:Y:S01]  /*35bf0*/  ISETP.GT.AND P1, PT, R0, 0x188, P1 ;  /* 0x000001880000780c */ /* 0x000fe20000f24270 */
[----:B------:R-:W-:Y:S01]  /*35c00*/  FMUL R235, R17, R2 ;  /* 0x0000000211eb7220 */ /* 0x000fe20000400000 */
[----:B-1----:R-:W-:Y:S02]  /*35c10*/  F2FP.F16.F32.PACK_AB R232, RZ, R236 ;  /* 0x000000ecffe8723e */ /* 0x002fe400000000ff */
[----:B--2---:R-:W-:Y:S01]  /*35c20*/  F2FP.F16.F32.PACK_AB R23, RZ, R16 ;  /* 0x00000010ff17723e */ /* 0x004fe200000000ff */
[----:B------:R-:W-:Y:S01]  /*35c30*/  FMUL R234, R39, R2 ;  /* 0x0000000227ea7220 */ /* 0x000fe20000400000 */
[----:B------:R-:W-:Y:S01]  /*35c40*/  F2FP.F16.F32.PACK_AB R233, RZ, R233 ;  /* 0x000000e9ffe9723e */ /* 0x000fe200000000ff */
[----:B------:R-:W2:Y:S01]  /*35c50*/  LDL.LU R16, [R1+0x1b4] ;  /* 0x0001b40001107983 */ /* 0x000ea20000300800 */
[----:B------:R-:W-:-:S03]  /*35c60*/  PRMT R236, R23, 0x7610, R236 ;  /* 0x0000761017ec7816 */ /* 0x000fc600000000ec */
[----:B------:R-:W4:Y:S04]  /*35c70*/  LDL.LU R17, [R1+0x1b8] ;  /* 0x0001b80001117983 */ /* 0x000f280000300800 */
[----:B------:R-:W4:Y:S01]  /*35c80*/  LDL.LU R39, [R1+0x1bc] ;  /* 0x0001bc0001277983 */ /* 0x000f220000300800 */
[----:B---3--:R-:W-:-:S05]  /*35c90*/  FMUL R22, R22, R2 ;  /* 0x0000000216167220 */ /* 0x008fca0000400000 */
[----:B------:R-:W-:-:S05]  /*35ca0*/  F2FP.F16.F32.PACK_AB R22, RZ, R22 ;  /* 0x00000016ff16723e */ /* 0x000fca00000000ff */
[----:B------:R1:W-:Y:S02]  /*35cb0*/  @P5 STG.E.U16 desc[UR52][R4.64+0x62], R22 ;  /* 0x0000621604005986 */ /* 0x0003e4000c101534 */
[----:B-1----:R-:W-:-:S04]  /*35cc0*/  F2FP.F16.F32.PACK_AB R22, RZ, R237 ;  /* 0x000000edff16723e */ /* 0x002fc800000000ff */
[----:B------:R-:W-:Y:S02]  /*35cd0*/  PRMT R23, R22, 0x7610, R23 ;  /* 0x0000761016177816 */ /* 0x000fe40000000017 */
[----:B------:R-:W-:Y:S01]  /*35ce0*/  F2FP.F16.F32.PACK_AB R22, RZ, R235 ;  /* 0x000000ebff16723e */ /* 0x000fe200000000ff */
[----:B------:R-:W-:Y:S04]  /*35cf0*/  @P2 STG.E.U16 desc[UR52][R8.64+0x60], R236 ;  /* 0x000060ec08002986 */ /* 0x000fe8000c101534 */
[----:B------:R1:W-:Y:S04]  /*35d00*/  @P0 STG.E.U16 desc[UR52][R8.64+0x62], R23 ;  /* 0x0000621708000986 */ /* 0x0003e8000c101534 */
[----:B------:R3:W-:Y:S04]  /*35d10*/  @P3 STG.E.U16 desc[UR52][R4.64+0x70], R233 ;  /* 0x000070e904003986 */ /* 0x0007e8000c101534 */
[----:B------:R0:W-:Y:S04]  /*35d20*/  @P4 STG.E.U16 desc[UR52][R4.64+0x72], R232 ;  /* 0x000072e804004986 */ /* 0x0001e8000c101534 */
[----:B-1----:R-:W2:Y:S01]  /*35d30*/  LDL.LU R23, [R1+0x184] ;  /* 0x0001840001177983 */ /* 0x002ea20000300800 */
[----:B---3--:R-:W-:-:S03]  /*35d40*/  F2FP.F16.F32.PACK_AB R233, RZ, R234 ;  /* 0x000000eaffe9723e */ /* 0x008fc600000000ff */
[----:B------:R1:W-:Y:S04]  /*35d50*/  @P1 STG.E.U16 desc[UR52][R8.64+0x70], R22 ;  /* 0x0000701608001986 */ /* 0x0003e8000c101534 */
[----:B0-----:R-:W3:Y:S04]  /*35d60*/  LDL.LU R232, [R1+0x180] ;  /* 0x0001800001e87983 */ /* 0x001ee80000300800 */
[----:B------:R-:W4:Y:S04]  /*35d70*/  LDL.LU R234, [R1+0x18c] ;  /* 0x00018c0001ea7983 */ /* 0x000f280000300800 */
[----:B-1----:R-:W4:Y:S01]  /*35d80*/  LDL.LU R22, [R1+0x188] ;  /* 0x0001880001167983 */ /* 0x002f220000300800 */
[----:B------:R-:W-:-:S02]  /*35d90*/  ISETP.GT.AND P2, PT, R3, 0x39, PT ;  /* 0x000000390300780c */ /* 0x000fc40003f44270 */
[C---:B------:R-:W-:Y:S02]  /*35da0*/  ISETP.GT.AND P6, PT, R3.reuse, 0x40, PT ;  /* 0x000000400300780c */ /* 0x040fe40003fc4270 */
[----:B------:R-:W-:Y:S02]  /*35db0*/  ISETP.GT.AND P5, PT, R3, 0x41, PT ;  /* 0x000000410300780c */ /* 0x000fe40003fa4270 */
[C---:B------:R-:W-:Y:S02]  /*35dc0*/  ISETP.GT.AND P0, PT, R0.reuse, 0x188, P2 ;  /* 0x000001880000780c */ /* 0x040fe40001704270 */
[C---:B------:R-:W-:Y:S02]  /*35dd0*/  ISETP.GT.AND P2, PT, R0.reuse, RZ, P6 ;  /* 0x000000ff0000720c */ /* 0x040fe40003744270 */
[C---:B------:R-:W-:Y:S02]  /*35de0*/  ISETP.GT.AND P3, PT, R0.reuse, RZ, P5 ;  /* 0x000000ff0000720c */ /* 0x040fe40002f64270 */
[----:B------:R-:W-:-:S02]  /*35df0*/  ISETP.GT.AND P4, PT, R0, 0x8, P6 ;  /* 0x000000080000780c */ /* 0x000fc40003784270 */
[----:B------:R-:W-:Y:S02]  /*35e00*/  PRMT R235, R233, 0x7610, R235 ;  /* 0x00007610e9eb7816 */ /* 0x000fe400000000eb */
[----:B------:R-:W-:-:S03]  /*35e10*/  ISETP.GT.AND P1, PT, R0, 0x8, P5 ;  /* 0x000000080000780c */ /* 0x000fc60002f24270 */
[----:B------:R0:W-:Y:S04]  /*35e20*/  @P0 STG.E.U16 desc[UR52][R8.64+0x72], R235 ;  /* 0x000072eb08000986 */ /* 0x0001e8000c101534 */
[----:B0-----:R-:W4:Y:S01]  /*35e30*/  LDL.LU R235, [R1+0x1b0] ;  /* 0x0001b00001eb7983 */ /* 0x001f220000300800 */
[-C--:B--2---:R-:W-:Y:S01]  /*35e40*/  FMUL R23, R23, R2.reuse ;  /* 0x0000000217177220 */ /* 0x084fe20000400000 */
[----:B---3--:R-:W-:-:S04]  /*35e50*/  FMUL R232, R232, R2 ;  /* 0x00000002e8e87220 */ /* 0x008fc80000400000 */
[----:B------:R-:W-:Y:S02]  /*35e60*/  F2FP.F16.F32.PACK_AB R23, RZ, R23 ;  /* 0x00000017ff17723e */ /* 0x000fe400000000ff */
[----:B------:R-:W-:Y:S01]  /*35e70*/  F2FP.F16.F32.PACK_AB R232, RZ, R232 ;  /* 0x000000e8ffe8723e */ /* 0x000fe200000000ff */
[-C--:B----4-:R-:W-:Y:S01]  /*35e80*/  FMUL R22, R22, R2.reuse ;  /* 0x0000000216167220 */ /* 0x090fe20000400000 */
[----:B------:R-:W-:Y:S02]  /*35e90*/  FMUL R234, R234, R2 ;  /* 0x00000002eaea7220 */ /* 0x000fe40000400000 */
[----:B------:R-:W-:Y:S02]  /*35ea0*/  PRMT R233, R232, 0x7610, R233 ;  /* 0x00007610e8e97816 */ /* 0x000fe400000000e9 */
[----:B------:R-:W-:Y:S02]  /*35eb0*/  F2FP.F16.F32.PACK_AB R22, RZ, R22 ;  /* 0x00000016ff16723e */ /* 0x000fe400000000ff */
[----:B------:R-:W-:-:S02]  /*35ec0*/  PRMT R232, R23, 0x7610, R232 ;  /* 0x0000761017e87816 */ /* 0x000fc400000000e8 */
[----:B------:R-:W-:Y:S02]  /*35ed0*/  PRMT R23, R22, 0x7610, R23 ;  /* 0x0000761016177816 */ /* 0x000fe40000000017 */
[----:B------:R-:W-:Y:S01]  /*35ee0*/  F2FP.F16.F32.PACK_AB R22, RZ, R234 ;  /* 0x000000eaff16723e */ /* 0x000fe200000000ff */
[----:B------:R-:W-:Y:S04]  /*35ef0*/  @P2 STG.E.U16 desc[UR52][R18.64+0x80], R233 ;  /* 0x000080e912002986 */ /* 0x000fe8000c101534 */
[----:B------:R0:W-:Y:S04]  /*35f00*/  @P3 STG.E.U16 desc[UR52][R18.64+0x82], R232 ;  /* 0x000082e812003986 */ /* 0x0001e8000c101534 */
[----:B------:R-:W2:Y:S04]  /*35f10*/  LDL.LU R234, [R1+0x1ac] ;  /* 0x0001ac0001ea7983 */ /* 0x000ea80000300800 */
[----:B------:R1:W-:Y:S01]  /*35f20*/  @P4 STG.E.U16 desc[UR52][R20.64+0x80], R23 ;  /* 0x0000801714004986 */ /* 0x0003e2000c101534 */
[----:B0-----:R-:W-:-:S03]  /*35f30*/  PRMT R232, R22, 0x7610, R232 ;  /* 0x0000761016e87816 */ /* 0x001fc600000000e8 */
[----:B-1----:R-:W3:Y:S04]  /*35f40*/  LDL.LU R23, [R1+0x194] ;  /* 0x0001940001177983 */ /* 0x002ee80000300800 */
[----:B------:R-:W4:Y:S04]  /*35f50*/  LDL.LU R22, [R1+0x190] ;  /* 0x0001900001167983 */ /* 0x000f280000300800 */
[----:B------:R0:W-:Y:S04]  /*35f60*/  @P1 STG.E.U16 desc[UR52][R20.64+0x82], R232 ;  /* 0x000082e814001986 */ /* 0x0001e8000c101534 */
[----:B0-----:R-:W2:Y:S01]  /*35f70*/  LDL.LU R232, [R1+0x198] ;  /* 0x0001980001e87983 */ /* 0x001ea20000300800 */
[----:B------:R-:W-:-:S02]  /*35f80*/  ISETP.GT.AND P4, PT, R3, 0x48, PT ;  /* 0x000000480300780c */ /* 0x000fc40003f84270 */
[----:B------:R-:W-:Y:S02]  /*35f90*/  ISETP.GT.AND P3, PT, R3, 0x49, PT ;  /* 0x000000490300780c */ /* 0x000fe40003f64270 */
[C---:B------:R-:W-:Y:S02]  /*35fa0*/  ISETP.GT.AND P0, PT, R0.reuse, RZ, P4 ;  /* 0x000000ff0000720c */ /* 0x040fe40002704270 */
[C---:B------:R-:W-:Y:S02]  /*35fb0*/  ISETP.GT.AND P2, PT, R0.reuse, RZ, P3 ;  /* 0x000000ff0000720c */ /* 0x040fe40001f44270 */
[----:B------:R-:W-:Y:S01]  /*35fc0*/  ISETP.GT.AND P1, PT, R0, 0x8, P4 ;  /* 0x000000080000780c */ /* 0x000fe20002724270 */
[-C--:B---3--:R-:W-:Y:S01]  /*35fd0*/  FMUL R23, R23, R2.reuse ;  /* 0x0000000217177220 */ /* 0x088fe20000400000 */
[----:B----4-:R-:W-:-:S04]  /*35fe0*/  FMUL R22, R22, R2 ;  /* 0x0000000216167220 */ /* 0x010fc80000400000 */
[----:B------:R-:W-:Y:S02]  /*35ff0*/  F2FP.F16.F32.PACK_AB R23, RZ, R23 ;  /* 0x00000017ff17723e */ /* 0x000fe400000000ff */
[----:B------:R-:W-:-:S04]  /*36000*/  F2FP.F16.F32.PACK_AB R22, RZ, R22 ;  /* 0x00000016ff16723e */ /* 0x000fc800000000ff */
[----:B------:R-:W-:Y:S01]  /*36010*/  PRMT R233, R22, 0x7610, R233 ;  /* 0x0000761016e97816 */ /* 0x000fe200000000e9 */
[----:B--2---:R-:W-:-:S04]  /*36020*/  FMUL R232, R232, R2 ;  /* 0x00000002e8e87220 */ /* 0x004fc80000400000 */
[----:B------:R-:W-:Y:S01]  /*36030*/  @P0 STG.E.U16 desc[UR52][R18.64+0x90], R233 ;  /* 0x000090e912000986 */ /* 0x000fe2000c101534 */
[----:B------:R-:W-:-:S03]  /*36040*/  F2FP.F16.F32.PACK_AB R22, RZ, R232 ;  /* 0x000000e8ff16723e */ /* 0x000fc600000000ff */
[----:B------:R0:W-:Y:S04]  /*36050*/  @P2 STG.E.U16 desc[UR52][R18.64+0x92], R23 ;  /* 0x0000921712002986 */ /* 0x0001e8000c101534 */
[----:B------:R1:W-:Y:S04]  /*36060*/  @P1 STG.E.U16 desc[UR52][R20.64+0x90], R22 ;  /* 0x0000901614001986 */ /* 0x0003e8000c101534 */
[----:B0-----:R-:W2:Y:S04]  /*36070*/  LDL.LU R23, [R1+0x19c] ;  /* 0x00019c0001177983 */ /* 0x001ea80000300800 */
[----:B-1----:R-:W3:Y:S01]  /*36080*/  LDL.LU R22, [R1+0x1a0] ;  /* 0x0001a00001167983 */ /* 0x002ee20000300800 */
[-C--:B--2---:R-:W-:Y:S01]  /*36090*/  FMUL R23, R23, R2.reuse ;  /* 0x0000000217177220 */ /* 0x084fe20000400000 */
[----:B---3--:R-:W-:-:S04]  /*360a0*/  FMUL R22, R22, R2 ;  /* 0x0000000216167220 */ /* 0x008fc80000400000 */
[----:B------:R-:W-:Y:S02]  /*360b0*/  F2FP.F16.F32.PACK_AB R23, RZ, R23 ;  /* 0x00000017ff17723e */ /* 0x000fe400000000ff */
[----:B------:R-:W-:Y:S02]  /*360c0*/  F2FP.F16.F32.PACK_AB R22, RZ, R22 ;  /* 0x00000016ff16723e */ /* 0x000fe400000000ff */
[----:B------:R-:W-:Y:S02]  /*360d0*/  PRMT R232, R23, 0x7610, R232 ;  /* 0x0000761017e87816 */ /* 0x000fe400000000e8 */
[----:B------:R-:W-:Y:S02]  /*360e0*/  PRMT R23, R22, 0x7610, R23 ;  /* 0x0000761016177816 */ /* 0x000fe40000000017 */
[----:B------:R-:W2:Y:S01]  /*360f0*/  LDL.LU R22, [R1+0x1a4] ;  /* 0x0001a40001167983 */ /* 0x000ea20000300800 */
[----:B------:R-:W-:Y:S02]  /*36100*/  ISETP.GT.AND P2, PT, R3, 0x50, PT ;  /* 0x000000500300780c */ /* 0x000fe40003f44270 */
[----:B------:R-:W-:-:S02]  /*36110*/  ISETP.GT.AND P0, PT, R0, 0x8, P3 ;  /* 0x000000080000780c */ /* 0x000fc40001f04270 */
[----:B------:R-:W-:-:S11]  /*36120*/  ISETP.GT.AND P1, PT, R0, RZ, P2 ;  /* 0x000000ff0000720c */ /* 0x000fd60001724270 */
[----:B------:R-:W-:Y:S04]  /*36130*/  @P0 STG.E.U16 desc[UR52][R20.64+0x92], R232 ;  /* 0x000092e814000986 */ /* 0x000fe8000c101534 */
[----:B------:R0:W-:Y:S01]  /*36140*/  @P1 STG.E.U16 desc[UR52][R18.64+0xa0], R23 ;  /* 0x0000a01712001986 */ /* 0x0001e2000c101534 */
[----:B--2---:R-:W-:-:S05]  /*36150*/  FMUL R22, R22, R2 ;  /* 0x0000000216167220 */ /* 0x004fca0000400000 */
[----:B------:R-:W-:-:S04]  /*36160*/  F2FP.F16.F32.PACK_AB R22, RZ, R22 ;  /* 0x00000016ff16723e */ /* 0x000fc800000000ff */
[----:B0-----:R-:W-:Y:S02]  /*36170*/  PRMT R23, R22, 0x7610, R23 ;  /* 0x0000761016177816 */ /* 0x001fe40000000017 */
[----:B------:R-:W2:Y:S01]  /*36180*/  LDL.LU R22, [R1+0x1a8] ;  /* 0x0001a80001167983 */ /* 0x000ea20000300800 */
[----:B------:R-:W-:-:S04]  /*36190*/  ISETP.GT.AND P0, PT, R3, 0x51, PT ;  /* 0x000000510300780c */ /* 0x000fc80003f04270 */
[----:B------:R-:W-:-:S13]  /*361a0*/  ISETP.GT.AND P1, PT, R0, RZ, P0 ;  /* 0x000000ff0000720c */ /* 0x000fda0000724270 */
[----:B------:R0:W-:Y:S01]  /*361b0*/  @P1 STG.E.U16 desc[UR52][R18.64+0xa2], R23 ;  /* 0x0000a21712001986 */ /* 0x0001e2000c101534 */
[----:B------:R-:W-:Y:S01]  /*361c0*/  ISETP.GT.AND P1, PT, R0, 0x8, P2 ;  /* 0x000000080000780c */ /* 0x000fe20001724270 */
[----:B--2---:R-:W-:-:S05]  /*361d0*/  FMUL R22, R22, R2 ;  /* 0x0000000216167220 */ /* 0x004fca0000400000 */
[----:B------:R-:W-:-:S04]  /*361e0*/  F2FP.F16.F32.PACK_AB R22, RZ, R22 ;  /* 0x00000016ff16723e */ /* 0x000fc800000000ff */
[----:B0-----:R-:W-:Y:S01]  /*361f0*/  PRMT R23, R22, 0x7610, R23 ;  /* 0x0000761016177816 */ /* 0x001fe20000000017 */
[----:B------:R-:W-:-:S04]  /*36200*/  FMUL R22, R234, R2 ;  /* 0x00000002ea167220 */ /* 0x000fc80000400000 */
[----:B------:R0:W-:Y:S01]  /*36210*/  @P1 STG.E.U16 desc[UR52][R20.64+0xa0], R23 ;  /* 0x0000a01714001986 */ /* 0x0001e2000c101534 */
[----:B------:R-:W-:Y:S02]  /*36220*/  ISETP.GT.AND P1, PT, R0, 0x8, P0 ;  /* 0x000000080000780c */ /* 0x000fe40000724270 */
[----:B------:R-:W-:-:S04]  /*36230*/  F2FP.F16.F32.PACK_AB R22, RZ, R22 ;  /* 0x00000016ff16723e */ /* 0x000fc800000000ff */
[----:B------:R-:W-:-:S07]  /*36240*/  PRMT R232, R22, 0x7610, R232 ;  /* 0x0000761016e87816 */ /* 0x000fce00000000e8 */
[----:B------:R1:W-:Y:S01]  /*36250*/  @P1 STG.E.U16 desc[UR52][R20.64+0xa2], R232 ;  /* 0x0000a2e814001986 */ /* 0x0003e2000c101534 */
[----:B------:R-:W-:Y:S01]  /*36260*/  ISETP.GT.AND P1, PT, R3, 0x58, PT ;  /* 0x000000580300780c */ /* 0x000fe20003f24270 */
[----:B0-----:R-:W-:-:S03]  /*36270*/  FMUL R23, R235, R2 ;  /* 0x00000002eb177220 */ /* 0x001fc60000400000 */
[----:B------:R-:W-:Y:S02]  /*36280*/  ISETP.GT.AND P6, PT, R0, RZ, P1 ;  /* 0x000000ff0000720c */ /* 0x000fe40000fc4270 */
[----:B------:R-:W-:Y:S01]  /*36290*/  F2FP.F16.F32.PACK_AB R22, RZ, R23 ;  /* 0x00000017ff16723e */ /* 0x000fe200000000ff */
[----:B-1----:R-:W2:Y:S04]  /*362a0*/  LDL.LU R232, [R1+0x168] ;  /* 0x0001680001e87983 */ /* 0x002ea80000300800 */
[----:B------:R-:W3:Y:S06]  /*362b0*/  LDL.LU R234, [R1+0x16c] ;  /* 0x00016c0001ea7983 */ /* 0x000eec0000300800 */
[----:B------:R0:W-:Y:S01]  /*362c0*/  @P6 STG.E.U16 desc[UR52][R18.64+0xb0], R22 ;  /* 0x0000b01612006986 */ /* 0x0001e2000c101534 */
[----:B------:R-:W-:-:S03]  /*362d0*/  ISETP.GT.AND P6, PT, R3, 0x59, PT ;  /* 0x000000590300780c */ /* 0x000fc60003fc4270 */
[----:B------:R-:W4:Y:S01]  /*362e0*/  LDL.LU R235, [R1+0x170] ;  /* 0x0001700001eb7983 */ /* 0x000f220000300800 */
[----:B------:R-:W-:Y:S01]  /*362f0*/  ISETP.GT.AND P6, PT, R0, RZ, P6 ;  /* 0x000000ff0000720c */ /* 0x000fe200037c4270 */
[----:B0-----:R-:W-:Y:S02]  /*36300*/  FMUL R22, R16, R2 ;  /* 0x0000000210167220 */ /* 0x001fe40000400000 */
[----:B------:R-:W4:Y:S03]  /*36310*/  LDL.LU R16, [R1+0x174] ;  /* 0x0001740001107983 */ /* 0x000f260000300800 */
[----:B------:R-:W-:-:S07]  /*36320*/  F2FP.F16.F32.PACK_AB R22, RZ, R22 ;  /* 0x00000016ff16723e */ /* 0x000fce00000000ff */
[----:B------:R0:W-:Y:S01]  /*36330*/  @P6 STG.E.U16 desc[UR52][R18.64+0xb2], R22 ;  /* 0x0000b21612006986 */ /* 0x0001e2000c101534 */
[----:B------:R-:W-:Y:S01]  /*36340*/  ISETP.GT.AND P6, PT, R0, 0x8, P1 ;  /* 0x000000080000780c */ /* 0x000fe20000fc4270 */
[----:B0-----:R-:W-:Y:S02]  /*36350*/  FMUL R22, R17, R2 ;  /* 0x0000000211167220 */ /* 0x001fe40000400000 */
[----:B------:R-:W4:Y:S03]  /*36360*/  LDL.LU R17, [R1+0x178] ;  /* 0x0001780001117983 */ /* 0x000f260000300800 */
[----:B------:R-:W-:-:S07]  /*36370*/  F2FP.F16.F32.PACK_AB R22, RZ, R22 ;  /* 0x00000016ff16723e */ /* 0x000fce00000000ff */
[----:B------:R0:W-:Y:S01]  /*36380*/  @P6 STG.E.U16 desc[UR52][R20.64+0xb0], R22 ;  /* 0x0000b01614006986 */ /* 0x0001e2000c101534 */
[----:B------:R-:W-:-:S04]  /*36390*/  ISETP.GT.AND P6, PT, R3, 0x59, PT ;  /* 0x000000590300780c */ /* 0x000fc80003fc4270 */
[----:B------:R-:W-:Y:S01]  /*363a0*/  ISETP.GT.AND P6, PT, R0, 0x8, P6 ;  /* 0x000000080000780c */ /* 0x000fe200037c4270 */
[----:B0-----:R-:W-:Y:S02]  /*363b0*/  FMUL R22, R39, R2 ;  /* 0x0000000227167220 */ /* 0x001fe40000400000 */
[----:B------:R-:W4:Y:S03]  /*363c0*/  LDL.LU R39, [R1+0x17c] ;  /* 0x00017c0001277983 */ /* 0x000f260000300800 */
[----:B------:R-:W-:-:S07]  /*363d0*/  F2FP.F16.F32.PACK_AB R22, RZ, R22 ;  /* 0x00000016ff16723e */ /* 0x000fce00000000ff */
[----:B------:R0:W-:Y:S04]  /*363e0*/  @P6 STG.E.U16 desc[UR52][R20.64+0xb2], R22 ;  /* 0x0000b21614006986 */ /* 0x0001e8000c101534 */
[----:B0-----:R-:W2:Y:S01]  /*363f0*/  LDL.LU R22, [R1+0x140] ;  /* 0x0001400001167983 */ /* 0x001ea20000300800 */
[----:B------:R-:W-:-:S04]  /*36400*/  ISETP.GT.AND P6, PT, R3, 0x40, PT ;  /* 0x000000400300780c */ /* 0x000fc80003fc4270 */
[----:B------:R-:W-:Y:S01]  /*36410*/  ISETP.GT.AND P6, PT, R0, 0x80, P6 ;  /* 0x000000800000780c */ /* 0x000fe200037c4270 */
[----:B--2---:R-:W-:-:S05]  /*36420*/  FMUL R22, R22, R2 ;  /* 0x0000000216167220 */ /* 0x004fca0000400000 */
[----:B------:R-:W-:-:S07]  /*36430*/  F2FP.F16.F32.PACK_AB R22, RZ, R22 ;  /* 0x00000016ff16723e */ /* 0x000fce00000000ff */
[----:B------:R0:W-:Y:S04]  /*36440*/  @P6 STG.E.U16 desc[UR52][R10.64+0x80], R22 ;  /* 0x000080160a006986 */ /* 0x0001e8000c101534 */
[----:B0-----:R-:W2:Y:S01]  /*36450*/  LDL.LU R22, [R1+0x144] ;  /* 0x0001440001167983 */ /* 0x001ea20000300800 */
[----:B------:R-:W-:Y:S01]  /*36460*/  ISETP.GT.AND P6, PT, R0, 0x80, P5 ;  /* 0x000000800000780c */ /* 0x000fe20002fc4270 */
[----:B--2---:R-:W-:-:S05]  /*36470*/  FMUL R22, R22, R2 ;  /* 0x0000000216167220 */ /* 0x004fca0000400000 */
        /* <DEDUP_REMOVED lines=42> */
[----:B------:R0:W-:Y:S01]  /*36720*/  @P6 STG.E.U16 desc[UR52][R10.64+0xa2], R22 ;  /* 0x0000a2160a006986 */ /* 0x0001e2000c101534 */
[----:B------:R-:W-:Y:S01]  /*36730*/  ISETP.GT.AND P6, PT, R0, 0x88, P2 ;  /* 0x000000880000780c */ /* 0x000fe200017c4270 */
[----:B0-----:R-:W-:Y:S02]  /*36740*/  FMUL R22, R232, R2 ;  /* 0x00000002e8167220 */ /* 0x001fe40000400000 */
[----:B------:R-:W2:Y:S03]  /*36750*/  LDL.LU R232, [R1+0x128] ;  /* 0x0001280001e87983 */ /* 0x000ea60000300800 */
[----:B------:R-:W-:-:S07]  /*36760*/  F2FP.F16.F32.PACK_AB R22, RZ, R22 ;  /* 0x00000016ff16723e */ /* 0x000fce00000000ff */
[----:B------:R3:W-:Y:S01]  /*36770*/  @P6 STG.E.U16 desc[UR52][R14.64+0xa0], R22 ;  /* 0x0000a0160e006986 */ /* 0x0007e2000c101534 */
[----:B------:R-:W-:Y:S01]  /*36780*/  ISETP.GT.AND P6, PT, R0, 0x88, P0 ;  /* 0x000000880000780c */ /* 0x000fe200007c4270 */
[----:B---3--:R-:W-:Y:S02]  /*36790*/  FMUL R22, R234, R2 ;  /* 0x00000002ea167220 */ /* 0x008fe40000400000 */
[----:B------:R-:W3:Y:S03]  /*367a0*/  LDL.LU R234, [R1+0x12c] ;  /* 0x00012c0001ea7983 */ /* 0x000ee60000300800 */
[----:B------:R-:W-:-:S07]  /*367b0*/  F2FP.F16.F32.PACK_AB R22, RZ, R22 ;  /* 0x00000016ff16723e */ /* 0x000fce00000000ff */
[----:B------:R4:W-:Y:S01]  /*367c0*/  @P6 STG.E.U16 desc[UR52][R14.64+0xa2], R22 ;  /* 0x0000a2160e006986 */ /* 0x0009e2000c101534 */
[----:B------:R-:W-:Y:S01]  /*367d0*/  ISETP.GT.AND P6, PT, R0, 0x80, P1 ;  /* 0x000000800000780c */ /* 0x000fe20000fc4270 */
[----:B----4-:R-:W-:Y:S02]  /*367e0*/  FMUL R22, R235, R2 ;  /* 0x00000002eb167220 */ /* 0x010fe40000400000 */
        /* <DEDUP_REMOVED lines=78> */
[----:B---3--:R-:W-:-:S05]  /*36cd0*/  FMUL R22, R234, R2 ;  /* 0x00000002ea167220 */ /* 0x008fca0000400000 */
[----:B------:R-:W-:-:S07]  /*36ce0*/  F2FP.F16.F32.PACK_AB R22, RZ, R22 ;  /* 0x00000016ff16723e */ /* 0x000fce00000000ff */
[----:B------:R4:W-:Y:S01]  /*36cf0*/  @P6 STG.E.U16 desc[UR52][R12.64+0xa2], R22 ;  /* 0x0000a2160c006986 */ /* 0x0009e2000c101534 */
[----:B------:R-:W-:Y:S01]  /*36d00*/  ISETP.GT.AND P6, PT, R0, 0x100, P1 ;  /* 0x000001000000780c */ /* 0x000fe20000fc4270 */
[----:B----4-:R-:W-:-:S05]  /*36d10*/  FMUL R22, R235, R2 ;  /* 0x00000002eb167220 */ /* 0x010fca0000400000 */
[----:B------:R-:W-:-:S07]  /*36d20*/  F2FP.F16.F32.PACK_AB R22, RZ, R22 ;  /* 0x00000016ff16723e */ /* 0x000fce00000000ff */
[----:B------:R0:W-:Y:S01]  /*36d30*/  @P6 STG.E.U16 desc[UR52][R6.64+0xb0], R22 ;  /* 0x0000b01606006986 */ /* 0x0001e2000c101534 */
[----:B------:R-:W-:-:S04]  /*36d40*/  ISETP.GT.AND P6, PT, R3, 0x59, PT ;  /* 0x000000590300780c */ /* 0x000fc80003fc4270 */
[----:B------:R-:W-:Y:S01]  /*36d50*/  ISETP.GT.AND P6, PT, R0, 0x100, P6 ;  /* 0x000001000000780c */ /* 0x000fe200037c4270 */
[----:B0-----:R-:W-:Y:S02]  /*36d60*/  FMUL R22, R16, R2 ;  /* 0x0000000210167220 */ /* 0x001fe40000400000 */
[----:B------:R-:W3:Y:S03]  /*36d70*/  LDL.LU R16, [R1+0xe8] ;  /* 0x0000e80001107983 */ /* 0x000ee60000300800 */
[----:B------:R-:W-:-:S07]  /*36d80*/  F2FP.F16.F32.PACK_AB R22, RZ, R22 ;  /* 0x00000016ff16723e */ /* 0x000fce00000000ff */
[----:B------:R0:W-:Y:S01]  /*36d90*/  @P6 STG.E.U16 desc[UR52][R6.64+0xb2], R22 ;  /* 0x0000b21606006986 */ /* 0x0001e2000c101534 */
[----:B------:R-:W-:Y:S01]  /*36da0*/  ISETP.GT.AND P6, PT, R0, 0x108, P1 ;  /* 0x000001080000780c */ /* 0x000fe20000fc4270 */
[----:B0-----:R-:W-:-:S05]  /*36db0*/  FMUL R22, R17, R2 ;  /* 0x0000000211167220 */ /* 0x001fca0000400000 */
[----:B------:R-:W-:-:S07]  /*36dc0*/  F2FP.F16.F32.PACK_AB R22, RZ, R22 ;  /* 0x00000016ff16723e */ /* 0x000fce00000000ff */
[----:B------:R0:W-:Y:S01]  /*36dd0*/  @P6 STG.E.U16 desc[UR52][R12.64+0xb0], R22 ;  /* 0x0000b0160c006986 */ /* 0x0001e2000c101534 */
[----:B------:R-:W-:-:S04]  /*36de0*/  ISETP.GT.AND P6, PT, R3, 0x59, PT ;  /* 0x000000590300780c */ /* 0x000fc80003fc4270 */
[----:B------:R-:W-:Y:S01]  /*36df0*/  ISETP.GT.AND P6, PT, R0, 0x108, P6 ;  /* 0x000001080000780c */ /* 0x000fe200037c4270 */
[----:B0-----:R-:W-:Y:S02]  /*36e00*/  FMUL R22, R39, R2 ;  /* 0x0000000227167220 */ /* 0x001fe40000400000 */
[----:B------:R-:W4:Y:S03]  /*36e10*/  LDL.LU R39, [R1+0xec] ;  /* 0x0000ec0001277983 */ /* 0x000f260000300800 */
[----:B------:R-:W-:Y:S01]  /*36e20*/  F2FP.F16.F32.PACK_AB R22, RZ, R22 ;  /* 0x00000016ff16723e */ /* 0x000fe200000000ff */
[----:B------:R-:W4:Y:S04]  /*36e30*/  LDL.LU R17, [R1+0xf4] ;  /* 0x0000f40001117983 */ /* 0x000f280000300800 */
[----:B------:R-:W4:Y:S04]  /*36e40*/  LDL.LU R235, [R1+0xf8] ;  /* 0x0000f80001eb7983 */ /* 0x000f280000300800 */
[----:B------:R-:W4:Y:S04]  /*36e50*/  LDL.LU R234, [R1+0xfc] ;  /* 0x0000fc0001ea7983 */ /* 0x000f280000300800 */
        /* <DEDUP_REMOVED lines=21> */
[----:B------:R-:W-:-:S04]  /*36fb0*/  F2FP.F16.F32.PACK_AB R22, RZ, R22 ;  /* 0x00000016ff16723e */ /* 0x000fc800000000ff */
[----:B------:R-:W-:Y:S02]  /*36fc0*/  PRMT R23, R22, 0x7610, R23 ;  /* 0x0000761016177816 */ /* 0x000fe40000000017 */
[----:B------:R-:W2:Y:S04]  /*36fd0*/  LDL.LU R22, [R1+0xd0] ;  /* 0x0000d00001167983 */ /* 0x000ea80000300800 */
[----:B------:R0:W-:Y:S01]  /*36fe0*/  @P5 STG.E.U16 desc[UR52][R8.64+0x82], R23 ;  /* 0x0000821708005986 */ /* 0x0001e2000c101534 */
[----:B------:R-:W-:-:S03]  /*36ff0*/  ISETP.GT.AND P5, PT, R0, 0x180, P4 ;  /* 0x000001800000780c */ /* 0x000fc600027a4270 */
[----:B0-----:R-:W3:Y:S01]  /*37000*/  LDL.LU R23, [R1+0xd4] ;  /* 0x0000d40001177983 */ /* 0x001ee20000300800 */
[----:B--2---:R-:W-:-:S05]  /*37010*/  FMUL R22, R22, R2 ;  /* 0x0000000216167220 */ /* 0x004fca0000400000 */
[----:B------:R-:W-:-:S05]  /*37020*/  F2FP.F16.F32.PACK_AB R22, RZ, R22 ;  /* 0x00000016ff16723e */ /* 0x000fca00000000ff */
[----:B------:R0:W-:Y:S04]  /*37030*/  @P5 STG.E.U16 desc[UR52][R4.64+0x90], R22 ;  /* 0x0000901604005986 */ /* 0x0001e8000c101534 */
[----:B0-----:R-:W2:Y:S01]  /*37040*/  LDL.LU R22, [R1+0xd8] ;  /* 0x0000d80001167983 */ /* 0x001ea20000300800 */
[----:B---3--:R-:W-:Y:S01]  /*37050*/  FMUL R23, R23, R2 ;  /* 0x0000000217177220 */ /* 0x008fe20000400000 */
[C---:B------:R-:W-:Y:S02]  /*37060*/  ISETP.GT.AND P5, PT, R0.reuse, 0x180, P3 ;  /* 0x000001800000780c */ /* 0x040fe40001fa4270 */
[----:B------:R-:W-:Y:S02]  /*37070*/  ISETP.GT.AND P4, PT, R0, 0x188, P4 ;  /* 0x000001880000780c */ /* 0x000fe40002784270 */
[----:B------:R-:W-:-:S04]  /*37080*/  F2FP.F16.F32.PACK_AB R23, RZ, R23 ;  /* 0x00000017ff17723e */ /* 0x000fc800000000ff */
[----:B------:R-:W-:Y:S02]  /*37090*/  PRMT R233, R23, 0x7610, R233 ;  /* 0x0000761017e97816 */ /* 0x000fe400000000e9 */
[----:B------:R-:W3:Y:S04]  /*370a0*/  LDL.LU R23, [R1+0xe0] ;  /* 0x0000e00001177983 */ /* 0x000ee80000300800 */
[----:B------:R0:W-:Y:S04]  /*370b0*/  @P5 STG.E.U16 desc[UR52][R4.64+0x92], R233 ;  /* 0x000092e904005986 */ /* 0x0001e8000c101534 */
[----:B0-----:R-:W4:Y:S01]  /*370c0*/  LDL.LU R233, [R1+0xf0] ;  /* 0x0000f00001e97983 */ /* 0x001f220000300800 */
[----:B--2---:R-:W-:-:S05]  /*370d0*/  FMUL R22, R22, R2 ;  /* 0x0000000216167220 */ /* 0x004fca0000400000 */
[----:B------:R-:W-:-:S05]  /*370e0*/  F2FP.F16.F32.PACK_AB R22, RZ, R22 ;  /* 0x00000016ff16723e */ /* 0x000fca00000000ff */
[----:B------:R0:W-:Y:S04]  /*370f0*/  @P4 STG.E.U16 desc[UR52][R8.64+0x90], R22 ;  /* 0x0000901608004986 */ /* 0x0001e8000c101534 */
[----:B0-----:R-:W2:Y:S01]  /*37100*/  LDL.LU R22, [R1+0xe4] ;  /* 0x0000e40001167983 */ /* 0x001ea20000300800 */
[C---:B------:R-:W-:Y:S02]  /*37110*/  ISETP.GT.AND P3, PT, R0.reuse, 0x188, P3 ;  /* 0x000001880000780c */ /* 0x040fe40001f64270 */
[----:B------:R-:W-:Y:S01]  /*37120*/  ISETP.GT.AND P4, PT, R0, 0x180, P2 ;  /* 0x000001800000780c */ /* 0x000fe20001784270 */
[-C--:B------:R-:W-:Y:S01]  /*37130*/  FMUL R232, R232, R2.reuse ;  /* 0x00000002e8e87220 */ /* 0x080fe20000400000 */
[----:B---3--:R-:W-:Y:S01]  /*37140*/  FMUL R23, R23, R2 ;  /* 0x0000000217177220 */ /* 0x008fe20000400000 */
[----:B------:R-:W-:-:S03]  /*37150*/  ISETP.GT.AND P5, PT, R0, 0x180, P0 ;  /* 0x000001800000780c */ /* 0x000fc600007a4270 */
[----:B------:R-:W-:Y:S02]  /*37160*/  F2FP.F16.F32.PACK_AB R232, RZ, R232 ;  /* 0x000000e8ffe8723e */ /* 0x000fe400000000ff */
[----:B------:R-:W-:Y:S01]  /*37170*/  F2FP.F16.F32.PACK_AB R23, RZ, R23 ;  /* 0x00000017ff17723e */ /* 0x000fe200000000ff */
[-C--:B------:R-:W-:Y:S01]  /*37180*/  FMUL R16, R16, R2.reuse ;  /* 0x0000000210107220 */ /* 0x080fe20000400000 */
[----:B------:R-:W-:Y:S01]  /*37190*/  ISETP.GT.AND P6, PT, R3, 0x59, PT ;  /* 0x000000590300780c */ /* 0x000fe20003fc4270 */
[-C--:B----4-:R-:W-:Y:S01]  /*371a0*/  FMUL R237, R39, R2.reuse ;  /* 0x0000000227ed7220 */ /* 0x090fe20000400000 */
[----:B------:R0:W-:Y:S01]  /*371b0*/  @P3 STG.E.U16 desc[UR52][R8.64+0x92], R232 ;  /* 0x000092e808003986 */ /* 0x0001e2000c101534 */
[C---:B------:R-:W-:Y:S01]  /*371c0*/  ISETP.GT.AND P2, PT, R0.reuse, 0x188, P2 ;  /* 0x000001880000780c */ /* 0x040fe20001744270 */
[----:B------:R-:W-:Y:S01]  /*371d0*/  FMUL R236, R17, R2 ;  /* 0x0000000211ec7220 */ /* 0x000fe20000400000 */
[C---:B------:R-:W-:Y:S01]  /*371e0*/  ISETP.GT.AND P0, PT, R0.reuse, 0x188, P0 ;  /* 0x000001880000780c */ /* 0x040fe20000704270 */
[----:B------:R1:W-:Y:S01]  /*371f0*/  @P4 STG.E.U16 desc[UR52][R4.64+0xa0], R23 ;  /* 0x0000a01704004986 */ /* 0x0003e2000c101534 */
[----:B------:R-:W-:-:S02]  /*37200*/  ISETP.GT.AND P3, PT, R0, 0x180, P1 ;  /* 0x000001800000780c */ /* 0x000fc40000f64270 */
[C---:B------:R-:W-:Y:S01]  /*37210*/  ISETP.GT.AND P4, PT, R0.reuse, 0x180, P6 ;  /* 0x000001800000780c */ /* 0x040fe20003784270 */
[-C--:B------:R-:W-:Y:S01]  /*37220*/  FMUL R233, R233, R2.reuse ;  /* 0x00000002e9e97220 */ /* 0x080fe20000400000 */
[----:B------:R-:W-:Y:S01]  /*37230*/  ISETP.GT.AND P1, PT, R0, 0x188, P1 ;  /* 0x000001880000780c */ /* 0x000fe20000f24270 */
[-C--:B------:R-:W-:Y:S01]  /*37240*/  FMUL R235, R235, R2.reuse ;  /* 0x00000002ebeb7220 */ /* 0x080fe20000400000 */
[----:B------:R-:W-:Y:S01]  /*37250*/  FMUL R234, R234, R2 ;  /* 0x00000002eaea7220 */ /* 0x000fe20000400000 */
[----:B0-----:R-:W-:Y:S01]  /*37260*/  F2FP.F16.F32.PACK_AB R232, RZ, R236 ;  /* 0x000000ecffe8723e */ /* 0x001fe200000000ff */
[----:B------:R-:W3:Y:S01]  /*37270*/  LDL.LU R39, [R1+0x400] ;  /* 0x0004000001277983 */ /* 0x000ee20000300800 */
[----:B-1----:R-:W-:-:S03]  /*37280*/  F2FP.F16.F32.PACK_AB R23, RZ, R16 ;  /* 0x00000010ff17723e */ /* 0x002fc600000000ff */
[----:B------:R0:W5:Y:S01]  /*37290*/  LDL.LU R17, [R1+0x3fc] ;  /* 0x0003fc0001117983 */ /* 0x0001620000300800 */
[----:B------:R-:W-:Y:S02]  /*372a0*/  F2FP.F16.F32.PACK_AB R233, RZ, R233 ;  /* 0x000000e9ffe9723e */ /* 0x000fe400000000ff */
[----:B------:R-:W-:Y:S01]  /*372b0*/  PRMT R236, R23, 0x7610, R236 ;  /* 0x0000761017ec7816 */ /* 0x000fe200000000ec */
[----:B------:R0:W5:Y:S01]  /*372c0*/  LDL.LU R16, [R1+0x3f8] ;  /* 0x0003f80001107983 */ /* 0x0001620000300800 */
[----:B--2---:R-:W-:-:S05]  /*372d0*/  FMUL R22, R22, R2 ;  /* 0x0000000216167220 */ /* 0x004fca0000400000 */
        /* <DEDUP_REMOVED lines=9> */
[----:B-1----:R-:W3:Y:S01]  /*37370*/  LDL.LU R23, [R1+0x84] ;  /* 0x0000840001177983 */ /* 0x002ee20000300800 */
[----:B--2---:R-:W-:-:S03]  /*37380*/  F2FP.F16.F32.PACK_AB R233, RZ, R234 ;  /* 0x000000eaffe9723e */ /* 0x004fc600000000ff */
[----:B------:R1:W-:Y:S04]  /*37390*/  @P1 STG.E.U16 desc[UR52][R8.64+0xb0], R22 ;  /* 0x0000b01608001986 */ /* 0x0003e8000c101534 */
[----:B----4-:R-:W2:Y:S04]  /*373a0*/  LDL.LU R232, [R1+0x80] ;  /* 0x0000800001e87983 */ /* 0x010ea80000300800 */
        /* <DEDUP_REMOVED lines=12> */
[----:B-1----:R-:W4:Y:S01]  /*37470*/  LDL.LU R235, [R1+0xbc] ;  /* 0x0000bc0001eb7983 */ /* 0x002f220000300800 */
[-C--:B---3--:R-:W-:Y:S01]  /*37480*/  FMUL R23, R23, R2.reuse ;  /* 0x0000000217177220 */ /* 0x088fe20000400000 */
[----:B--2---:R-:W-:-:S04]  /*37490*/  FMUL R232, R232, R2 ;  /* 0x00000002e8e87220 */ /* 0x004fc80000400000 */
        /* <DEDUP_REMOVED lines=13> */
[----:B-1----:R-:W-:-:S03]  /*37570*/  PRMT R232, R22, 0x7610, R232 ;  /* 0x0000761016e87816 */ /* 0x002fc600000000e8 */
[----:B---3--:R-:W3:Y:S04]  /*37580*/  LDL.LU R23, [R1+0x94] ;  /* 0x0000940001177983 */ /* 0x008ee80000300800 */
[----:B------:R-:W4:Y:S04]  /*37590*/  LDL.LU R22, [R1+0x90] ;  /* 0x0000900001167983 */ /* 0x000f280000300800 */
[----:B------:R1:W-:Y:S04]  /*375a0*/  @P1 STG.E.U16 desc[UR52][R20.64+0xc2], R232 ;  /* 0x0000c2e814001986 */ /* 0x0003e8000c101534 */
[----:B-1----:R-:W2:Y:S01]  /*375b0*/  LDL.LU R232, [R1+0x98] ;  /* 0x0000980001e87983 */ /* 0x002ea20000300800 */
[----:B------:R-:W-:-:S02]  /*375c0*/  ISETP.GT.AND P4, PT, R3, 0x68, PT ;  /* 0x000000680300780c */ /* 0x000fc40003f84270 */
[----:B------:R-:W-:Y:S02]  /*375d0*/  ISETP.GT.AND P3, PT, R3, 0x69, PT ;  /* 0x000000690300780c */ /* 0x000fe40003f64270 */
[C---:B------:R-:W-:Y:S02]  /*375e0*/  ISETP.GT.AND P0, PT, R0.reuse, RZ, P4 ;  /* 0x000000ff0000720c */ /* 0x040fe40002704270 */
[C---:B------:R-:W-:Y:S02]  /*375f0*/  ISETP.GT.AND P2, PT, R0.reuse, RZ, P3 ;  /* 0x000000ff0000720c */ /* 0x040fe40001f44270 */
[----:B------:R-:W-:Y:S01]  /*37600*/  ISETP.GT.AND P1, PT, R0, 0x8, P4 ;  /* 0x000000080000780c */ /* 0x000fe20002724270 */
[-C--:B----4-:R-:W-:Y:S01]  /*37610*/  FMUL R22, R22, R2.reuse ;  /* 0x0000000216167220 */ /* 0x090fe20000400000 */
[----:B---3--:R-:W-:-:S04]  /*37620*/  FMUL R23, R23, R2 ;  /* 0x0000000217177220 */ /* 0x008fc80000400000 */
[----:B------:R-:W-:Y:S02]  /*37630*/  F2FP.F16.F32.PACK_AB R22, RZ, R22 ;  /* 0x00000016ff16723e */ /* 0x000fe400000000ff */
[----:B------:R-:W-:Y:S02]  /*37640*/  F2FP.F16.F32.PACK_AB R23, RZ, R23 ;  /* 0x00000017ff17723e */ /* 0x000fe400000000ff */
[----:B------:R-:W-:Y:S01]  /*37650*/  PRMT R233, R22, 0x7610, R233 ;  /* 0x0000761016e97816 */ /* 0x000fe200000000e9 */
[----:B--2---:R-:W-:-:S04]  /*37660*/  FMUL R232, R232, R2 ;  /* 0x00000002e8e87220 */ /* 0x004fc80000400000 */
[----:B------:R1:W-:Y:S01]  /*37670*/  @P0 STG.E.U16 desc[UR52][R18.64+0xd0], R233 ;  /* 0x0000d0e912000986 */ /* 0x0003e2000c101534 */
[----:B------:R-:W-:-:S03]  /*37680*/  F2FP.F16.F32.PACK_AB R22, RZ, R232 ;  /* 0x000000e8ff16723e */ /* 0x000fc600000000ff */
[----:B------:R2:W-:Y:S04]  /*37690*/  @P2 STG.E.U16 desc[UR52][R18.64+0xd2], R23 ;  /* 0x0000d21712002986 */ /* 0x0005e8000c101534 */
[----:B------:R3:W-:Y:S04]  /*376a0*/  @P1 STG.E.U16 desc[UR52][R20.64+0xd0], R22 ;  /* 0x0000d01614001986 */ /* 0x0007e8000c101534 */
[----:B-1----:R-:W4:Y:S04]  /*376b0*/  LDL.LU R233, [R1+0xb4] ;  /* 0x0000b40001e97983 */ /* 0x002f280000300800 */
[----:B--2---:R-:W2:Y:S04]  /*376c0*/  LDL.LU R23, [R1+0x9c] ;  /* 0x00009c0001177983 */ /* 0x004ea80000300800 */
[----:B---3--:R-:W3:Y:S01]  /*376d0*/  LDL.LU R22, [R1+0xa0] ;  /* 0x0000a00001167983 */ /* 0x008ee20000300800 */
        /* <DEDUP_REMOVED lines=14> */
[----:B-1----:R-:W-:Y:S02]  /*377c0*/  PRMT R23, R22, 0x7610, R23 ;  /* 0x0000761016177816 */ /* 0x002fe40000000017 */
[----:B------:R-:W2:Y:S01]  /*377d0*/  LDL.LU R22, [R1+0xa8] ;  /* 0x0000a80001167983 */ /* 0x000ea20000300800 */
[----:B------:R-:W-:-:S04]  /*377e0*/  ISETP.GT.AND P0, PT, R3, 0x71, PT ;  /* 0x000000710300780c */ /* 0x000fc80003f04270 */
[----:B------:R-:W-:-:S13]  /*377f0*/  ISETP.GT.AND P1, PT, R0, RZ, P0 ;  /* 0x000000ff0000720c */ /* 0x000fda0000724270 */
[----:B------:R1:W-:Y:S01]  /*37800*/  @P1 STG.E.U16 desc[UR52][R18.64+0xe2], R23 ;  /* 0x0000e21712001986 */ /* 0x0003e2000c101534 */
[----:B------:R-:W-:Y:S01]  /*37810*/  ISETP.GT.AND P1, PT, R0, 0x8, P2 ;  /* 0x000000080000780c */ /* 0x000fe20001724270 */
[----:B--2---:R-:W-:-:S05]  /*37820*/  FMUL R22, R22, R2 ;  /* 0x0000000216167220 */ /* 0x004fca0000400000 */
[----:B------:R-:W-:-:S04]  /*37830*/  F2FP.F16.F32.PACK_AB R22, RZ, R22 ;  /* 0x00000016ff16723e */ /* 0x000fc800000000ff */
[----:B-1----:R-:W-:Y:S02]  /*37840*/  PRMT R23, R22, 0x7610, R23 ;  /* 0x0000761016177816 */ /* 0x002fe40000000017 */
[----:B------:R-:W2:Y:S04]  /*37850*/  LDL.LU R22, [R1+0xac] ;  /* 0x0000ac0001167983 */ /* 0x000ea80000300800 */
[----:B------:R1:W-:Y:S04]  /*37860*/  @P1 STG.E.U16 desc[UR52][R20.64+0xe0], R23 ;  /* 0x0000e01714001986 */ /* 0x0003e8000c101534 */
[----:B-1----:R-:W3:Y:S01]  /*37870*/  LDL.LU R23, [R1+0xb0] ;  /* 0x0000b00001177983 */ /* 0x002ee20000300800 */
[----:B------:R-:W-:Y:S01]  /*37880*/  ISETP.GT.AND P1, PT, R0, 0x8, P0 ;  /* 0x000000080000780c */ /* 0x000fe20000724270 */
[----:B--2---:R-:W-:-:S05]  /*37890*/  FMUL R22, R22, R2 ;  /* 0x0000000216167220 */ /* 0x004fca0000400000 */
[----:B------:R-:W-:-:S04]  /*378a0*/  F2FP.F16.F32.PACK_AB R22, RZ, R22 ;  /* 0x00000016ff16723e */ /* 0x000fc800000000ff */
[----:B------:R-:W-:-:S05]  /*378b0*/  PRMT R232, R22, 0x7610, R232 ;  /* 0x0000761016e87816 */ /* 0x000fca00000000e8 */
[----:B------:R-:W-:Y:S01]  /*378c0*/  @P1 STG.E.U16 desc[UR52][R20.64+0xe2], R232 ;  /* 0x0000e2e814001986 */ /* 0x000fe2000c101534 */
[----:B------:R-:W-:Y:S01]  /*378d0*/  ISETP.GT.AND P1, PT, R3, 0x78, PT ;  /* 0x000000780300780c */ /* 0x000fe20003f24270 */
[----:B---3--:R-:W-:-:S03]  /*378e0*/  FMUL R23, R23, R2 ;  /* 0x0000000217177220 */ /* 0x008fc60000400000 */
[----:B------:R-:W-:Y:S02]  /*378f0*/  ISETP.GT.AND P6, PT, R0, RZ, P1 ;  /* 0x000000ff0000720c */ /* 0x000fe40000fc4270 */
[----:B------:R-:W-:Y:S02]  /*37900*/  F2FP.F16.F32.PACK_AB R22, RZ, R23 ;  /* 0x00000017ff16723e */ /* 0x000fe400000000ff */
[----:B------:R-:W2:Y:S09]  /*37910*/  LDL.LU R23, [R1+0x70] ;  /* 0x0000700001177983 */ /* 0x000eb20000300800 */
[----:B------:R4:W-:Y:S01]  /*37920*/  @P6 STG.E.U16 desc[UR52][R18.64+0xf0], R22 ;  /* 0x0000f01612006986 */ /* 0x0009e2000c101534 */
[----:B------:R-:W-:-:S04]  /*37930*/  ISETP.GT.AND P6, PT, R3, 0x79, PT ;  /* 0x000000790300780c */ /* 0x000fc80003fc4270 */
[----:B------:R-:W-:Y:S01]  /*37940*/  ISETP.GT.AND P6, PT, R0, RZ, P6 ;  /* 0x000000ff0000720c */ /* 0x000fe200037c4270 */
[----:B----4-:R-:W-:Y:S02]  /*37950*/  FMUL R22, R233, R2 ;  /* 0x00000002e9167220 */ /* 0x010fe40000400000 */
[----:B------:R-:W3:Y:S03]  /*37960*/  LDL.LU R233, [R1+0x74] ;  /* 0x0000740001e97983 */ /* 0x000ee60000300800 */
        /* <DEDUP_REMOVED lines=11> */
[----:B------:R-:W-:-:S07]  /*37a20*/  F2FP.F16.F32.PACK_AB R22, RZ, R22 ;  /* 0x00000016ff16723e */ /* 0x000fce00000000ff */
[----:B------:R1:W-:Y:S04]  /*37a30*/  @P6 STG.E.U16 desc[UR52][R20.64+0xf2], R22 ;  /* 0x0000f21614006986 */ /* 0x0003e8000c101534 */
[----:B-1----:R-:W2:Y:S01]  /*37a40*/  LDL.LU R22, [R1+0x40] ;  /* 0x0000400001167983 */ /* 0x002ea20000300800 */
[----:B------:R-:W-:-:S04]  /*37a50*/  ISETP.GT.AND P6, PT, R3, 0x60, PT ;  /* 0x000000600300780c */ /* 0x000fc80003fc4270 */
[----:B------:R-:W-:Y:S01]  /*37a60*/  ISETP.GT.AND P6, PT, R0, 0x80, P6 ;  /* 0x000000800000780c */ /* 0x000fe200037c4270 */
[----:B--2---:R-:W-:-:S05]  /*37a70*/  FMUL R22, R22, R2 ;  /* 0x0000000216167220 */ /* 0x004fca0000400000 */
[----:B------:R-:W-:-:S07]  /*37a80*/  F2FP.F16.F32.PACK_AB R22, RZ, R22 ;  /* 0x00000016ff16723e */ /* 0x000fce00000000ff */
[----:B------:R1:W-:Y:S04]  /*37a90*/  @P6 STG.E.U16 desc[UR52][R10.64+0xc0], R22 ;  /* 0x0000c0160a006986 */ /* 0x0003e8000c101534 */
[----:B-1----:R-:W2:Y:S01]  /*37aa0*/  LDL.LU R22, [R1+0x44] ;  /* 0x0000440001167983 */ /* 0x002ea20000300800 */
[----:B------:R-:W-:Y:S01]  /*37ab0*/  ISETP.GT.AND P6, PT, R0, 0x80, P5 ;  /* 0x000000800000780c */ /* 0x000fe20002fc4270 */
[----:B--2---:R-:W-:-:S05]  /*37ac0*/  FMUL R22, R22, R2 ;  /* 0x0000000216167220 */ /* 0x004fca0000400000 */
        /* <DEDUP_REMOVED lines=52> */
[----:B------:R1:W-:Y:S01]  /*37e10*/  @P6 STG.E.U16 desc[UR52][R14.64+0xe2], R22 ;  /* 0x0000e2160e006986 */ /* 0x0003e2000c101534 */
[----:B------:R-:W-:Y:S01]  /*37e20*/  ISETP.GT.AND P6, PT, R0, 0x80, P1 ;  /* 0x000000800000780c */ /* 0x000fe20000fc4270 */
[----:B-1----:R-:W-:Y:S02]  /*37e30*/  FMUL R22, R23, R2 ;  /* 0x0000000217167220 */ /* 0x002fe40000400000 */
[----:B------:R-:W2:Y:S03]  /*37e40*/  LDL.LU R23, [R1+0x30] ;  /* 0x0000300001177983 */ /* 0x000ea60000300800 */
[----:B------:R-:W-:-:S07]  /*37e50*/  F2FP.F16.F32.PACK_AB R22, RZ, R22 ;  /* 0x00000016ff16723e */ /* 0x000fce00000000ff */
[----:B------:R3:W-:Y:S01]  /*37e60*/  @P6 STG.E.U16 desc[UR52][R10.64+0xf0], R22 ;  /* 0x0000f0160a006986 */ /* 0x0007e2000c101534 */
[----:B------:R-:W-:-:S04]  /*37e70*/  ISETP.GT.AND P6, PT, R3, 0x79, PT ;  /* 0x000000790300780c */ /* 0x000fc80003fc4270 */
        /* <DEDUP_REMOVED lines=16> */
[----:B-1----:R-:W2:Y:S01]  /*37f80*/  LDL.LU R22, [R1] ;  /* 0x0000000001167983 */ /* 0x002ea20000300800 */
        /* <DEDUP_REMOVED lines=58> */
[----:B------:R-:W-:-:S05]  /*38330*/  FMUL R216, R216, R2 ;  /* 0x00000002d8d87220 */ /* 0x000fca0000400000 */
[----:B------:R-:W-:Y:S01]  /*38340*/  F2FP.F16.F32.PACK_AB R216, RZ, R216 ;  /* 0x000000d8ffd8723e */ /* 0x000fe200000000ff */
[-C--:B------:R-:W-:Y:S01]  /*38350*/  FMUL R217, R217, R2.reuse ;  /* 0x00000002d9d97220 */ /* 0x080fe20000400000 */
[----:B------:R-:W-:-:S04]  /*38360*/  FMUL R219, R219, R2 ;  /* 0x00000002dbdb7220 */ /* 0x000fc80000400000 */
[----:B------:R-:W-:Y:S02]  /*38370*/  F2FP.F16.F32.PACK_AB R217, RZ, R217 ;  /* 0x000000d9ffd9723e */ /* 0x000fe400000000ff */
        /* <DEDUP_REMOVED lines=10> */
[-C--:B------:R-:W-:Y:S01]  /*38420*/  FMUL R224, R224, R2.reuse ;  /* 0x00000002e0e07220 */ /* 0x080fe20000400000 */
[----:B------:R-:W-:-:S03]  /*38430*/  FMUL R225, R225, R2 ;  /* 0x00000002e1e17220 */ /* 0x000fc60000400000 */
[----:B------:R-:W-:Y:S02]  /*38440*/  F2FP.F16.F32.PACK_AB R223, RZ, R223 ;  /* 0x000000dfffdf723e */ /* 0x000fe400000000ff */
[----:B------:R-:W-:Y:S01]  /*38450*/  F2FP.F16.F32.PACK_AB R224, RZ, R224 ;  /* 0x000000e0ffe0723e */ /* 0x000fe200000000ff */
[-C--:B------:R-:W-:Y:S01]  /*38460*/  FMUL R226, R226, R2.reuse ;  /* 0x00000002e2e27220 */ /* 0x080fe20000400000 */
[----:B------:R-:W-:Y:S01]  /*38470*/  F2FP.F16.F32.PACK_AB R225, RZ, R225 ;  /* 0x000000e1ffe1723e */ /* 0x000fe200000000ff */
[-C--:B------:R-:W-:Y:S01]  /*38480*/  FMUL R227, R227, R2.reuse ;  /* 0x00000002e3e37220 */ /* 0x080fe20000400000 */
[-C--:B------:R-:W-:Y:S01]  /*38490*/  FMUL R228, R228, R2.reuse ;  /* 0x00000002e4e47220 */ /* 0x080fe20000400000 */
[----:B------:R-:W-:Y:S01]  /*384a0*/  FMUL R229, R229, R2 ;  /* 0x00000002e5e57220 */ /* 0x000fe20000400000 */
[----:B------:R-:W-:Y:S02]  /*384b0*/  F2FP.F16.F32.PACK_AB R226, RZ, R226 ;  /* 0x000000e2ffe2723e */ /* 0x000fe400000000ff */
[----:B------:R-:W-:-:S02]  /*384c0*/  F2FP.F16.F32.PACK_AB R227, RZ, R227 ;  /* 0x000000e3ffe3723e */ /* 0x000fc400000000ff */
[----:B------:R-:W-:Y:S02]  /*384d0*/  F2FP.F16.F32.PACK_AB R228, RZ, R228 ;  /* 0x000000e4ffe4723e */ /* 0x000fe400000000ff */
[----:B------:R-:W-:Y:S01]  /*384e0*/  F2FP.F16.F32.PACK_AB R229, RZ, R229 ;  /* 0x000000e5ffe5723e */ /* 0x000fe200000000ff */
[-C--:B------:R-:W-:Y:S01]  /*384f0*/  FMUL R230, R230, R2.reuse ;  /* 0x00000002e6e67220 */ /* 0x080fe20000400000 */
[-C--:B------:R-:W-:Y:S01]  /*38500*/  FMUL R231, R231, R2.reuse ;  /* 0x00000002e7e77220 */ /* 0x080fe20000400000 */
[-C--:B------:R-:W-:Y:S01]  /*38510*/  FMUL R200, R200, R2.reuse ;  /* 0x00000002c8c87220 */ /* 0x080fe20000400000 */
[-C--:B------:R-:W-:Y:S01]  /*38520*/  FMUL R201, R201, R2.reuse ;  /* 0x00000002c9c97220 */ /* 0x080fe20000400000 */
[----:B------:R-:W-:Y:S01]  /*38530*/  FMUL R202, R202, R2 ;  /* 0x00000002caca7220 */ /* 0x000fe20000400000 */
[----:B------:R-:W-:Y:S02]  /*38540*/  F2FP.F16.F32.PACK_AB R230, RZ, R230 ;  /* 0x000000e6ffe6723e */ /* 0x000fe400000000ff */
[----:B------:R-:W-:-:S02]  /*38550*/  F2FP.F16.F32.PACK_AB R231, RZ, R231 ;  /* 0x000000e7ffe7723e */ /* 0x000fc400000000ff */
[----:B------:R-:W-:Y:S02]  /*38560*/  F2FP.F16.F32.PACK_AB R200, RZ, R200 ;  /* 0x000000c8ffc8723e */ /* 0x000fe400000000ff */
[----:B------:R-:W-:Y:S02]  /*38570*/  F2FP.F16.F32.PACK_AB R201, RZ, R201 ;  /* 0x000000c9ffc9723e */ /* 0x000fe400000000ff */
[----:B------:R-:W-:Y:S01]  /*38580*/  F2FP.F16.F32.PACK_AB R202, RZ, R202 ;  /* 0x000000caffca723e */ /* 0x000fe200000000ff */
[----:B------:R-:W-:-:S05]  /*38590*/  FMUL R203, R203, R2 ;  /* 0x00000002cbcb7220 */ /* 0x000fca0000400000 */
[----:B------:R-:W-:Y:S01]  /*385a0*/  F2FP.F16.F32.PACK_AB R203, RZ, R203 ;  /* 0x000000cbffcb723e */ /* 0x000fe200000000ff */
[-C--:B------:R-:W-:Y:S01]  /*385b0*/  FMUL R204, R204, R2.reuse ;  /* 0x00000002cccc7220 */ /* 0x080fe20000400000 */
[-C--:B------:R-:W-:Y:S01]  /*385c0*/  FMUL R205, R205, R2.reuse ;  /* 0x00000002cdcd7220 */ /* 0x080fe20000400000 */
[----:B------:R-:W-:-:S03]  /*385d0*/  FMUL R206, R206, R2 ;  /* 0x00000002cece7220 */ /* 0x000fc60000400000 */
[----:B------:R-:W-:Y:S02]  /*385e0*/  F2FP.F16.F32.PACK_AB R204, RZ, R204 ;  /* 0x000000ccffcc723e */ /* 0x000fe400000000ff */
[----:B------:R-:W-:Y:S02]  /*385f0*/  F2FP.F16.F32.PACK_AB R205, RZ, R205 ;  /* 0x000000cdffcd723e */ /* 0x000fe400000000ff */
[----:B------:R-:W-:Y:S01]  /*38600*/  F2FP.F16.F32.PACK_AB R206, RZ, R206 ;  /* 0x000000ceffce723e */ /* 0x000fe200000000ff */
[-C--:B------:R-:W-:Y:S01]  /*38610*/  FMUL R207, R207, R2.reuse ;  /* 0x00000002cfcf7220 */ /* 0x080fe20000400000 */
[----:B------:R-:W-:-:S04]  /*38620*/  FMUL R208, R208, R2 ;  /* 0x00000002d0d07220 */ /* 0x000fc80000400000 */
[----:B------:R-:W-:Y:S01]  /*38630*/  F2FP.F16.F32.PACK_AB R207, RZ, R207 ;  /* 0x000000cfffcf723e */ /* 0x000fe200000000ff */
[----:B--2---:R-:W-:-:S05]  /*38640*/  FMUL R22, R22, R2 ;  /* 0x0000000216167220 */ /* 0x004fca0000400000 */
[----:B------:R-:W-:-:S05]  /*38650*/  F2FP.F16.F32.PACK_AB R22, RZ, R22 ;  /* 0x00000016ff16723e */ /* 0x000fca00000000ff */
[----:B------:R1:W-:Y:S01]  /*38660*/  @P6 STG.E.U16 desc[UR52][R12.64+0xe2], R22 ;  /* 0x0000e2160c006986 */ /* 0x0003e2000c101534 */
[----:B------:R-:W-:Y:S01]  /*38670*/  ISETP.GT.AND P6, PT, R0, 0x100, P1 ;  /* 0x000001000000780c */ /* 0x000fe20000fc4270 */
[----:B-1----:R-:W-:-:S05]  /*38680*/  FMUL R22, R23, R2 ;  /* 0x0000000217167220 */ /* 0x002fca0000400000 */
[----:B------:R-:W-:Y:S01]  /*38690*/  F2FP.F16.F32.PACK_AB R22, RZ, R22 ;  /* 0x00000016ff16723e */ /* 0x000fe200000000ff */
[----:B---3--:R-:W-:-:S06]  /*386a0*/  FMUL R23, R233, R2 ;  /* 0x00000002e9177220 */ /* 0x008fcc0000400000 */
[----:B------:R1:W-:Y:S01]  /*386b0*/  @P6 STG.E.U16 desc[UR52][R6.64+0xf0], R22 ;  /* 0x0000f01606006986 */ /* 0x0003e2000c101534 */
[----:B------:R-:W-:-:S04]  /*386c0*/  ISETP.GT.AND P6, PT, R3, 0x79, PT ;  /* 0x000000790300780c */ /* 0x000fc80003fc4270 */
[----:B------:R-:W-:Y:S02]  /*386d0*/  ISETP.GT.AND P6, PT, R0, 0x100, P6 ;  /* 0x000001000000780c */ /* 0x000fe400037c4270 */
[----:B------:R-:W-:-:S04]  /*386e0*/  F2FP.F16.F32.PACK_AB R23, RZ, R23 ;  /* 0x00000017ff17723e */ /* 0x000fc800000000ff */
[----:B------:R-:W-:Y:S01]  /*386f0*/  PRMT R232, R23, 0x7610, R232 ;  /* 0x0000761017e87816 */ /* 0x000fe200000000e8 */
[----:B----4-:R-:W-:-:S06]  /*38700*/  FMUL R23, R234, R2 ;  /* 0x00000002ea177220 */ /* 0x010fcc0000400000 */
[----:B------:R0:W-:Y:S01]  /*38710*/  @P6 STG.E.U16 desc[UR52][R6.64+0xf2], R232 ;  /* 0x0000f2e806006986 */ /* 0x0001e2000c101534 */
[----:B------:R-:W-:Y:S02]  /*38720*/  ISETP.GT.AND P6, PT, R0, 0x108, P1 ;  /* 0x000001080000780c */ /* 0x000fe40000fc4270 */
[----:B------:R-:W-:Y:S01]  /*38730*/  F2FP.F16.F32.PACK_AB R23, RZ, R23 ;  /* 0x00000017ff17723e */ /* 0x000fe200000000ff */
[----:B-1----:R-:W-:-:S10]  /*38740*/  FMUL R22, R235, R2 ;  /* 0x00000002eb167220 */ /* 0x002fd40000400000 */
[----:B------:R0:W-:Y:S01]  /*38750*/  @P6 STG.E.U16 desc[UR52][R12.64+0xf0], R23 ;  /* 0x0000f0170c006986 */ /* 0x0001e2000c101534 */
[----:B------:R-:W-:-:S04]  /*38760*/  ISETP.GT.AND P6, PT, R3, 0x79, PT ;  /* 0x000000790300780c */ /* 0x000fc80003fc4270 */
[----:B------:R-:W-:Y:S02]  /*38770*/  ISETP.GT.AND P6, PT, R0, 0x108, P6 ;  /* 0x000001080000780c */ /* 0x000fe400037c4270 */
[----:B------:R-:W-:-:S11]  /*38780*/  F2FP.F16.F32.PACK_AB R22, RZ, R22 ;  /* 0x00000016ff16723e */ /* 0x000fd600000000ff */
[----:B------:R0:W-:Y:S01]  /*38790*/  @P6 STG.E.U16 desc[UR52][R12.64+0xf2], R22 ;  /* 0x0000f2160c006986 */ /* 0x0001e2000c101534 */
[----:B------:R-:W-:-:S04]  /*387a0*/  ISETP.GT.AND P6, PT, R3, 0x60, PT ;  /* 0x000000600300780c */ /* 0x000fc80003fc4270 */
[----:B------:R-:W-:-:S13]  /*387b0*/  ISETP.GT.AND P6, PT, R0, 0x180, P6 ;  /* 0x000001800000780c */ /* 0x000fda00037c4270 */
[----:B------:R0:W-:Y:S01]  /*387c0*/  @P6 STG.E.U16 desc[UR52][R4.64+0xc0], R216 ;  /* 0x0000c0d804006986 */ /* 0x0001e2000c101534 */
[C---:B------:R-:W-:Y:S02]  /*387d0*/  ISETP.GT.AND P6, PT, R0.reuse, 0x180, P5 ;  /* 0x000001800000780c */ /* 0x040fe40002fc4270 */
[----:B------:R-:W-:-:S11]  /*387e0*/  ISETP.GT.AND P5, PT, R0, 0x188, P5 ;  /* 0x000001880000780c */ /* 0x000fd60002fa4270 */
[----:B------:R0:W-:Y:S01]  /*387f0*/  @P6 STG.E.U16 desc[UR52][R4.64+0xc2], R217 ;  /* 0x0000c2d904006986 */ /* 0x0001e2000c101534 */
[----:B------:R-:W-:-:S03]  /*38800*/  ISETP.GT.AND P6, PT, R3, 0x60, PT ;  /* 0x000000600300780c */ /* 0x000fc60003fc4270 */
[----:B------:R0:W-:Y:S01]  /*38810*/  @P5 STG.E.U16 desc[UR52][R8.64+0xc2], R219 ;  /* 0x0000c2db08005986 */ /* 0x0001e2000c101534 */
[C---:B------:R-:W-:Y:S02]  /*38820*/  ISETP.GT.AND P6, PT, R0.reuse, 0x188, P6 ;  /* 0x000001880000780c */ /* 0x040fe400037c4270 */
[C---:B------:R-:W-:Y:S02]  /*38830*/  ISETP.GT.AND P5, PT, R0.reuse, 0x180, P4 ;  /* 0x000001800000780c */ /* 0x040fe400027a4270 */
[----:B------:R-:W-:-:S09]  /*38840*/  ISETP.GT.AND P4, PT, R0, 0x188, P4 ;  /* 0x000001880000780c */ /* 0x000fd20002784270 */
[----:B------:R0:W-:Y:S04]  /*38850*/  @P6 STG.E.U16 desc[UR52][R8.64+0xc0], R218 ;  /* 0x0000c0da08006986 */ /* 0x0001e8000c101534 */
[----:B------:R0:W-:Y:S01]  /*38860*/  @P5 STG.E.U16 desc[UR52][R4.64+0xd0], R220 ;  /* 0x0000d0dc04005986 */ /* 0x0001e2000c101534 */
[C---:B------:R-:W-:Y:S02]  /*38870*/  ISETP.GT.AND P5, PT, R0.reuse, 0x180, P3 ;  /* 0x000001800000780c */ /* 0x040fe40001fa4270 */
[----:B------:R-:W-:-:S11]  /*38880*/  ISETP.GT.AND P3, PT, R0, 0x188, P3 ;  /* 0x000001880000780c */ /* 0x000fd60001f64270 */
[----:B------:R0:W-:Y:S04]  /*38890*/  @P5 STG.E.U16 desc[UR52][R4.64+0xd2], R221 ;  /* 0x0000d2dd04005986 */ /* 0x0001e8000c101534 */
[----:B------:R0:W-:Y:S01]  /*388a0*/  @P4 STG.E.U16 desc[UR52][R8.64+0xd0], R222 ;  /* 0x0000d0de08004986 */ /* 0x0001e2000c101534 */
[C---:B------:R-:W-:Y:S02]  /*388b0*/  ISETP.GT.AND P4, PT, R0.reuse, 0x180, P2 ;  /* 0x000001800000780c */ /* 0x040fe40001784270 */
[C---:B------:R-:W-:Y:S02]  /*388c0*/  ISETP.GT.AND P5, PT, R0.reuse, 0x180, P0 ;  /* 0x000001800000780c */ /* 0x040fe400007a4270 */
[C---:B------:R-:W-:Y:S02]  /*388d0*/  ISETP.GT.AND P2, PT, R0.reuse, 0x188, P2 ;  /* 0x000001880000780c */ /* 0x040fe40001744270 */
[----:B------:R-:W-:Y:S01]  /*388e0*/  ISETP.GT.AND P6, PT, R3, 0x79, PT ;  /* 0x000000790300780c */ /* 0x000fe20003fc4270 */
[----:B------:R0:W-:Y:S01]  /*388f0*/  @P3 STG.E.U16 desc[UR52][R8.64+0xd2], R223 ;  /* 0x0000d2df08003986 */ /* 0x0001e2000c101534 */
[----:B------:R-:W-:-:S02]  /*38900*/  ISETP.GT.AND P0, PT, R0, 0x188, P0 ;  /* 0x000001880000780c */ /* 0x000fc40000704270 */
[----:B------:R-:W-:-:S03]  /*38910*/  ISETP.GT.AND P3, PT, R0, 0x180, P1 ;  /* 0x000001800000780c */ /* 0x000fc60000f64270 */
[----:B------:R0:W-:Y:S01]  /*38920*/  @P4 STG.E.U16 desc[UR52][R4.64+0xe0], R224 ;  /* 0x0000e0e004004986 */ /* 0x0001e2000c101534 */
[----:B------:R-:W-:-:S03]  /*38930*/  ISETP.GT.AND P4, PT, R0, 0x180, P6 ;  /* 0x000001800000780c */ /* 0x000fc60003784270 */
[----:B------:R0:W-:Y:S01]  /*38940*/  @P5 STG.E.U16 desc[UR52][R4.64+0xe2], R225 ;  /* 0x0000e2e104005986 */ /* 0x0001e2000c101534 */
[----:B------:R-:W-:-:S03]  /*38950*/  ISETP.GT.AND P1, PT, R0, 0x188, P1 ;  /* 0x000001880000780c */ /* 0x000fc60000f24270 */
[----:B------:R0:W-:Y:S01]  /*38960*/  @P2 STG.E.U16 desc[UR52][R8.64+0xe0], R226 ;  /* 0x0000e0e208002986 */ /* 0x0001e2000c101534 */
[C---:B------:R-:W-:Y:S02]  /*38970*/  ISETP.GT.AND P2, PT, R3.reuse, 0x79, PT ;  /* 0x000000790300780c */ /* 0x040fe40003f44270 */
[C---:B------:R-:W-:Y:S02]  /*38980*/  ISETP.GT.AND P6, PT, R3.reuse, 0x80, PT ;  /* 0x000000800300780c */ /* 0x040fe40003fc4270 */
[----:B------:R-:W-:Y:S01]  /*38990*/  ISETP.GT.AND P5, PT, R3, 0x81, PT ;  /* 0x000000810300780c */ /* 0x000fe20003fa4270 */
[----:B------:R0:W-:Y:S01]  /*389a0*/  @P0 STG.E.U16 desc[UR52][R8.64+0xe2], R227 ;  /* 0x0000e2e308000986 */ /* 0x0001e2000c101534 */
[C---:B------:R-:W-:Y:S02]  /*389b0*/  ISETP.GT.AND P0, PT, R0.reuse, 0x188, P2 ;  /* 0x000001880000780c */ /* 0x040fe40001704270 */
[C---:B------:R-:W-:Y:S01]  /*389c0*/  ISETP.GT.AND P2, PT, R0.reuse, RZ, P6 ;  /* 0x000000ff0000720c */ /* 0x040fe20003744270 */
[----:B------:R0:W-:Y:S01]  /*389d0*/  @P3 STG.E.U16 desc[UR52][R4.64+0xf0], R228 ;  /* 0x0000f0e404003986 */ /* 0x0001e2000c101534 */
[----:B------:R-:W-:-:S03]  /*389e0*/  ISETP.GT.AND P3, PT, R0, RZ, P5 ;  /* 0x000000ff0000720c */ /* 0x000fc60002f64270 */
[----:B------:R0:W-:Y:S01]  /*389f0*/  @P4 STG.E.U16 desc[UR52][R4.64+0xf2], R229 ;  /* 0x0000f2e504004986 */ /* 0x0001e2000c101534 */
[----:B------:R-:W-:-:S03]  /*38a00*/  ISETP.GT.AND P4, PT, R0, 0x8, P6 ;  /* 0x000000080000780c */ /* 0x000fc60003784270 */
[----:B------:R0:W-:Y:S01]  /*38a10*/  @P1 STG.E.U16 desc[UR52][R8.64+0xf0], R230 ;  /* 0x0000f0e608001986 */ /* 0x0001e2000c101534 */
[----:B------:R-:W-:-:S03]  /*38a20*/  ISETP.GT.AND P1, PT, R0, 0x8, P5 ;  /* 0x000000080000780c */ /* 0x000fc60002f24270 */
[----:B------:R0:W-:Y:S04]  /*38a30*/  @P0 STG.E.U16 desc[UR52][R8.64+0xf2], R231 ;  /* 0x0000f2e708000986 */ /* 0x0001e8000c101534 */
[----:B------:R0:W-:Y:S04]  /*38a40*/  @P2 STG.E.U16 desc[UR52][R18.64+0x100], R200 ;  /* 0x000100c812002986 */ /* 0x0001e8000c101534 */
[----:B------:R0:W-:Y:S01]  /*38a50*/  @P3 STG.E.U16 desc[UR52][R18.64+0x102], R201 ;  /* 0x000102c912003986 */ /* 0x0001e2000c101534 */
[----:B------:R-:W-:-:S03]  /*38a60*/  ISETP.GT.AND P3, PT, R3, 0x89, PT ;  /* 0x000000890300780c */ /* 0x000fc60003f64270 */
[----:B------:R0:W-:Y:S01]  /*38a70*/  @P4 STG.E.U16 desc[UR52][R20.64+0x100], R202 ;  /* 0x000100ca14004986 */ /* 0x0001e2000c101534 */
[----:B------:R-:W-:Y:S02]  /*38a80*/  ISETP.GT.AND P4, PT, R3, 0x88, PT ;  /* 0x000000880300780c */ /* 0x000fe40003f84270 */
[C---:B------:R-:W-:Y:S02]  /*38a90*/  ISETP.GT.AND P2, PT, R0.reuse, RZ, P3 ;  /* 0x000000ff0000720c */ /* 0x040fe40001f44270 */
[C---:B------:R-:W-:Y:S01]  /*38aa0*/  ISETP.GT.AND P0, PT, R0.reuse, RZ, P4 ;  /* 0x000000ff0000720c */ /* 0x040fe20002704270 */
[----:B------:R0:W-:Y:S01]  /*38ab0*/  @P1 STG.E.U16 desc[UR52][R20.64+0x102], R203 ;  /* 0x000102cb14001986 */ /* 0x0001e2000c101534 */
[----:B------:R-:W-:-:S09]  /*38ac0*/  ISETP.GT.AND P1, PT, R0, 0x8, P4 ;  /* 0x000000080000780c */ /* 0x000fd20002724270 */
[----:B------:R0:W-:Y:S01]  /*38ad0*/  @P2 STG.E.U16 desc[UR52][R18.64+0x112], R205 ;  /* 0x000112cd12002986 */ /* 0x0001e2000c101534 */
[----:B------:R-:W-:-:S03]  /*38ae0*/  ISETP.GT.AND P2, PT, R3, 0x90, PT ;  /* 0x000000900300780c */ /* 0x000fc60003f44270 */
[----:B------:R0:W-:Y:S01]  /*38af0*/  @P0 STG.E.U16 desc[UR52][R18.64+0x110], R204 ;  /* 0x000110cc12000986 */ /* 0x0001e2000c101534 */
[----:B------:R-:W-:-:S03]  /*38b00*/  ISETP.GT.AND P0, PT, R0, 0x8, P3 ;  /* 0x000000080000780c */ /* 0x000fc60001f04270 */
[----:B------:R0:W-:Y:S01]  /*38b10*/  @P1 STG.E.U16 desc[UR52][R20.64+0x110], R206 ;  /* 0x000110ce14001986 */ /* 0x0001e2000c101534 */
[----:B------:R-:W-:Y:S02]  /*38b20*/  ISETP.GT.AND P1, PT, R0, RZ, P2 ;  /* 0x000000ff0000720c */ /* 0x000fe40001724270 */
[----:B------:R-:W-:-:S07]  /*38b30*/  F2FP.F16.F32.PACK_AB R208, RZ, R208 ;  /* 0x000000d0ffd0723e */ /* 0x000fce00000000ff */
[----:B------:R0:W-:Y:S01]  /*38b40*/  @P0 STG.E.U16 desc[UR52][R20.64+0x112], R207 ;  /* 0x000112cf14000986 */ /* 0x0001e2000c101534 */
[----:B------:R-:W-:-:S03]  /*38b50*/  ISETP.GT.AND P0, PT, R3, 0x91, PT ;  /* 0x000000910300780c */ /* 0x000fc60003f04270 */
[----:B------:R0:W-:Y:S01]  /*38b60*/  @P1 STG.E.U16 desc[UR52][R18.64+0x120], R208 ;  /* 0x000120d012001986 */ /* 0x0001e2000c101534 */
[----:B------:R-:W-:Y:S01]  /*38b70*/  ISETP.GT.AND P1, PT, R0, RZ, P0 ;  /* 0x000000ff0000720c */ /* 0x000fe20000724270 */
[----:B------:R-:W-:-:S05]  /*38b80*/  FMUL R209, R209, R2 ;  /* 0x00000002d1d17220 */ /* 0x000fca0000400000 */
[----:B------:R-:W-:Y:S01]  /*38b90*/  F2FP.F16.F32.PACK_AB R209, RZ, R209 ;  /* 0x000000d1ffd1723e */ /* 0x000fe200000000ff */
[----:B------:R-:W-:-:S06]  /*38ba0*/  FMUL R210, R210, R2 ;  /* 0x00000002d2d27220 */ /* 0x000fcc0000400000 */
[----:B------:R0:W-:Y:S01]  /*38bb0*/  @P1 STG.E.U16 desc[UR52][R18.64+0x122], R209 ;  /* 0x000122d112001986 */ /* 0x0001e2000c101534 */
[----:B------:R-:W-:Y:S02]  /*38bc0*/  ISETP.GT.AND P1, PT, R0, 0x8, P2 ;  /* 0x000000080000780c */ /* 0x000fe40001724270 */
[----:B------:R-:W-:Y:S01]  /*38bd0*/  F2FP.F16.F32.PACK_AB R210, RZ, R210 ;  /* 0x000000d2ffd2723e */ /* 0x000fe200000000ff */
[----:B------:R-:W-:-:S10]  /*38be0*/  FMUL R211, R211, R2 ;  /* 0x00000002d3d37220 */ /* 0x000fd40000400000 */
[----:B------:R0:W-:Y:S01]  /*38bf0*/  @P1 STG.E.U16 desc[UR52][R20.64+0x120], R210 ;  /* 0x000120d214001986 */ /* 0x0001e2000c101534 */
[----:B------:R-:W-:Y:S02]  /*38c00*/  ISETP.GT.AND P1, PT, R0, 0x8, P0 ;  /* 0x000000080000780c */ /* 0x000fe40000724270 */
[----:B------:R-:W-:Y:S01]  /*38c10*/  F2FP.F16.F32.PACK_AB R211, RZ, R211 ;  /* 0x000000d3ffd3723e */ /* 0x000fe200000000ff */
[----:B------:R-:W-:-:S10]  /*38c20*/  FMUL R212, R212, R2 ;  /* 0x00000002d4d47220 */ /* 0x000fd40000400000 */
[----:B------:R0:W-:Y:S01]  /*38c30*/  @P1 STG.E.U16 desc[UR52][R20.64+0x122], R211 ;  /* 0x000122d314001986 */ /* 0x0001e2000c101534 */
[----:B------:R-:W-:-:S04]  /*38c40*/  ISETP.GT.AND P1, PT, R3, 0x98, PT ;  /* 0x000000980300780c */ /* 0x000fc80003f24270 */
[----:B------:R-:W-:Y:S02]  /*38c50*/  ISETP.GT.AND P6, PT, R0, RZ, P1 ;  /* 0x000000ff0000720c */ /* 0x000fe40000fc4270 */
        /* <DEDUP_REMOVED lines=156> */
[-C--:B------:R-:W-:Y:S01]  /*39620*/  FMUL R153, R153, R2.reuse ;  /* 0x0000000299997220 */ /* 0x080fe20000400000 */
[----:B------:R-:W-:-:S09]  /*39630*/  FMUL R155, R155, R2 ;  /* 0x000000029b9b7220 */ /* 0x000fd20000400000 */
[----:B------:R0:W-:Y:S01]  /*39640*/  @P6 STG.E.U16 desc[UR52][R4.64+0x100], R152 ;  /* 0x0001009804006986 */ /* 0x0001e2000c101534 */
[C---:B------:R-:W-:Y:S02]  /*39650*/  ISETP.GT.AND P6, PT, R0.reuse, 0x180, P5 ;  /* 0x000001800000780c */ /* 0x040fe40002fc4270 */
[----:B------:R-:W-:Y:S02]  /*39660*/  ISETP.GT.AND P5, PT, R0, 0x188, P5 ;  /* 0x000001880000780c */ /* 0x000fe40002fa4270 */
[----:B------:R-:W-:Y:S02]  /*39670*/  F2FP.F16.F32.PACK_AB R153, RZ, R153 ;  /* 0x00000099ff99723e */ /* 0x000fe400000000ff */
[----:B------:R-:W-:-:S07]  /*39680*/  F2FP.F16.F32.PACK_AB R155, RZ, R155 ;  /* 0x0000009bff9b723e */ /* 0x000fce00000000ff */
[----:B------:R0:W-:Y:S01]  /*39690*/  @P6 STG.E.U16 desc[UR52][R4.64+0x102], R153 ;  /* 0x0001029904006986 */ /* 0x0001e2000c101534 */
[----:B------:R-:W-:-:S03]  /*396a0*/  ISETP.GT.AND P6, PT, R3, 0x80, PT ;  /* 0x000000800300780c */ /* 0x000fc60003fc4270 */
[----:B------:R0:W-:Y:S01]  /*396b0*/  @P5 STG.E.U16 desc[UR52][R8.64+0x102], R155 ;  /* 0x0001029b08005986 */ /* 0x0001e2000c101534 */
[C---:B------:R-:W-:Y:S02]  /*396c0*/  ISETP.GT.AND P6, PT, R0.reuse, 0x188, P6 ;  /* 0x000001880000780c */ /* 0x040fe400037c4270 */
[----:B------:R-:W-:Y:S01]  /*396d0*/  ISETP.GT.AND P5, PT, R0, 0x180, P4 ;  /* 0x000001800000780c */ /* 0x000fe200027a4270 */
[-C--:B------:R-:W-:Y:S01]  /*396e0*/  FMUL R154, R154, R2.reuse ;  /* 0x000000029a9a7220 */ /* 0x080fe20000400000 */
[----:B------:R-:W-:-:S04]  /*396f0*/  FMUL R156, R156, R2 ;  /* 0x000000029c9c7220 */ /* 0x000fc80000400000 */
[----:B------:R-:W-:Y:S02]  /*39700*/  F2FP.F16.F32.PACK_AB R154, RZ, R154 ;  /* 0x0000009aff9a723e */ /* 0x000fe400000000ff */
[----:B------:R-:W-:-:S03]  /*39710*/  F2FP.F16.F32.PACK_AB R156, RZ, R156 ;  /* 0x0000009cff9c723e */ /* 0x000fc600000000ff */
[----:B------:R0:W-:Y:S01]  /*39720*/  @P6 STG.E.U16 desc[UR52][R8.64+0x100], R154 ;  /* 0x0001009a08006986 */ /* 0x0001e2000c101534 */
[----:B------:R-:W-:-:S03]  /*39730*/  ISETP.GT.AND P4, PT, R0, 0x188, P4 ;  /* 0x000001880000780c */ /* 0x000fc60002784270 */
[----:B------:R0:W-:Y:S01]  /*39740*/  @P5 STG.E.U16 desc[UR52][R4.64+0x110], R156 ;  /* 0x0001109c04005986 */ /* 0x0001e2000c101534 */
[----:B------:R-:W-:Y:S01]  /*39750*/  ISETP.GT.AND P5, PT, R0, 0x180, P3 ;  /* 0x000001800000780c */ /* 0x000fe20001fa4270 */
[-C--:B------:R-:W-:Y:S01]  /*39760*/  FMUL R157, R157, R2.reuse ;  /* 0x000000029d9d7220 */ /* 0x080fe20000400000 */
[----:B------:R-:W-:-:S04]  /*39770*/  FMUL R158, R158, R2 ;  /* 0x000000029e9e7220 */ /* 0x000fc80000400000 */
[----:B------:R-:W-:Y:S02]  /*39780*/  F2FP.F16.F32.PACK_AB R157, RZ, R157 ;  /* 0x0000009dff9d723e */ /* 0x000fe400000000ff */
[----:B------:R-:W-:Y:S02]  /*39790*/  F2FP.F16.F32.PACK_AB R158, RZ, R158 ;  /* 0x0000009eff9e723e */ /* 0x000fe400000000ff */
[----:B------:R-:W-:-:S03]  /*397a0*/  ISETP.GT.AND P3, PT, R0, 0x188, P3 ;  /* 0x000001880000780c */ /* 0x000fc60001f64270 */
[----:B------:R0:W-:Y:S01]  /*397b0*/  @P5 STG.E.U16 desc[UR52][R4.64+0x112], R157 ;  /* 0x0001129d04005986 */ /* 0x0001e2000c101534 */
[----:B------:R-:W-:-:S03]  /*397c0*/  FMUL R159, R159, R2 ;  /* 0x000000029f9f7220 */ /* 0x000fc60000400000 */
[----:B------:R0:W-:Y:S01]  /*397d0*/  @P4 STG.E.U16 desc[UR52][R8.64+0x110], R158 ;  /* 0x0001109e08004986 */ /* 0x0001e2000c101534 */
[----:B------:R-:W-:Y:S01]  /*397e0*/  ISETP.GT.AND P4, PT, R0, 0x180, P2 ;  /* 0x000001800000780c */ /* 0x000fe20001784270 */
[----:B------:R-:W-:Y:S01]  /*397f0*/  FMUL R160, R160, R2 ;  /* 0x00000002a0a07220 */ /* 0x000fe20000400000 */
[----:B------:R-:W-:Y:S02]  /*39800*/  F2FP.F16.F32.PACK_AB R159, RZ, R159 ;  /* 0x0000009fff9f723e */ /* 0x000fe400000000ff */
[C---:B------:R-:W-:Y:S02]  /*39810*/  ISETP.GT.AND P5, PT, R0.reuse, 0x180, P0 ;  /* 0x000001800000780c */ /* 0x040fe400007a4270 */
[----:B------:R-:W-:Y:S02]  /*39820*/  F2FP.F16.F32.PACK_AB R160, RZ, R160 ;  /* 0x000000a0ffa0723e */ /* 0x000fe400000000ff */
[----:B------:R-:W-:Y:S01]  /*39830*/  ISETP.GT.AND P2, PT, R0, 0x188, P2 ;  /* 0x000001880000780c */ /* 0x000fe20001744270 */
[-C--:B------:R-:W-:Y:S01]  /*39840*/  FMUL R161, R161, R2.reuse ;  /* 0x00000002a1a17220 */ /* 0x080fe20000400000 */
[----:B------:R-:W-:Y:S01]  /*39850*/  ISETP.GT.AND P6, PT, R3, 0x99, PT ;  /* 0x000000990300780c */ /* 0x000fe20003fc4270 */
[----:B------:R-:W-:Y:S01]  /*39860*/  FMUL R162, R162, R2 ;  /* 0x00000002a2a27220 */ /* 0x000fe20000400000 */
[----:B------:R0:W-:Y:S01]  /*39870*/  @P3 STG.E.U16 desc[UR52][R8.64+0x112], R159 ;  /* 0x0001129f08003986 */ /* 0x0001e2000c101534 */
[----:B------:R-:W-:-:S02]  /*39880*/  ISETP.GT.AND P0, PT, R0, 0x188, P0 ;  /* 0x000001880000780c */ /* 0x000fc40000704270 */
[C---:B------:R-:W-:Y:S01]  /*39890*/  ISETP.GT.AND P3, PT, R0.reuse, 0x180, P1 ;  /* 0x000001800000780c */ /* 0x040fe20000f64270 */
[----:B------:R0:W-:Y:S01]  /*398a0*/  @P4 STG.E.U16 desc[UR52][R4.64+0x120], R160 ;  /* 0x000120a004004986 */ /* 0x0001e2000c101534 */
[----:B------:R-:W-:Y:S01]  /*398b0*/  ISETP.GT.AND P4, PT, R0, 0x180, P6 ;  /* 0x000001800000780c */ /* 0x000fe20003784270 */
[-C--:B------:R-:W-:Y:S01]  /*398c0*/  FMUL R163, R163, R2.reuse ;  /* 0x00000002a3a37220 */ /* 0x080fe20000400000 */
[----:B------:R-:W-:Y:S01]  /*398d0*/  F2FP.F16.F32.PACK_AB R161, RZ, R161 ;  /* 0x000000a1ffa1723e */ /* 0x000fe200000000ff */
[----:B------:R-:W-:Y:S01]  /*398e0*/  FMUL R164, R164, R2 ;  /* 0x00000002a4a47220 */ /* 0x000fe20000400000 */
[----:B------:R-:W-:Y:S01]  /*398f0*/  F2FP.F16.F32.PACK_AB R162, RZ, R162 ;  /* 0x000000a2ffa2723e */ /* 0x000fe200000000ff */
[----:B------:R-:W-:Y:S01]  /*39900*/  FMUL R165, R165, R2 ;  /* 0x00000002a5a57220 */ /* 0x000fe20000400000 */
[----:B------:R-:W-:Y:S01]  /*39910*/  F2FP.F16.F32.PACK_AB R163, RZ, R163 ;  /* 0x000000a3ffa3723e */ /* 0x000fe200000000ff */
[----:B------:R0:W-:Y:S01]  /*39920*/  @P5 STG.E.U16 desc[UR52][R4.64+0x122], R161 ;  /* 0x000122a104005986 */ /* 0x0001e2000c101534 */
[----:B------:R-:W-:-:S02]  /*39930*/  F2FP.F16.F32.PACK_AB R164, RZ, R164 ;  /* 0x000000a4ffa4723e */ /* 0x000fc400000000ff */
[----:B------:R-:W-:Y:S01]  /*39940*/  F2FP.F16.F32.PACK_AB R165, RZ, R165 ;  /* 0x000000a5ffa5723e */ /* 0x000fe200000000ff */
[----:B------:R0:W-:Y:S01]  /*39950*/  @P2 STG.E.U16 desc[UR52][R8.64+0x120], R162 ;  /* 0x000120a208002986 */ /* 0x0001e2000c101534 */
[----:B------:R-:W-:Y:S02]  /*39960*/  ISETP.GT.AND P1, PT, R0, 0x188, P1 ;  /* 0x000001880000780c */ /* 0x000fe40000f24270 */
[C---:B------:R-:W-:Y:S02]  /*39970*/  ISETP.GT.AND P2, PT, R3.reuse, 0x99, PT ;  /* 0x000000990300780c */ /* 0x040fe40003f44270 */
[C---:B------:R-:W-:Y:S02]  /*39980*/  ISETP.GT.AND P6, PT, R3.reuse, 0xa0, PT ;  /* 0x000000a00300780c */ /* 0x040fe40003fc4270 */
[----:B------:R-:W-:Y:S01]  /*39990*/  ISETP.GT.AND P5, PT, R3, 0xa1, PT ;  /* 0x000000a10300780c */ /* 0x000fe20003fa4270 */
[----:B------:R-:W-:Y:S01]  /*399a0*/  FMUL R166, R166, R2 ;  /* 0x00000002a6a67220 */ /* 0x000fe20000400000 */
[----:B------:R0:W-:Y:S01]  /*399b0*/  @P0 STG.E.U16 desc[UR52][R8.64+0x122], R163 ;  /* 0x000122a308000986 */ /* 0x0001e2000c101534 */
[----:B------:R-:W-:-:S02]  /*399c0*/  ISETP.GT.AND P0, PT, R0, 0x188, P2 ;  /* 0x000001880000780c */ /* 0x000fc40001704270 */
[C---:B------:R-:W-:Y:S01]  /*399d0*/  ISETP.GT.AND P2, PT, R0.reuse, RZ, P6 ;  /* 0x000000ff0000720c */ /* 0x040fe20003744270 */
[----:B------:R0:W-:Y:S01]  /*399e0*/  @P3 STG.E.U16 desc[UR52][R4.64+0x130], R164 ;  /* 0x000130a404003986 */ /* 0x0001e2000c101534 */
[C---:B------:R-:W-:Y:S01]  /*399f0*/  ISETP.GT.AND P3, PT, R0.reuse, RZ, P5 ;  /* 0x000000ff0000720c */ /* 0x040fe20002f64270 */
[-C--:B------:R-:W-:Y:S02]  /*39a00*/  FMUL R167, R167, R2.reuse ;  /* 0x00000002a7a77220 */ /* 0x080fe40000400000 */
[----:B------:R0:W-:Y:S01]  /*39a10*/  @P4 STG.E.U16 desc[UR52][R4.64+0x132], R165 ;  /* 0x000132a504004986 */ /* 0x0001e2000c101534 */
[----:B------:R-:W-:Y:S01]  /*39a20*/  ISETP.GT.AND P4, PT, R0, 0x8, P6 ;  /* 0x000000080000780c */ /* 0x000fe20003784270 */
[----:B------:R-:W-:Y:S01]  /*39a30*/  FMUL R136, R136, R2 ;  /* 0x0000000288887220 */ /* 0x000fe20000400000 */
[----:B------:R-:W-:Y:S01]  /*39a40*/  F2FP.F16.F32.PACK_AB R166, RZ, R166 ;  /* 0x000000a6ffa6723e */ /* 0x000fe200000000ff */
[-C--:B------:R-:W-:Y:S01]  /*39a50*/  FMUL R137, R137, R2.reuse ;  /* 0x0000000289897220 */ /* 0x080fe20000400000 */
[----:B------:R-:W-:Y:S01]  /*39a60*/  FMUL R138, R138, R2 ;  /* 0x000000028a8a7220 */ /* 0x000fe20000400000 */
[----:B------:R-:W-:-:S02]  /*39a70*/  F2FP.F16.F32.PACK_AB R167, RZ, R167 ;  /* 0x000000a7ffa7723e */ /* 0x000fc400000000ff */
[----:B------:R0:W-:Y:S01]  /*39a80*/  @P1 STG.E.U16 desc[UR52][R8.64+0x130], R166 ;  /* 0x000130a608001986 */ /* 0x0001e2000c101534 */
[----:B------:R-:W-:Y:S02]  /*39a90*/  F2FP.F16.F32.PACK_AB R136, RZ, R136 ;  /* 0x00000088ff88723e */ /* 0x000fe400000000ff */
[----:B------:R-:W-:Y:S02]  /*39aa0*/  F2FP.F16.F32.PACK_AB R137, RZ, R137 ;  /* 0x00000089ff89723e */ /* 0x000fe400000000ff */
[----:B------:R-:W-:Y:S02]  /*39ab0*/  F2FP.F16.F32.PACK_AB R138, RZ, R138 ;  /* 0x0000008aff8a723e */ /* 0x000fe400000000ff */
[----:B------:R-:W-:Y:S01]  /*39ac0*/  ISETP.GT.AND P1, PT, R0, 0x8, P5 ;  /* 0x000000080000780c */ /* 0x000fe20002f24270 */
[----:B------:R-:W-:Y:S01]  /*39ad0*/  FMUL R139, R139, R2 ;  /* 0x000000028b8b7220 */ /* 0x000fe20000400000 */
[----:B------:R0:W-:Y:S04]  /*39ae0*/  @P0 STG.E.U16 desc[UR52][R8.64+0x132], R167 ;  /* 0x000132a708000986 */ /* 0x0001e8000c101534 */
[----:B------:R0:W-:Y:S04]  /*39af0*/  @P2 STG.E.U16 desc[UR52][R18.64+0x140], R136 ;  /* 0x0001408812002986 */ /* 0x0001e8000c101534 */
[----:B------:R0:W-:Y:S01]  /*39b00*/  @P3 STG.E.U16 desc[UR52][R18.64+0x142], R137 ;  /* 0x0001428912003986 */ /* 0x0001e2000c101534 */
[----:B------:R-:W-:-:S03]  /*39b10*/  ISETP.GT.AND P3, PT, R3, 0xa9, PT ;  /* 0x000000a90300780c */ /* 0x000fc60003f64270 */
[----:B------:R0:W-:Y:S01]  /*39b20*/  @P4 STG.E.U16 desc[UR52][R20.64+0x140], R138 ;  /* 0x0001408a14004986 */ /* 0x0001e2000c101534 */
[----:B------:R-:W-:Y:S02]  /*39b30*/  ISETP.GT.AND P4, PT, R3, 0xa8, PT ;  /* 0x000000a80300780c */ /* 0x000fe40003f84270 */
[----:B------:R-:W-:Y:S02]  /*39b40*/  F2FP.F16.F32.PACK_AB R139, RZ, R139 ;  /* 0x0000008bff8b723e */ /* 0x000fe400000000ff */
[C---:B------:R-:W-:Y:S02]  /*39b50*/  ISETP.GT.AND P0, PT, R0.reuse, RZ, P4 ;  /* 0x000000ff0000720c */ /* 0x040fe40002704270 */
[----:B------:R-:W-:Y:S01]  /*39b60*/  ISETP.GT.AND P2, PT, R0, RZ, P3 ;  /* 0x000000ff0000720c */ /* 0x000fe20001f44270 */
[-C--:B------:R-:W-:Y:S01]  /*39b70*/  FMUL R140, R140, R2.reuse ;  /* 0x000000028c8c7220 */ /* 0x080fe20000400000 */
[-C--:B------:R-:W-:Y:S01]  /*39b80*/  FMUL R141, R141, R2.reuse ;  /* 0x000000028d8d7220 */ /* 0x080fe20000400000 */
[----:B------:R0:W-:Y:S01]  /*39b90*/  @P1 STG.E.U16 desc[UR52][R20.64+0x142], R139 ;  /* 0x0001428b14001986 */ /* 0x0001e2000c101534 */
[----:B------:R-:W-:Y:S01]  /*39ba0*/  ISETP.GT.AND P1, PT, R0, 0x8, P4 ;  /* 0x000000080000780c */ /* 0x000fe20002724270 */
[----:B------:R-:W-:Y:S01]  /*39bb0*/  FMUL R142, R142, R2 ;  /* 0x000000028e8e7220 */ /* 0x000fe20000400000 */
[----:B------:R-:W-:-:S02]  /*39bc0*/  F2FP.F16.F32.PACK_AB R140, RZ, R140 ;  /* 0x0000008cff8c723e */ /* 0x000fc400000000ff */
[----:B------:R-:W-:Y:S02]  /*39bd0*/  F2FP.F16.F32.PACK_AB R141, RZ, R141 ;  /* 0x0000008dff8d723e */ /* 0x000fe400000000ff */
[----:B------:R-:W-:Y:S01]  /*39be0*/  F2FP.F16.F32.PACK_AB R142, RZ, R142 ;  /* 0x0000008eff8e723e */ /* 0x000fe200000000ff */
[----:B------:R0:W-:Y:S01]  /*39bf0*/  @P0 STG.E.U16 desc[UR52][R18.64+0x150], R140 ;  /* 0x0001508c12000986 */ /* 0x0001e2000c101534 */
[----:B------:R-:W-:-:S03]  /*39c00*/  ISETP.GT.AND P0, PT, R0, 0x8, P3 ;  /* 0x000000080000780c */ /* 0x000fc60001f04270 */
[----:B------:R0:W-:Y:S01]  /*39c10*/  @P2 STG.E.U16 desc[UR52][R18.64+0x152], R141 ;  /* 0x0001528d12002986 */ /* 0x0001e2000c101534 */
[----:B------:R-:W-:Y:S01]  /*39c20*/  ISETP.GT.AND P2, PT, R3, 0xb0, PT ;  /* 0x000000b00300780c */ /* 0x000fe20003f44270 */
[-C--:B------:R-:W-:Y:S02]  /*39c30*/  FMUL R143, R143, R2.reuse ;  /* 0x000000028f8f7220 */ /* 0x080fe40000400000 */
[----:B------:R0:W-:Y:S01]  /*39c40*/  @P1 STG.E.U16 desc[UR52][R20.64+0x150], R142 ;  /* 0x0001508e14001986 */ /* 0x0001e2000c101534 */
[----:B------:R-:W-:Y:S01]  /*39c50*/  ISETP.GT.AND P1, PT, R0, RZ, P2 ;  /* 0x000000ff0000720c */ /* 0x000fe20001724270 */
[----:B------:R-:W-:Y:S01]  /*39c60*/  FMUL R144, R144, R2 ;  /* 0x0000000290907220 */ /* 0x000fe20000400000 */
[----:B------:R-:W-:-:S04]  /*39c70*/  F2FP.F16.F32.PACK_AB R143, RZ, R143 ;  /* 0x0000008fff8f723e */ /* 0x000fc800000000ff */
[----:B------:R-:W-:Y:S01]  /*39c80*/  F2FP.F16.F32.PACK_AB R144, RZ, R144 ;  /* 0x00000090ff90723e */ /* 0x000fe200000000ff */
[----:B------:R0:W-:Y:S01]  /*39c90*/  @P0 STG.E.U16 desc[UR52][R20.64+0x152], R143 ;  /* 0x0001528f14000986 */ /* 0x0001e2000c101534 */
[----:B------:R-:W-:Y:S01]  /*39ca0*/  ISETP.GT.AND P0, PT, R3, 0xb1, PT ;  /* 0x000000b10300780c */ /* 0x000fe20003f04270 */
[----:B------:R-:W-:-:S04]  /*39cb0*/  FMUL R145, R145, R2 ;  /* 0x0000000291917220 */ /* 0x000fc80000400000 */
[----:B------:R0:W-:Y:S01]  /*39cc0*/  @P1 STG.E.U16 desc[UR52][R18.64+0x160], R144 ;  /* 0x0001609012001986 */ /* 0x0001e2000c101534 */
        /* <DEDUP_REMOVED lines=191> */
[----:B------:R-:W-:Y:S01]  /*3a8c0*/  FMUL R94, R94, R2 ;  /* 0x000000025e5e7220 */ /* 0x000fe20000400000 */
[----:B------:R-:W-:-:S03]  /*3a8d0*/  ISETP.GT.AND P3, PT, R0, 0x188, P3 ;  /* 0x000001880000780c */ /* 0x000fc60001f64270 */
[----:B------:R-:W-:Y:S02]  /*3a8e0*/  F2FP.F16.F32.PACK_AB R93, RZ, R93 ;  /* 0x0000005dff5d723e */ /* 0x000fe400000000ff */
[----:B------:R-:W-:Y:S01]  /*3a8f0*/  F2FP.F16.F32.PACK_AB R94, RZ, R94 ;  /* 0x0000005eff5e723e */ /* 0x000fe200000000ff */
[----:B------:R-:W-:-:S04]  /*3a900*/  FMUL R95, R95, R2 ;  /* 0x000000025f5f7220 */ /* 0x000fc80000400000 */
[----:B------:R0:W-:Y:S04]  /*3a910*/  @P5 STG.E.U16 desc[UR52][R4.64+0x152], R93 ;  /* 0x0001525d04005986 */ /* 0x0001e8000c101534 */
[----:B------:R0:W-:Y:S01]  /*3a920*/  @P4 STG.E.U16 desc[UR52][R8.64+0x150], R94 ;  /* 0x0001505e08004986 */ /* 0x0001e2000c101534 */
[----:B------:R-:W-:Y:S01]  /*3a930*/  ISETP.GT.AND P4, PT, R0, 0x180, P2 ;  /* 0x000001800000780c */ /* 0x000fe20001784270 */
[-C--:B------:R-:W-:Y:S01]  /*3a940*/  FMUL R96, R96, R2.reuse ;  /* 0x0000000260607220 */ /* 0x080fe20000400000 */
[----:B------:R-:W-:Y:S02]  /*3a950*/  F2FP.F16.F32.PACK_AB R95, RZ, R95 ;  /* 0x0000005fff5f723e */ /* 0x000fe400000000ff */
[C---:B------:R-:W-:Y:S02]  /*3a960*/  ISETP.GT.AND P5, PT, R0.reuse, 0x180, P0 ;  /* 0x000001800000780c */ /* 0x040fe400007a4270 */
[----:B------:R-:W-:Y:S01]  /*3a970*/  ISETP.GT.AND P2, PT, R0, 0x188, P2 ;  /* 0x000001880000780c */ /* 0x000fe20001744270 */
[----:B------:R-:W-:Y:S01]  /*3a980*/  FMUL R97, R97, R2 ;  /* 0x0000000261617220 */ /* 0x000fe20000400000 */
[----:B------:R-:W-:Y:S01]  /*3a990*/  F2FP.F16.F32.PACK_AB R96, RZ, R96 ;  /* 0x00000060ff60723e */ /* 0x000fe200000000ff */
[----:B------:R-:W-:Y:S01]  /*3a9a0*/  FMUL R98, R98, R2 ;  /* 0x0000000262627220 */ /* 0x000fe20000400000 */
[----:B------:R0:W-:Y:S01]  /*3a9b0*/  @P3 STG.E.U16 desc[UR52][R8.64+0x152], R95 ;  /* 0x0001525f08003986 */ /* 0x0001e2000c101534 */
[----:B------:R-:W-:-:S02]  /*3a9c0*/  ISETP.GT.AND P0, PT, R0, 0x188, P0 ;  /* 0x000001880000780c */ /* 0x000fc40000704270 */
[----:B------:R-:W-:Y:S02]  /*3a9d0*/  ISETP.GT.AND P6, PT, R3, 0xb9, PT ;  /* 0x000000b90300780c */ /* 0x000fe40003fc4270 */
[----:B------:R-:W-:Y:S01]  /*3a9e0*/  ISETP.GT.AND P3, PT, R0, 0x180, P1 ;  /* 0x000001800000780c */ /* 0x000fe20000f64270 */
[-C--:B------:R-:W-:Y:S01]  /*3a9f0*/  FMUL R99, R99, R2.reuse ;  /* 0x0000000263637220 */ /* 0x080fe20000400000 */
[----:B------:R-:W-:Y:S01]  /*3aa00*/  F2FP.F16.F32.PACK_AB R97, RZ, R97 ;  /* 0x00000061ff61723e */ /* 0x000fe200000000ff */
[----:B------:R-:W-:Y:S01]  /*3aa10*/  FMUL R100, R100, R2 ;  /* 0x0000000264647220 */ /* 0x000fe20000400000 */
[----:B------:R0:W-:Y:S01]  /*3aa20*/  @P4 STG.E.U16 desc[UR52][R4.64+0x160], R96 ;  /* 0x0001606004004986 */ /* 0x0001e2000c101534 */
[----:B------:R-:W-:Y:S02]  /*3aa30*/  F2FP.F16.F32.PACK_AB R98, RZ, R98 ;  /* 0x00000062ff62723e */ /* 0x000fe400000000ff */
[C---:B------:R-:W-:Y:S02]  /*3aa40*/  ISETP.GT.AND P4, PT, R0.reuse, 0x180, P6 ;  /* 0x000001800000780c */ /* 0x040fe40003784270 */
[----:B------:R-:W-:Y:S01]  /*3aa50*/  ISETP.GT.AND P1, PT, R0, 0x188, P1 ;  /* 0x000001880000780c */ /* 0x000fe20000f24270 */
[-C--:B------:R-:W-:Y:S01]  /*3aa60*/  FMUL R101, R101, R2.reuse ;  /* 0x0000000265657220 */ /* 0x080fe20000400000 */
[----:B------:R0:W-:Y:S01]  /*3aa70*/  @P5 STG.E.U16 desc[UR52][R4.64+0x162], R97 ;  /* 0x0001626104005986 */ /* 0x0001e2000c101534 */
[----:B------:R-:W-:Y:S01]  /*3aa80*/  F2FP.F16.F32.PACK_AB R99, RZ, R99 ;  /* 0x00000063ff63723e */ /* 0x000fe200000000ff */
[----:B------:R-:W-:Y:S01]  /*3aa90*/  FMUL R102, R102, R2 ;  /* 0x0000000266667220 */ /* 0x000fe20000400000 */
[----:B------:R-:W-:Y:S01]  /*3aaa0*/  F2FP.F16.F32.PACK_AB R100, RZ, R100 ;  /* 0x00000064ff64723e */ /* 0x000fe200000000ff */
[----:B------:R0:W-:Y:S01]  /*3aab0*/  @P2 STG.E.U16 desc[UR52][R8.64+0x160], R98 ;  /* 0x0001606208002986 */ /* 0x0001e2000c101534 */
[----:B------:R-:W-:-:S02]  /*3aac0*/  ISETP.GT.AND P2, PT, R3, 0xb9, PT ;  /* 0x000000b90300780c */ /* 0x000fc40003f44270 */
[C---:B------:R-:W-:Y:S01]  /*3aad0*/  ISETP.GT.AND P6, PT, R3.reuse, 0xc1, PT ;  /* 0x000000c10300780c */ /* 0x040fe20003fc4270 */
[----:B------:R0:W-:Y:S01]  /*3aae0*/  @P0 STG.E.U16 desc[UR52][R8.64+0x162], R99 ;  /* 0x0001626308000986 */ /* 0x0001e2000c101534 */
[----:B------:R-:W-:Y:S02]  /*3aaf0*/  F2FP.F16.F32.PACK_AB R101, RZ, R101 ;  /* 0x00000065ff65723e */ /* 0x000fe400000000ff */
[----:B------:R-:W-:Y:S01]  /*3ab00*/  F2FP.F16.F32.PACK_AB R102, RZ, R102 ;  /* 0x00000066ff66723e */ /* 0x000fe200000000ff */
[----:B------:R0:W-:Y:S01]  /*3ab10*/  @P3 STG.E.U16 desc[UR52][R4.64+0x170], R100 ;  /* 0x0001706404003986 */ /* 0x0001e2000c101534 */
[C---:B------:R-:W-:Y:S02]  /*3ab20*/  ISETP.GT.AND P0, PT, R0.reuse, 0x188, P2 ;  /* 0x000001880000780c */ /* 0x040fe40001704270 */
[----:B------:R-:W-:Y:S02]  /*3ab30*/  ISETP.GT.AND P5, PT, R3, 0xc0, PT ;  /* 0x000000c00300780c */ /* 0x000fe40003fa4270 */
[C---:B------:R-:W-:Y:S01]  /*3ab40*/  ISETP.GT.AND P3, PT, R0.reuse, RZ, P6 ;  /* 0x000000ff0000720c */ /* 0x040fe20003764270 */
[-C--:B------:R-:W-:Y:S01]  /*3ab50*/  FMUL R103, R103, R2.reuse ;  /* 0x0000000267677220 */ /* 0x080fe20000400000 */
[----:B------:R0:W-:Y:S01]  /*3ab60*/  @P4 STG.E.U16 desc[UR52][R4.64+0x172], R101 ;  /* 0x0001726504004986 */ /* 0x0001e2000c101534 */
[----:B------:R-:W-:Y:S01]  /*3ab70*/  FMUL R73, R73, R2 ;  /* 0x0000000249497220 */ /* 0x000fe20000400000 */
[----:B------:R-:W-:-:S02]  /*3ab80*/  ISETP.GT.AND P2, PT, R0, RZ, P5 ;  /* 0x000000ff0000720c */ /* 0x000fc40002f44270 */
[----:B------:R0:W-:Y:S01]  /*3ab90*/  @P1 STG.E.U16 desc[UR52][R8.64+0x170], R102 ;  /* 0x0001706608001986 */ /* 0x0001e2000c101534 */
[----:B------:R-:W-:Y:S01]  /*3aba0*/  ISETP.GT.AND P1, PT, R0, 0x8, P6 ;  /* 0x000000080000780c */ /* 0x000fe20003724270 */
[-C--:B------:R-:W-:Y:S01]  /*3abb0*/  FMUL R72, R72, R2.reuse ;  /* 0x0000000248487220 */ /* 0x080fe20000400000 */
[----:B------:R-:W-:Y:S01]  /*3abc0*/  F2FP.F16.F32.PACK_AB R103, RZ, R103 ;  /* 0x00000067ff67723e */ /* 0x000fe200000000ff */
[----:B------:R-:W-:Y:S01]  /*3abd0*/  FMUL R75, R75, R2 ;  /* 0x000000024b4b7220 */ /* 0x000fe20000400000 */
[----:B------:R-:W-:Y:S02]  /*3abe0*/  F2FP.F16.F32.PACK_AB R73, RZ, R73 ;  /* 0x00000049ff49723e */ /* 0x000fe400000000ff */
[----:B------:R-:W-:Y:S01]  /*3abf0*/  ISETP.GT.AND P4, PT, R0, 0x8, P5 ;  /* 0x000000080000780c */ /* 0x000fe20002f84270 */
[----:B------:R0:W-:Y:S01]  /*3ac00*/  @P0 STG.E.U16 desc[UR52][R8.64+0x172], R103 ;  /* 0x0001726708000986 */ /* 0x0001e2000c101534 */
[----:B------:R-:W-:Y:S02]  /*3ac10*/  ISETP.GT.AND P5, PT, R3, 0xc8, PT ;  /* 0x000000c80300780c */ /* 0x000fe40003fa4270 */
[----:B------:R-:W-:Y:S01]  /*3ac20*/  F2FP.F16.F32.PACK_AB R72, RZ, R72 ;  /* 0x00000048ff48723e */ /* 0x000fe200000000ff */
[----:B------:R0:W-:Y:S01]  /*3ac30*/  @P3 STG.E.U16 desc[UR52][R18.64+0x182], R73 ;  /* 0x0001824912003986 */ /* 0x0001e2000c101534 */
[----:B------:R-:W-:-:S02]  /*3ac40*/  F2FP.F16.F32.PACK_AB R75, RZ, R75 ;  /* 0x0000004bff4b723e */ /* 0x000fc400000000ff */
[----:B------:R-:W-:Y:S02]  /*3ac50*/  ISETP.GT.AND P3, PT, R3, 0xc9, PT ;  /* 0x000000c90300780c */ /* 0x000fe40003f64270 */
[----:B------:R-:W-:Y:S01]  /*3ac60*/  ISETP.GT.AND P0, PT, R0, RZ, P5 ;  /* 0x000000ff0000720c */ /* 0x000fe20002f04270 */
[-C--:B------:R-:W-:Y:S01]  /*3ac70*/  FMUL R74, R74, R2.reuse ;  /* 0x000000024a4a7220 */ /* 0x080fe20000400000 */
[----:B------:R0:W-:Y:S01]  /*3ac80*/  @P2 STG.E.U16 desc[UR52][R18.64+0x180], R72 ;  /* 0x0001804812002986 */ /* 0x0001e2000c101534 */
[-C--:B------:R-:W-:Y:S01]  /*3ac90*/  FMUL R76, R76, R2.reuse ;  /* 0x000000024c4c7220 */ /* 0x080fe20000400000 */
[C---:B------:R-:W-:Y:S02]  /*3aca0*/  ISETP.GT.AND P2, PT, R0.reuse, RZ, P3 ;  /* 0x000000ff0000720c */ /* 0x040fe40001f44270 */
[----:B------:R0:W-:Y:S01]  /*3acb0*/  @P1 STG.E.U16 desc[UR52][R20.64+0x182], R75 ;  /* 0x0001824b14001986 */ /* 0x0001e2000c101534 */
[----:B------:R-:W-:Y:S01]  /*3acc0*/  ISETP.GT.AND P1, PT, R0, 0x8, P5 ;  /* 0x000000080000780c */ /* 0x000fe20002f24270 */
[----:B------:R-:W-:Y:S01]  /*3acd0*/  FMUL R77, R77, R2 ;  /* 0x000000024d4d7220 */ /* 0x000fe20000400000 */
[----:B------:R-:W-:Y:S01]  /*3ace0*/  F2FP.F16.F32.PACK_AB R74, RZ, R74 ;  /* 0x0000004aff4a723e */ /* 0x000fe200000000ff */
[----:B------:R-:W-:Y:S01]  /*3acf0*/  FMUL R78, R78, R2 ;  /* 0x000000024e4e7220 */ /* 0x000fe20000400000 */
[----:B------:R-:W-:-:S02]  /*3ad00*/  F2FP.F16.F32.PACK_AB R76, RZ, R76 ;  /* 0x0000004cff4c723e */ /* 0x000fc400000000ff */
[----:B------:R-:W-:Y:S01]  /*3ad10*/  F2FP.F16.F32.PACK_AB R77, RZ, R77 ;  /* 0x0000004dff4d723e */ /* 0x000fe200000000ff */
[----:B------:R0:W-:Y:S01]  /*3ad20*/  @P4 STG.E.U16 desc[UR52][R20.64+0x180], R74 ;  /* 0x0001804a14004986 */ /* 0x0001e2000c101534 */
[----:B------:R-:W-:-:S03]  /*3ad30*/  F2FP.F16.F32.PACK_AB R78, RZ, R78 ;  /* 0x0000004eff4e723e */ /* 0x000fc600000000ff */
[----:B------:R0:W-:Y:S01]  /*3ad40*/  @P0 STG.E.U16 desc[UR52][R18.64+0x190], R76 ;  /* 0x0001904c12000986 */ /* 0x0001e2000c101534 */
[----:B------:R-:W-:-:S03]  /*3ad50*/  ISETP.GT.AND P0, PT, R3, 0xd0, PT ;  /* 0x000000d00300780c */ /* 0x000fc60003f04270 */
[----:B------:R0:W-:Y:S01]  /*3ad60*/  @P2 STG.E.U16 desc[UR52][R18.64+0x192], R77 ;  /* 0x0001924d12002986 */ /* 0x0001e2000c101534 */
[----:B------:R-:W-:-:S03]  /*3ad70*/  ISETP.GT.AND P2, PT, R0, 0x8, P3 ;  /* 0x000000080000780c */ /* 0x000fc60001f44270 */
[----:B------:R0:W-:Y:S01]  /*3ad80*/  @P1 STG.E.U16 desc[UR52][R20.64+0x190], R78 ;  /* 0x0001904e14001986 */ /* 0x0001e2000c101534 */
[----:B------:R-:W-:Y:S01]  /*3ad90*/  ISETP.GT.AND P1, PT, R0, RZ, P0 ;  /* 0x000000ff0000720c */ /* 0x000fe20000724270 */
[-C--:B------:R-:W-:Y:S01]  /*3ada0*/  FMUL R79, R79, R2.reuse ;  /* 0x000000024f4f7220 */ /* 0x080fe20000400000 */
[----:B------:R-:W-:Y:S01]  /*3adb0*/  FMUL R80, R80, R2 ;  /* 0x0000000250507220 */ /* 0x000fe20000400000 */
[----:B------:R-:W-:-:S03]  /*3adc0*/  ISETP.GT.AND P4, PT, R3, 0xd1, PT ;  /* 0x000000d10300780c */ /* 0x000fc60003f84270 */
[----:B------:R-:W-:Y:S02]  /*3add0*/  F2FP.F16.F32.PACK_AB R79, RZ, R79 ;  /* 0x0000004fff4f723e */ /* 0x000fe400000000ff */
[----:B------:R-:W-:-:S03]  /*3ade0*/  F2FP.F16.F32.PACK_AB R80, RZ, R80 ;  /* 0x00000050ff50723e */ /* 0x000fc600000000ff */
[----:B------:R0:W-:Y:S04]  /*3adf0*/  @P2 STG.E.U16 desc[UR52][R20.64+0x192], R79 ;  /* 0x0001924f14002986 */ /* 0x0001e8000c101534 */
        /* <DEDUP_REMOVED lines=11> */
[----:B------:R-:W-:Y:S02]  /*3aeb0*/  F2FP.F16.F32.PACK_AB R83, RZ, R83 ;  /* 0x00000053ff53723e */ /* 0x000fe400000000ff */
[----:B------:R-:W-:Y:S01]  /*3aec0*/  ISETP.GT.AND P2, PT, R3, 0xd8, PT ;  /* 0x000000d80300780c */ /* 0x000fe20003f44270 */
[----:B------:R-:W-:-:S08]  /*3aed0*/  FMUL R84, R84, R2 ;  /* 0x0000000254547220 */ /* 0x000fd00000400000 */
[----:B------:R0:W-:Y:S01]  /*3aee0*/  @P1 STG.E.U16 desc[UR52][R20.64+0x1a2], R83 ;  /* 0x0001a25314001986 */ /* 0x0001e2000c101534 */
        /* <DEDUP_REMOVED lines=177> */
[C---:B------:R-:W-:Y:S02]  /*3ba00*/  ISETP.GT.AND P6, PT, R0.reuse, 0x180, P3 ;  /* 0x000001800000780c */ /* 0x040fe40001fc4270 */
[----:B------:R-:W-:Y:S02]  /*3ba10*/  F2FP.F16.F32.PACK_AB R29, RZ, R29 ;  /* 0x0000001dff1d723e */ /* 0x000fe400000000ff */
[C---:B------:R-:W-:Y:S02]  /*3ba20*/  ISETP.GT.AND P5, PT, R0.reuse, 0x188, P5 ;  /* 0x000001880000780c */ /* 0x040fe40002fa4270 */
[----:B------:R-:W-:Y:S01]  /*3ba30*/  ISETP.GT.AND P3, PT, R0, 0x188, P3 ;  /* 0x000001880000780c */ /* 0x000fe20001f64270 */
[-C--:B------:R-:W-:Y:S01]  /*3ba40*/  FMUL R30, R30, R2.reuse ;  /* 0x000000021e1e7220 */ /* 0x080fe20000400000 */
[-C--:B------:R-:W-:Y:S01]  /*3ba50*/  FMUL R31, R31, R2.reuse ;  /* 0x000000021f1f7220 */ /* 0x080fe20000400000 */
[----:B------:R-:W-:-:S04]  /*3ba60*/  FMUL R32, R32, R2 ;  /* 0x0000000220207220 */ /* 0x000fc80000400000 */
[----:B------:R0:W-:Y:S01]  /*3ba70*/  @P6 STG.E.U16 desc[UR52][R4.64+0x192], R29 ;  /* 0x0001921d04006986 */ /* 0x0001e2000c101534 */
[C---:B------:R-:W-:Y:S02]  /*3ba80*/  ISETP.GT.AND P6, PT, R0.reuse, 0x180, P0 ;  /* 0x000001800000780c */ /* 0x040fe400007c4270 */
[----:B------:R-:W-:Y:S02]  /*3ba90*/  F2FP.F16.F32.PACK_AB R30, RZ, R30 ;  /* 0x0000001eff1e723e */ /* 0x000fe400000000ff */
[----:B------:R-:W-:Y:S02]  /*3baa0*/  F2FP.F16.F32.PACK_AB R31, RZ, R31 ;  /* 0x0000001fff1f723e */ /* 0x000fe400000000ff */
[----:B------:R-:W-:Y:S01]  /*3bab0*/  F2FP.F16.F32.PACK_AB R32, RZ, R32 ;  /* 0x00000020ff20723e */ /* 0x000fe200000000ff */
[----:B------:R0:W-:Y:S01]  /*3bac0*/  @P5 STG.E.U16 desc[UR52][R8.64+0x190], R30 ;  /* 0x0001901e08005986 */ /* 0x0001e2000c101534 */
[C---:B------:R-:W-:Y:S02]  /*3bad0*/  ISETP.GT.AND P5, PT, R0.reuse, 0x180, P4 ;  /* 0x000001800000780c */ /* 0x040fe400027a4270 */
[C---:B------:R-:W-:Y:S01]  /*3bae0*/  ISETP.GT.AND P0, PT, R0.reuse, 0x188, P0 ;  /* 0x000001880000780c */ /* 0x040fe20000704270 */
[----:B------:R0:W-:Y:S01]  /*3baf0*/  @P3 STG.E.U16 desc[UR52][R8.64+0x192], R31 ;  /* 0x0001921f08003986 */ /* 0x0001e2000c101534 */
[C---:B------:R-:W-:Y:S01]  /*3bb00*/  ISETP.GT.AND P4, PT, R0.reuse, 0x188, P4 ;  /* 0x000001880000780c */ /* 0x040fe20002784270 */
[-C--:B------:R-:W-:Y:S01]  /*3bb10*/  FMUL R33, R33, R2.reuse ;  /* 0x0000000221217220 */ /* 0x080fe20000400000 */
[C---:B------:R-:W-:Y:S01]  /*3bb20*/  ISETP.GT.AND P3, PT, R0.reuse, 0x180, P1 ;  /* 0x000001800000780c */ /* 0x040fe20000f64270 */
[----:B------:R0:W-:Y:S01]  /*3bb30*/  @P6 STG.E.U16 desc[UR52][R4.64+0x1a0], R32 ;  /* 0x0001a02004006986 */ /* 0x0001e2000c101534 */
[----:B------:R-:W-:Y:S01]  /*3bb40*/  ISETP.GT.AND P6, PT, R0, 0x180, P2 ;  /* 0x000001800000780c */ /* 0x000fe200017c4270 */
[-C--:B------:R-:W-:Y:S01]  /*3bb50*/  FMUL R34, R34, R2.reuse ;  /* 0x0000000222227220 */ /* 0x080fe20000400000 */
[C---:B------:R-:W-:Y:S01]  /*3bb60*/  ISETP.GT.AND P2, PT, R0.reuse, 0x188, P2 ;  /* 0x000001880000780c */ /* 0x040fe20001744270 */
[-C--:B------:R-:W-:Y:S01]  /*3bb70*/  FMUL R35, R35, R2.reuse ;  /* 0x0000000223237220 */ /* 0x080fe20000400000 */
[----:B------:R-:W-:Y:S01]  /*3bb80*/  ISETP.GT.AND P1, PT, R0, 0x188, P1 ;  /* 0x000001880000780c */ /* 0x000fe20000f24270 */
[-C--:B------:R-:W-:Y:S01]  /*3bb90*/  FMUL R36, R36, R2.reuse ;  /* 0x0000000224247220 */ /* 0x080fe20000400000 */
[-C--:B------:R-:W-:Y:S01]  /*3bba0*/  FMUL R37, R37, R2.reuse ;  /* 0x0000000225257220 */ /* 0x080fe20000400000 */
[-C--:B------:R-:W-:Y:S01]  /*3bbb0*/  FMUL R38, R38, R2.reuse ;  /* 0x0000000226267220 */ /* 0x080fe20000400000 */
[----:B------:R-:W-:Y:S01]  /*3bbc0*/  FMUL R39, R39, R2 ;  /* 0x0000000227277220 */ /* 0x000fe20000400000 */
[----:B------:R-:W-:-:S02]  /*3bbd0*/  F2FP.F16.F32.PACK_AB R33, RZ, R33 ;  /* 0x00000021ff21723e */ /* 0x000fc400000000ff */
[----:B------:R-:W-:Y:S02]  /*3bbe0*/  F2FP.F16.F32.PACK_AB R34, RZ, R34 ;  /* 0x00000022ff22723e */ /* 0x000fe400000000ff */
[----:B------:R-:W-:Y:S02]  /*3bbf0*/  F2FP.F16.F32.PACK_AB R35, RZ, R35 ;  /* 0x00000023ff23723e */ /* 0x000fe400000000ff */
[----:B------:R-:W-:Y:S02]  /*3bc00*/  F2FP.F16.F32.PACK_AB R36, RZ, R36 ;  /* 0x00000024ff24723e */ /* 0x000fe400000000ff */
[----:B------:R-:W-:Y:S02]  /*3bc10*/  F2FP.F16.F32.PACK_AB R37, RZ, R37 ;  /* 0x00000025ff25723e */ /* 0x000fe400000000ff */
[----:B------:R-:W-:Y:S02]  /*3bc20*/  F2FP.F16.F32.PACK_AB R38, RZ, R38 ;  /* 0x00000026ff26723e */ /* 0x000fe400000000ff */
[----:B------:R-:W-:Y:S01]  /*3bc30*/  F2FP.F16.F32.PACK_AB R39, RZ, R39 ;  /* 0x00000027ff27723e */ /* 0x000fe200000000ff */
[----:B------:R0:W-:Y:S04]  /*3bc40*/  @P5 STG.E.U16 desc[UR52][R4.64+0x1a2], R33 ;  /* 0x0001a22104005986 */ /* 0x0001e8000c101534 */
[----:B------:R0:W-:Y:S04]  /*3bc50*/  @P0 STG.E.U16 desc[UR52][R8.64+0x1a0], R34 ;  /* 0x0001a02208000986 */ /* 0x0001e8000c101534 */
[----:B------:R0:W-:Y:S04]  /*3bc60*/  @P4 STG.E.U16 desc[UR52][R8.64+0x1a2], R35 ;  /* 0x0001a22308004986 */ /* 0x0001e8000c101534 */
[----:B------:R0:W-:Y:S04]  /*3bc70*/  @P6 STG.E.U16 desc[UR52][R4.64+0x1b0], R36 ;  /* 0x0001b02404006986 */ /* 0x0001e8000c101534 */
[----:B------:R0:W-:Y:S04]  /*3bc80*/  @P3 STG.E.U16 desc[UR52][R4.64+0x1b2], R37 ;  /* 0x0001b22504003986 */ /* 0x0001e8000c101534 */
[----:B------:R0:W-:Y:S04]  /*3bc90*/  @P2 STG.E.U16 desc[UR52][R8.64+0x1b0], R38 ;  /* 0x0001b02608002986 */ /* 0x0001e8000c101534 */
[----:B------:R0:W-:Y:S02]  /*3bca0*/  @P1 STG.E.U16 desc[UR52][R8.64+0x1b2], R39 ;  /* 0x0001b22708001986 */ /* 0x0001e4000c101534 */
.L_x_920:
[----:B------:R-:W-:Y:S05]  /*3bcb0*/  BSYNC B0 ;  /* 0x0000000000007941 */ /* 0x000fea0003800000 */
.L_x_32:
[----:B0-----:R-:W2:Y:S04]  /*3bcc0*/  LDL.LU R5, [R1+0x3f0] ;  /* 0x0003f00001057983 */ /* 0x001ea80000300800 */
[----:B------:R-:W2:Y:S01]  /*3bcd0*/  LDL.LU R4, [R1+0x3f4] ;  /* 0x0003f40001047983 */ /* 0x000ea20000300800 */
[----:B------:R-:W-:Y:S01]  /*3bce0*/  ULDC UR4, c[0x0][0xc] ;  /* 0x0000030000047ab9 */ /* 0x000fe20000000800 */
[----:B------:R-:W-:Y:S01]  /*3bcf0*/  ULDC UR5, c[0x0][0x10] ;  /* 0x0000040000057ab9 */ /* 0x000fe20000000800 */
[----:B------:R-:W2:Y:S01]  /*3bd00*/  LDC R3, c[0x0][0x14] ;  /* 0x00000500ff037b82 */ /* 0x000ea20000000800 */
[----:B------:R-:W-:Y:S01]  /*3bd10*/  UIMAD.WIDE.U32 UR4, UR4, UR5, URZ ;  /* 0x00000005040472a5 */ /* 0x000fe2000f8e003f */
[----:B------:R-:W-:Y:S01]  /*3bd20*/  PRMT R0, RZ, 0x7610, R0 ;  /* 0x00007610ff007816 */ /* 0x000fe20000000000 */
[----:B------:R-:W-:Y:S01]  /*3bd30*/  UMOV UR43, 0xffffffff ;  /* 0xffffffff002b7882 */ /* 0x000fe20000000000 */
[----:B------:R-:W-:-:S03]  /*3bd40*/  UMOV UR42, 0xffffffff ;  /* 0xffffffff002a7882 */ /* 0x000fc60000000000 */
[----:B--2---:R-:W-:-:S04]  /*3bd50*/  IMAD.WIDE.U32 R4, R3, UR4, R4 ;  /* 0x0000000403047c25 */ /* 0x004fc8000f8e0004 */
[----:B------:R-:W-:Y:S01]  /*3bd60*/  IMAD R3, R3, UR5, RZ ;  /* 0x0000000503037c24 */ /* 0x000fe2000f8e02ff */
[----:B------:R-:W-:Y:S01]  /*3bd70*/  ULDC.64 UR4, c[0x0][0x650] ;  /* 0x0001940000047ab9 */ /* 0x000fe20000000a00 */
[----:B------:R-:W-:Y:S01]  /*3bd80*/  IMAD.MOV.U32 R7, RZ, RZ, R4 ;  /* 0x000000ffff077224 */ /* 0x000fe200078e0004 */
[----:B------:R-:W-:Y:S01]  /*3bd90*/  ISETP.GE.U32.AND P0, PT, R4, UR4, PT ;  /* 0x0000000404007c0c */ /* 0x000fe2000bf06070 */
[----:B------:R-:W-:-:S05]  /*3bda0*/  IMAD.IADD R6, R5, 0x1, R3 ;  /* 0x0000000105067824 */ /* 0x000fca00078e0203 */
[----:B------:R0:W-:Y:S01]  /*3bdb0*/  STL [R1+0x3f0], R6 ;  /* 0x0003f00601007387 */ /* 0x0001e20000100800 */
[----:B------:R-:W-:-:S03]  /*3bdc0*/  ISETP.GE.U32.AND.EX P0, PT, R6, UR5, PT, P0 ;  /* 0x0000000506007c0c */ /* 0x000fc6000bf06100 */
[----:B------:R0:W-:Y:S10]  /*3bdd0*/  STL [R1+0x3f4], R7 ;  /* 0x0003f40701007387 */ /* 0x0001f40000100800 */
[----:B0-----:R-:W-:Y:S05]  /*3bde0*/  @P0 BRA `(.L_x_921) ;  /* 0x0000000400880947 */ /* 0x001fea0003800000 */
[----:B------:R-:W0:Y:S01]  /*3bdf0*/  S2UR UR6, SR_CTAID.X ;  /* 0x00000000000679c3 */ /* 0x000e220000002500 */
[----:B------:R-:W-:Y:S01]  /*3be00*/  ULDC.64 UR12, c[0x0][0x628] ;  /* 0x00018a00000c7ab9 */ /* 0x000fe20000000a00 */
[----:B------:R-:W-:Y:S01]  /*3be10*/  ULDC UR4, c[0x0][0x150] ;  /* 0x0000540000047ab9 */ /* 0x000fe20000000800 */
[----:B------:R-:W-:Y:S01]  /*3be20*/  ISETP.NE.U32.AND P0, PT, RZ, UR12, PT ;  /* 0x0000000cff007c0c */ /* 0x000fe2000bf05070 */
[----:B------:R-:W-:Y:S01]  /*3be30*/  ULDC UR15, c[0x0][0x630] ;  /* 0x00018c00000f7ab9 */ /* 0x000fe20000000800 */
[C---:B------:R-:W-:Y:S01]  /*3be40*/  R2UR UR16, R7.reuse ;  /* 0x00000000071072ca */ /* 0x040fe200000e0000 */
[----:B------:R-:W-:Y:S01]  /*3be50*/  ULDC UR19, c[0x0][0x154] ;  /* 0x0000550000137ab9 */ /* 0x000fe20000000800 */
[----:B------:R-:W-:Y:S01]  /*3be60*/  ISETP.NE.AND.EX P0, PT, RZ, UR13, PT, P0 ;  /* 0x0000000dff007c0c */ /* 0x000fe2000bf05300 */
[----:B------:R-:W2:Y:S01]  /*3be70*/  S2UR UR18, SR_CTAID.Y ;  /* 0x00000000001279c3 */ /* 0x000ea20000002600 */
[----:B------:R-:W-:Y:S02]  /*3be80*/  R2UR UR17, R6 ;  /* 0x00000000061172ca */ /* 0x000fe400000e0000 */
[----:B------:R-:W-:-:S02]  /*3be90*/  R2UR UR10, R7 ;  /* 0x00000000070a72ca */ /* 0x000fc400000e0000 */
[----:B------:R-:W-:Y:S02]  /*3bea0*/  R2UR UR11, R6 ;  /* 0x00000000060b72ca */ /* 0x000fe400000e0000 */
[----:B0-----:R-:W-:-:S05]  /*3beb0*/  I2FP.F32.U32 R0, UR6 ;  /* 0x0000000600007c45 */ /* 0x001fca0008201000 */
[----:B------:R-:W-:-:S04]  /*3bec0*/  FMUL R0, R0, UR4 ;  /* 0x0000000400007c20 */ /* 0x000fc80008400000 */
[----:B------:R0:W0:Y:S01]  /*3bed0*/  F2I.U32.TRUNC.NTZ R3, R0 ;  /* 0x0000000000037305 */ /* 0x000022000020f000 */
[----:B--2---:R-:W-:Y:S05]  /*3bee0*/  @!P0 BRA `(.L_x_922) ;  /* 0x0000000000308947 */ /* 0x004fea0003800000 */
        /* <DEDUP_REMOVED lines=12> */
.L_x_922:
[----:B------:R-:W-:Y:S01]  /*3bfb0*/  USHF.R.U64 UR42, UR10, UR15, UR11 ;  /* 0x0000000f0a2a7299 */ /* 0x000fe2000800120b */
[----:B0-----:R-:W-:Y:S01]  /*3bfc0*/  I2FP.F32.U32 R0, UR18 ;  /* 0x0000001200007c45 */ /* 0x001fe20008201000 */
[----:B------:R-:W-:Y:S02]  /*3bfd0*/  USHF.R.U32.HI UR4, URZ, UR15, UR11 ;  /* 0x0000000f3f047299 */ /* 0x000fe4000801160b */
[----:B------:R-:W-:Y:S02]  /*3bfe0*/  UIADD3 UR10, UP0, URZ, -UR42, URZ ;  /* 0x8000002a3f0a7290 */ /* 0x000fe4000ff1e03f */
[----:B------:R-:W-:Y:S01]  /*3bff0*/  FMUL R0, R0, UR19 ;  /* 0x0000001300007c20 */ /* 0x000fe20008400000 */
[----:B------:R-:W-:Y:S01]  /*3c000*/  ULDC.64 UR12, c[0x0][0x620] ;  /* 0x00018800000c7ab9 */ /* 0x000fe20000000a00 */
[----:B------:R-:W-:Y:S01]  /*3c010*/  UIADD3.X UR4, URZ, ~UR4, URZ, UP0, !UPT ;  /* 0x800000043f047290 */ /* 0x000fe200087fe43f */
[----:B------:R-:W-:Y:S01]  /*3c020*/  UMOV UR8, UR16 ;  /* 0x0000001000087c82 */ /* 0x000fe20008000000 */
[----:B------:R-:W-:-:S02]  /*3c030*/  UMOV UR9, UR17 ;  /* 0x0000001100097c82 */ /* 0x000fc40008000000 */
[----:B------:R-:W-:Y:S01]  /*3c040*/  UIMAD UR4, UR4, UR12, URZ ;  /* 0x0000000c040472a4 */ /* 0x000fe2000f8e023f */
[----:B------:R-:W0:Y:S01]  /*3c050*/  F2I.U32.TRUNC.NTZ R0, R0 ;  /* 0x0000000000007305 */ /* 0x000e22000020f000 */
[----:B------:R-:W-:Y:S01]  /*3c060*/  UIMAD.WIDE.U32 UR8, UR10, UR12, UR8 ;  /* 0x0000000c0a0872a5 */ /* 0x000fe2000f8e0008 */
[----:B------:R-:W-:Y:S01]  /*3c070*/  R2UR UR12, R3 ;  /* 0x00000000030c72ca */ /* 0x000fe200000e0000 */
[----:B------:R-:W-:Y:S01]  /*3c080*/  UIMAD UR10, UR10, UR13, UR4 ;  /* 0x0000000d0a0a72a4 */ /* 0x000fe2000f8e0204 */
[----:B------:R-:W-:Y:S01]  /*3c090*/  ULDC UR11, c[0x0][0x618] ;  /* 0x00018600000b7ab9 */ /* 0x000fe20000000800 */
[----:B------:R-:W-:Y:S02]  /*3c0a0*/  ULDC UR21, c[0x0][0x658] ;  /* 0x0001960000157ab9 */ /* 0x000fe40000000800 */
[----:B------:R-:W-:Y:S01]  /*3c0b0*/  UIADD3 UR9, UR9, UR10, URZ ;  /* 0x0000000a09097290 */ /* 0x000fe2000fffe03f */
[----:B------:R-:W-:Y:S01]  /*3c0c0*/  UMOV UR15, 0xffffffff ;  /* 0xffffffff000f7882 */ /* 0x000fe20000000000 */
[----:B------:R-:W-:Y:S01]  /*3c0d0*/  ULDC.64 UR4, c[0x0][0x640] ;  /* 0x0001900000047ab9 */ /* 0x000fe20000000a00 */
[----:B------:R-:W-:Y:S01]  /*3c0e0*/  USHF.L.U32 UR15, UR15, UR21, URZ ;  /* 0x000000150f0f7299 */ /* 0x000fe2000800063f */
[----:B------:R-:W-:Y:S01]  /*3c0f0*/  ISETP.NE.U32.AND P0, PT, RZ, UR4, PT ;  /* 0x00000004ff007c0c */ /* 0x000fe2000bf05070 */
[----:B------:R-:W-:-:S02]  /*3c100*/  USHF.R.U64 UR16, UR8, UR11, UR9 ;  /* 0x0000000b08107299 */ /* 0x000fc40008001209 */
[----:B------:R-:W-:Y:S01]  /*3c110*/  USHF.R.U32.HI UR8, URZ, UR11, UR9 ;  /* 0x0000000b3f087299 */ /* 0x000fe20008011609 */
[----:B0-----:R-:W-:Y:S01]  /*3c120*/  R2UR UR14, R0 ;  /* 0x00000000000e72ca */ /* 0x001fe200000e0000 */
[----:B------:R-:W-:Y:S01]  /*3c130*/  ULDC UR17, c[0x0][0x608] ;  /* 0x0001820000117ab9 */ /* 0x000fe20000000800 */
[----:B------:R-:W-:Y:S01]  /*3c140*/  ULOP3.LUT UR48, URZ, UR15, URZ, 0x33, !UPT ;  /* 0x0000000f3f307292 */ /* 0x000fe2000f8e333f */
[----:B------:R-:W-:Y:S01]  /*3c150*/  ISETP.NE.AND.EX P0, PT, RZ, UR5, PT, P0 ;  /* 0x00000005ff007c0c */ /* 0x000fe2000bf05300 */
[----:B------:R-:W-:Y:S02]  /*3c160*/  USHF.R.U64 UR15, UR16, UR17, UR8 ;  /* 0x00000011100f7299 */ /* 0x000fe40008001208 */
[----:B------:R-:W-:Y:S02]  /*3c170*/  USHF.R.U32.HI UR8, URZ, UR17, UR8 ;  /* 0x000000113f087299 */ /* 0x000fe40008011608 */
[----:B------:R-:W-:Y:S02]  /*3c180*/  UIADD3 UR12, -UR12, URZ, URZ ;  /* 0x0000003f0c0c7290 */ /* 0x000fe4000fffe13f */
[----:B------:R-:W-:Y:S01]  /*3c190*/  USHF.R.U64 UR17, UR15, UR21, UR8 ;  /* 0x000000150f117299 */ /* 0x000fe20008001208 */
[----:B------:R-:W-:Y:S01]  /*3c1a0*/  UMOV UR19, 0x1 ;  /* 0x0000000100137882 */ /* 0x000fe20000000000 */
[----:B------:R-:W-:Y:S01]  /*3c1b0*/  ULDC UR13, c[0x0][0x144] ;  /* 0x00005100000d7ab9 */ /* 0x000fe20000000800 */
[----:B------:R-:W-:Y:S01]  /*3c1c0*/  ULDC UR7, c[0x0][0x600] ;  /* 0x0001800000077ab9 */ /* 0x000fe20000000800 */
[----:B------:R-:W-:-:S02]  /*3c1d0*/  USHF.L.U32 UR24, UR19, UR21, URZ ;  /* 0x0000001513187299 */ /* 0x000fc4000800063f */
[----:B------:R-:W-:Y:S02]  /*3c1e0*/  USHF.R.U32.HI UR8, URZ, UR21, UR8 ;  /* 0x000000153f087299 */ /* 0x000fe40008011608 */
[----:B------:R-:W-:Y:S02]  /*3c1f0*/  UIMAD UR21, UR13, UR12, UR6 ;  /* 0x0000000c0d1572a4 */ /* 0x000fe4000f8e0206 */
[----:B------:R-:W-:Y:S02]  /*3c200*/  UIADD3 UR20, UR7, -0x1, URZ ;  /* 0xffffffff07147890 */ /* 0x000fe4000fffe03f */
[----:B------:R-:W-:Y:S01]  /*3c210*/  UIADD3 UR19, -UR14, URZ, URZ ;  /* 0x0000003f0e137290 */ /* 0x000fe2000fffe13f */
[----:B------:R-:W-:Y:S01]  /*3c220*/  ULDC UR25, c[0x0][0x148] ;  /* 0x0000520000197ab9 */ /* 0x000fe20000000800 */
[----:B------:R-:W-:Y:S01]  /*3c230*/  ULDC UR22, c[0x0][0x648] ;  /* 0x0001920000167ab9 */ /* 0x000fe20000000800 */
[----:B------:R-:W-:Y:S01]  /*3c240*/  ULDC UR23, c[0x0][0x638] ;  /* 0x00018e0000177ab9 */ /* 0x000fe20000000800 */
        /* <DEDUP_REMOVED lines=14> */
.L_x_923:
[----:B------:R-:W-:Y:S01]  /*3c330*/  UISETP.NE.AND UP0, UPT, UR39, URZ, UPT ;  /* 0x0000003f2700728c */ /* 0x000fe2000bf05270 */
[----:B------:R-:W-:Y:S01]  /*3c340*/  IMAD.MOV.U32 R0, RZ, RZ, 0x1 ;  /* 0x00000001ff007424 */ /* 0x000fe200078e00ff */
[----:B------:R-:W-:Y:S02]  /*3c350*/  USHF.R.U64 UR4, UR6, UR22, UR8 ;  /* 0x0000001606047299 */ /* 0x000fe40008001208 */
[----:B------:R-:W-:Y:S02]  /*3c360*/  ULOP3.LUT UR48, UR15, UR48, URZ, 0xc0, !UPT ;  /* 0x000000300f307292 */ /* 0x000fe4000f8ec03f */
[----:B------:R-:W-:Y:S02]  /*3c370*/  UIADD3 UR5, -UR4, URZ, URZ ;  /* 0x0000003f04057290 */ /* 0x000fe4000fffe13f */
[----:B------:R-:W-:Y:S02]  /*3c380*/  UIMAD UR48, UR24, UR4, UR48 ;  /* 0x00000004183072a4 */ /* 0x000fe4000f8e0230 */
[----:B------:R-:W-:-:S02]  /*3c390*/  ULOP3.LUT UR16, UR16, UR20, URZ, 0xc0, !UPT ;  /* 0x0000001410107292 */ /* 0x000fc4000f8ec03f */
[----:B------:R-:W-:Y:S02]  /*3c3a0*/  @UP0 UIMAD UR21, UR25, UR19, UR18 ;  /* 0x00000013191502a4 */ /* 0x000fe4000f8e0212 */
[----:B------:R-:W-:-:S03]  /*3c3b0*/  UIMAD UR4, UR5, UR23, UR17 ;  /* 0x00000017050472a4 */ /* 0x000fc6000f8e0211 */
[----:B------:R-:W-:Y:S01]  /*3c3c0*/  ULDC UR5, c[0x0][0x610] ;  /* 0x0001840000057ab9 */ /* 0x000fe20000000800 */
[----:B------:R-:W-:Y:S02]  /*3c3d0*/  UIMAD UR4, UR4, UR7, UR16 ;  /* 0x00000007040472a4 */ /* 0x000fe4000f8e0210 */
[----:B------:R-:W-:-:S04]  /*3c3e0*/  UIMAD UR48, UR48, UR5, UR21 ;  /* 0x00000005303072a4 */ /* 0x000fc8000f8e0215 */
[----:B------:R-:W-:Y:S02]  /*3c3f0*/  USEL UR43, UR4, UR48, !UP0 ;  /* 0x00000030042b7287 */ /* 0x000fe4000c000000 */
[----:B------:R-:W-:-:S12]  /*3c400*/  USEL UR48, UR48, UR4, !UP0 ;  /* 0x0000000430307287 */ /* 0x000fd8000c000000 */
.L_x_921:
[----:B------:R-:W-:-:S13]  /*3c410*/  LOP3.LUT P0, RZ, R0, 0xff, RZ, 0xc0, !PT ;  /* 0x000000ff00ff7812 */ /* 0x000fda000780c0ff */
[----:B------:R-:W-:Y:S05]  /*3c420*/  @P0 BRA `(.L_x_924) ;  /* 0xfffffc4c00e80947 */ /* 0x000fea000383ffff */
[----:B------:R-:W-:Y:S05]  /*3c430*/  EXIT ;  /* 0x000000000000794d */ /* 0x000fea0003800000 */
.L_x_7:
[----:B------:R-:W2:Y:S01]  /*3c440*/  LDL R5, [R1+0x3f4] ;  /* 0x0003f40001057983 */ /* 0x000ea20000100800 */
[----:B------:R-:W-:-:S03]  /*3c450*/  ULDC.64 UR4, c[0x0][0x650] ;  /* 0x0001940000047ab9 */ /* 0x000fc60000000a00 */
[----:B------:R-:W3:Y:S01]  /*3c460*/  LDL R4, [R1+0x3f0] ;  /* 0x0003f00001047983 */ /* 0x000ee20000100800 */
[----:B0-----:R-:W-:Y:S01]  /*3c470*/  PRMT R0, RZ, 0x7610, R0 ;  /* 0x00007610ff007816 */ /* 0x001fe20000000000 */
[----:B------:R-:W-:Y:S02]  /*3c480*/  IMAD.MOV.U32 R3, RZ, RZ, -0x1 ;  /* 0xffffffffff037424 */ /* 0x000fe400078e00ff */
[----:B------:R-:W-:Y:S02]  /*3c490*/  IMAD.MOV.U32 R2, RZ, RZ, -0x1 ;  /* 0xffffffffff027424 */ /* 0x000fe400078e00ff */
[----:B------:R-:W-:Y:S01]  /*3c4a0*/  IMAD.MOV.U32 R10, RZ, RZ, -0x1 ;  /* 0xffffffffff0a7424 */ /* 0x000fe200078e00ff */
[----:B--2---:R-:W-:-:S04]  /*3c4b0*/  ISETP.GE.U32.AND P0, PT, R5, UR4, PT ;  /* 0x0000000405007c0c */ /* 0x004fc8000bf06070 */
[----:B---3--:R-:W-:-:S13]  /*3c4c0*/  ISETP.GE.U32.AND.EX P0, PT, R4, UR5, PT, P0 ;  /* 0x0000000504007c0c */ /* 0x008fda000bf06100 */
        /* <DEDUP_REMOVED lines=21> */
.L_x_926:
[----:B------:R-:W-:Y:S01]  /*3c620*/  USHF.R.U64 UR4, UR14, UR19, UR15 ;  /* 0x000000130e047299 */ /* 0x000fe2000800120f */
[----:B------:R-:W-:Y:S01]  /*3c630*/  R2UR UR7, R4 ;  /* 0x00000000040772ca */ /* 0x000fe200000e0000 */
[----:B------:R-:W-:Y:S02]  /*3c640*/  USHF.R.U32.HI UR5, URZ, UR19, UR15 ;  /* 0x000000133f057299 */ /* 0x000fe4000801160f */
[----:B------:R-:W-:Y:S01]  /*3c650*/  UIADD3 UR13, UP0, URZ, -UR4, URZ ;  /* 0x800000043f0d7290 */ /* 0x000fe2000ff1e03f */
[----:B------:R-:W-:Y:S01]  /*3c660*/  ULDC.64 UR14, c[0x0][0x620] ;  /* 0x00018800000e7ab9 */ /* 0x000fe20000000a00 */
[----:B------:R-:W-:Y:S02]  /*3c670*/  UMOV UR6, UR20 ;  /* 0x0000001400067c82 */ /* 0x000fe40008000000 */
[----:B------:R-:W-:Y:S02]  /*3c680*/  UIADD3.X UR5, URZ, ~UR5, URZ, UP0, !UPT ;  /* 0x800000053f057290 */ /* 0x000fe400087fe43f */
[----:B------:R-:W-:-:S02]  /*3c690*/  UISETP.NE.AND UP1, UPT, UR39, URZ, UPT ;  /* 0x0000003f2700728c */ /* 0x000fc4000bf25270 */
[----:B------:R-:W-:Y:S02]  /*3c6a0*/  UIMAD UR5, UR5, UR14, URZ ;  /* 0x0000000e050572a4 */ /* 0x000fe4000f8e023f */
[----:B------:R-:W-:Y:S02]  /*3c6b0*/  UIMAD.WIDE.U32 UR6, UR13, UR14, UR6 ;  /* 0x0000000e0d0672a5 */ /* 0x000fe4000f8e0006 */
[----:B------:R-:W-:Y:S01]  /*3c6c0*/  UIMAD UR5, UR13, UR15, UR5 ;  /* 0x0000000f0d0572a4 */ /* 0x000fe2000f8e0205 */
[----:B------:R-:W-:Y:S02]  /*3c6d0*/  ULDC UR14, c[0x0][0x608] ;  /* 0x00018200000e7ab9 */ /* 0x000fe40000000800 */
[----:B------:R-:W-:Y:S01]  /*3c6e0*/  ULDC UR13, c[0x0][0x618] ;  /* 0x00018600000d7ab9 */ /* 0x000fe20000000800 */
[----:B------:R-:W-:Y:S01]  /*3c6f0*/  UIADD3 UR5, UR7, UR5, URZ ;  /* 0x0000000507057290 */ /* 0x000fe2000fffe03f */
[----:B------:R-:W-:Y:S01]  /*3c700*/  ULDC UR22, c[0x0][0x658] ;  /* 0x0001960000167ab9 */ /* 0x000fe20000000800 */
[----:B------:R-:W-:-:S02]  /*3c710*/  @UP1 UIMAD UR8, UR11, UR12, UR10 ;  /* 0x0000000c0b0812a4 */ /* 0x000fc4000f8e020a */
[----:B------:R-:W-:Y:S02]  /*3c720*/  USHF.R.U64 UR17, UR6, UR13, UR5 ;  /* 0x0000000d06117299 */ /* 0x000fe40008001205 */
[----:B------:R-:W-:Y:S01]  /*3c730*/  USHF.R.U32.HI UR5, URZ, UR13, UR5 ;  /* 0x0000000d3f057299 */ /* 0x000fe20008011605 */
[----:B------:R-:W-:Y:S01]  /*3c740*/  ULDC.64 UR6, c[0x0][0x640] ;  /* 0x0001900000067ab9 */ /* 0x000fe20000000a00 */
[----:B------:R-:W-:Y:S01]  /*3c750*/  UMOV UR10, 0xffffffff ;  /* 0xffffffff000a7882 */ /* 0x000fe20000000000 */
[----:B------:R-:W-:Y:S01]  /*3c760*/  ISETP.NE.U32.AND P0, PT, RZ, UR6, PT ;  /* 0x00000006ff007c0c */ /* 0x000fe2000bf05070 */
[----:B------:R-:W-:Y:S02]  /*3c770*/  USHF.R.U64 UR18, UR17, UR14, UR5 ;  /* 0x0000000e11127299 */ /* 0x000fe40008001205 */
[----:B------:R-:W-:Y:S01]  /*3c780*/  USHF.R.U32.HI UR5, URZ, UR14, UR5 ;  /* 0x0000000e3f057299 */ /* 0x000fe20008011605 */
[----:B------:R-:W-:Y:S01]  /*3c790*/  ISETP.NE.AND.EX P0, PT, RZ, UR7, PT, P0 ;  /* 0x00000007ff007c0c */ /* 0x000fe2000bf05300 */
[----:B------:R-:W-:-:S02]  /*3c7a0*/  USHF.L.U32 UR11, UR10, UR22, URZ ;  /* 0x000000160a0b7299 */ /* 0x000fc4000800063f */
[----:B------:R-:W-:Y:S01]  /*3c7b0*/  USHF.R.U64 UR19, UR18, UR22, UR5 ;  /* 0x0000001612137299 */ /* 0x000fe20008001205 */
[----:B------:R-:W-:Y:S01]  /*3c7c0*/  ULDC UR20, c[0x0][0x600] ;  /* 0x0001800000147ab9 */ /* 0x000fe20000000800 */
[----:B------:R-:W-:Y:S02]  /*3c7d0*/  USHF.R.U32.HI UR10, URZ, UR22, UR5 ;  /* 0x000000163f0a7299 */ /* 0x000fe40008011605 */
[----:B------:R-:W-:Y:S02]  /*3c7e0*/  UIADD3 UR21, UR20, -0x1, URZ ;  /* 0xffffffff14157890 */ /* 0x000fe4000fffe03f */
[----:B------:R-:W-:Y:S01]  /*3c7f0*/  ULOP3.LUT UR26, URZ, UR11, URZ, 0x33, !UPT ;  /* 0x0000000b3f1a7292 */ /* 0x000fe2000f8e333f */
        /* <DEDUP_REMOVED lines=17> */
.L_x_927:
[----:B------:R-:W-:Y:S01]  /*3c910*/  USHF.R.U64 UR6, UR5, UR23, UR10 ;  /* 0x0000001705067299 */ /* 0x000fe2000800120a */
[----:B------:R-:W-:Y:S01]  /*3c920*/  IMAD.MOV.U32 R0, RZ, RZ, 0x1 ;  /* 0x00000001ff007424 */ /* 0x000fe200078e00ff */
[----:B------:R-:W-:Y:S01]  /*3c930*/  USHF.L.U32 UR25, UR25, UR22, URZ ;  /* 0x0000001619197299 */ /* 0x000fe2000800063f */
[----:B------:R-:W-:Y:S01]  /*3c940*/  IMAD.U32 R10, RZ, RZ, UR4 ;  /* 0x00000004ff0a7e24 */ /* 0x000fe2000f8e00ff */
[----:B------:R-:W-:Y:S02]  /*3c950*/  ULOP3.LUT UR5, UR18, UR26, URZ, 0xc0, !UPT ;  /* 0x0000001a12057292 */ /* 0x000fe4000f8ec03f */
[----:B------:R-:W-:Y:S02]  /*3c960*/  UIADD3 UR7, -UR6, URZ, URZ ;  /* 0x0000003f06077290 */ /* 0x000fe4000fffe13f */
[----:B------:R-:W-:Y:S02]  /*3c970*/  UIMAD UR6, UR25, UR6, UR5 ;  /* 0x00000006190672a4 */ /* 0x000fe4000f8e0205 */
[----:B------:R-:W-:-:S02]  /*3c980*/  ULOP3.LUT UR17, UR17, UR21, URZ, 0xc0, !UPT ;  /* 0x0000001511117292 */ /* 0x000fc4000f8ec03f */
[----:B------:R-:W-:Y:S02]  /*3c990*/  UIMAD UR5, UR7, UR24, UR19 ;  /* 0x00000018070572a4 */ /* 0x000fe4000f8e0213 */
[----:B------:R-:W-:Y:S01]  /*3c9a0*/  UISETP.NE.AND UP0, UPT, UR39, URZ, UPT ;  /* 0x0000003f2700728c */ /* 0x000fe2000bf05270 */
[----:B------:R-:W-:Y:S01]  /*3c9b0*/  ULDC UR7, c[0x0][0x610] ;  /* 0x0001840000077ab9 */ /* 0x000fe20000000800 */
[----:B------:R-:W-:Y:S02]  /*3c9c0*/  UIMAD UR5, UR5, UR20, UR17 ;  /* 0x00000014050572a4 */ /* 0x000fe4000f8e0211 */
[----:B------:R-:W-:-:S04]  /*3c9d0*/  UIMAD UR8, UR6, UR7, UR8 ;  /* 0x00000007060872a4 */ /* 0x000fc8000f8e0208 */
[----:B------:R-:W-:Y:S02]  /*3c9e0*/  USEL UR6, UR5, UR8, !UP0 ;  /* 0x0000000805067287 */ /* 0x000fe4000c000000 */
[----:B------:R-:W-:-:S04]  /*3c9f0*/  USEL UR8, UR8, UR5, !UP0 ;  /* 0x0000000508087287 */ /* 0x000fc8000c000000 */
[----:B------:R-:W-:Y:S02]  /*3ca00*/  IMAD.U32 R2, RZ, RZ, UR6 ;  /* 0x00000006ff027e24 */ /* 0x000fe4000f8e00ff */
[----:B------:R-:W-:-:S07]  /*3ca10*/  IMAD.U32 R3, RZ, RZ, UR8 ;  /* 0x00000008ff037e24 */ /* 0x000fce000f8e00ff */
.L_x_925:
[----:B------:R-:W-:-:S08]  /*3ca20*/  NOP ;  /* 0x0000000000007918 */ /* 0x000fd00000000000 */
[----:B-1----:R-:W0:-:S00]  /*3ca30*/  USETMAXREG.DEALLOC.CTAPOOL 0x18 ;  /* 0x00000018000079c8 */ /* 0x002e0000080e0500 */
[----:B------:R-:W-:-:S13]  /*3ca40*/  ISETP.NE.AND P0, PT, RZ, UR9, PT ;  /* 0x00000009ff007c0c */ /* 0x000fda000bf05270 */
[----:B------:R-:W-:Y:S05]  /*3ca50*/  @P0 EXIT ;  /* 0x000000000000094d */ /* 0x000fea0003800000 */
[----:B0-----:R-:W-:Y:S01]  /*3ca60*/  LOP3.LUT P0, RZ, R0, 0xff, RZ, 0xc0, !PT ;  /* 0x000000ff00ff7812 */ /* 0x001fe2000780c0ff */
[----:B------:R-:W-:Y:S02]  /*3ca70*/  IMAD.MOV.U32 R0, RZ, RZ, 0x1 ;  /* 0x00000001ff007424 */ /* 0x000fe400078e00ff */
[----:B------:R-:W-:-:S10]  /*3ca80*/  IMAD.MOV.U32 R6, RZ, RZ, RZ ;  /* 0x000000ffff067224 */ /* 0x000fd400078e00ff */
[----:B------:R-:W-:Y:S05]  /*3ca90*/  @!P0 BRA `(.L_x_928) ;  /* 0x0000000c00708947 */ /* 0x000fea0003800000 */
[----:B------:R-:W0:Y:S01]  /*3caa0*/  LDC R0, c[0x0][0x28c] ;  /* 0x0000a300ff007b82 */ /* 0x000e220000000800 */
[----:B------:R-:W1:Y:S01]  /*3cab0*/  S2R R11, SR_CgaCtaId ;  /* 0x00000000000b7919 */ /* 0x000e620000008800 */
[----:B------:R-:W-:Y:S01]  /*3cac0*/  ULDC UR5, c[0x0][0x658] ;  /* 0x0001960000057ab9 */ /* 0x000fe20000000800 */
[----:B------:R-:W-:Y:S01]  /*3cad0*/  UMOV UR7, 0xffffffff ;  /* 0xffffffff00077882 */ /* 0x000fe20000000000 */
[----:B------:R-:W-:Y:S01]  /*3cae0*/  ULDC UR6, c[0x0][0xc] ;  /* 0x0000030000067ab9 */ /* 0x000fe20000000800 */
[----:B------:R-:W-:Y:S01]  /*3caf0*/  USHF.L.U32 UR9, UR7, UR5, URZ ;  /* 0x0000000507097299 */ /* 0x000fe2000800063f */
[----:B------:R-:W-:Y:S01]  /*3cb00*/  BSSY B0, `(.L_x_928) ;  /* 0x00000d5000007945 */ /* 0x000fe20003800000 */
[----:B------:R-:W-:Y:S01]  /*3cb10*/  UMOV UR8, 0x1 ;  /* 0x0000000100087882 */ /* 0x000fe20000000000 */
[----:B------:R-:W-:Y:S01]  /*3cb20*/  ULDC UR7, c[0x0][0x10] ;  /* 0x0000040000077ab9 */ /* 0x000fe20000000800 */
[----:B------:R-:W-:Y:S01]  /*3cb30*/  USHF.L.U32 UR5, UR8, UR5, URZ ;  /* 0x0000000508057299 */ /* 0x000fe2000800063f */
[----:B------:R-:W-:Y:S01]  /*3cb40*/  IMAD.MOV.U32 R8, RZ, RZ, 0x1 ;  /* 0x00000001ff087424 */ /* 0x000fe200078e00ff */
[----:B------:R-:W-:Y:S01]  /*3cb50*/  UIMAD.WIDE.U32 UR6, UR6, UR7, URZ ;  /* 0x00000007060672a5 */ /* 0x000fe2000f8e003f */
[----:B------:R-:W-:Y:S01]  /*3cb60*/  IMAD.MOV.U32 R6, RZ, RZ, RZ ;  /* 0x000000ffff067224 */ /* 0x000fe200078e00ff */
[----:B------:R-:W-:Y:S01]  /*3cb70*/  ULDC UR8, c[0x0][0x14] ;  /* 0x0000050000087ab9 */ /* 0x000fe20000000800 */
[----:B------:R-:W-:Y:S01]  /*3cb80*/  ULDC UR4, c[0x0][0x600] ;  /* 0x0001800000047ab9 */ /* 0x000fe20000000800 */
[----:B------:R-:W-:-:S02]  /*3cb90*/  UIMAD.WIDE.U32 UR20, UR6, UR8, URZ ;  /* 0x00000008061472a5 */ /* 0x000fc4000f8e003f */
[----:B------:R-:W-:Y:S02]  /*3cba0*/  UIMAD UR7, UR7, UR8, URZ ;  /* 0x00000008070772a4 */ /* 0x000fe4000f8e023f */
[----:B------:R-:W-:Y:S02]  /*3cbb0*/  ULOP3.LUT UR24, UR38, 0x2, URZ, 0xfc, !UPT ;  /* 0x0000000226187892 */ /* 0x000fe4000f8efc3f */
[----:B------:R-:W-:Y:S02]  /*3cbc0*/  UIADD3 UR4, UR4, -0x1, URZ ;  /* 0xffffffff04047890 */ /* 0x000fe4000fffe03f */
[----:B------:R-:W-:Y:S01]  /*3cbd0*/  ULOP3.LUT UR6, URZ, UR9, URZ, 0x33, !UPT ;  /* 0x000000093f067292 */ /* 0x000fe2000f8e333f */
[----:B0-----:R-:W-:Y:S01]  /*3cbe0*/  VIADD R0, R0, 0x1f ;  /* 0x0000001f00007836 */ /* 0x001fe20000000000 */
[----:B------:R-:W-:Y:S01]  /*3cbf0*/  UIADD3 UR7, UR21, UR7, URZ ;  /* 0x0000000715077290 */ /* 0x000fe2000fffe03f */
[----:B------:R-:W-:-:S03]  /*3cc00*/  ULDC.64 UR22, c[0x0][0x198] ;  /* 0x0000660000167ab9 */ /* 0x000fc60000000a00 */
[----:B------:R-:W-:-:S04]  /*3cc10*/  SHF.R.S32.HI R5, RZ, 0x1f, R0 ;  /* 0x0000001fff057819 */ /* 0x000fc80000011400 */
[----:B------:R-:W-:Y:S01]  /*3cc20*/  LEA.HI R5, R5, R0, RZ, 0x5 ;  /* 0x0000000005057211 */ /* 0x000fe200078f28ff */
[----:B------:R-:W-:Y:S01]  /*3cc30*/  IMAD.MOV.U32 R0, RZ, RZ, 0x1 ;  /* 0x00000001ff007424 */ /* 0x000fe200078e00ff */
[----:B-1----:R-:W-:Y:S02]  /*3cc40*/  LOP3.LUT R11, R11, 0x1, RZ, 0xc0, !PT ;  /* 0x000000010b0b7812 */ /* 0x002fe400078ec0ff */
[----:B------:R-:W-:-:S05]  /*3cc50*/  SHF.R.S32.HI R7, RZ, 0x5, R5 ;  /* 0x00000005ff077819 */ /* 0x000fca0000011405 */
[----:B------:R-:W-:-:S07]  /*3cc60*/  VIADD R16, R7, 0x1 ;  /* 0x0000000107107836 */ /* 0x000fce0000000000 */
.L_x_939:
[----:B------:R-:W-:-:S03]  /*3cc70*/  UMOV UR8, 0xffffffff ;  /* 0xffffffff00087882 */ /* 0x000fc60000000000 */
[----:B------:R-:W-:Y:S05]  /*3cc80*/  BRA.DIV UR8, `(.L_x_929) ;  /* 0x0000000e08e47947 */ /* 0x000fea000b800000 */
[----:B------:R-:W-:-:S13]  /*3cc90*/  ELECT P6, URZ, PT ;  /* 0x00000000003f782f */ /* 0x000fda00038c0000 */
.L_x_950:
[----:B------:R-:W0:Y:S01]  /*3cca0*/  LDC R4, c[0x0][0x28c] ;  /* 0x0000a300ff047b82 */ /* 0x000e220000000800 */
[----:B------:R-:W-:Y:S01]  /*3ccb0*/  BSSY B1, `(.L_x_930) ;  /* 0x000003c000017945 */ /* 0x000fe20003800000 */
[----:B0-----:R-:W-:-:S13]  /*3ccc0*/  ISETP.LT.OR P6, PT, R4, 0x1, !P6 ;  /* 0x000000010400780c */ /* 0x001fda00077c1670 */
[----:B------:R-:W-:Y:S05]  /*3ccd0*/  @P6 BRA `(.L_x_931) ;  /* 0x0000000000e46947 */ /* 0x000fea0003800000 */
[----:B------:R-:W-:Y:S02]  /*3cce0*/  IMAD R5, R2, 0x2, R11 ;  /* 0x0000000202057824 */ /* 0x000fe400078e020b */
[----:B------:R-:W-:Y:S02]  /*3ccf0*/  IMAD.SHL.U32 R2, R3, 0x200, RZ ;  /* 0x0000020003027824 */ /* 0x000fe400078e00ff */
[----:B------:R-:W-:Y:S02]  /*3cd00*/  IMAD R5, R5, 0x70, RZ ;  /* 0x0000007005057824 */ /* 0x000fe400078e02ff */
[----:B------:R-:W-:Y:S02]  /*3cd10*/  IMAD.MOV.U32 R13, RZ, RZ, RZ ;  /* 0x000000ffff0d7224 */ /* 0x000fe400078e00ff */
[----:B------:R-:W-:Y:S02]  /*3cd20*/  IMAD.MOV.U32 R4, RZ, RZ, R16 ;  /* 0x000000ffff047224 */ /* 0x000fe400078e0010 */
[----:B------:R-:W-:-:S02]  /*3cd30*/  IMAD.MOV.U32 R3, RZ, RZ, R0 ;  /* 0x000000ffff037224 */ /* 0x000fc400078e0000 */
[----:B------:R-:W-:-:S07]  /*3cd40*/  IMAD.MOV.U32 R12, RZ, RZ, R6 ;  /* 0x000000ffff0c7224 */ /* 0x000fce00078e0006 */
.L_x_934:
[----:B------:R-:W0:Y:S01]  /*3cd50*/  S2R R14, SR_CgaCtaId ;  /* 0x00000000000e7919 */ /* 0x000e220000008800 */
[----:B------:R-:W-:-:S04]  /*3cd60*/  MOV R9, 0x400 ;  /* 0x0000040000097802 */ /* 0x000fc80000000f00 */
[----:B0-----:R-:W-:Y:S02]  /*3cd70*/  LEA R9, R14, R9, 0x18 ;  /* 0x000000090e097211 */ /* 0x001fe400078ec0ff */
[----:B------:R-:W-:-:S03]  /*3cd80*/  SHF.L.U32 R14, R3, 0x1f, RZ ;  /* 0x0000001f030e7819 */ /* 0x000fc600000006ff */
[----:B------:R-:W-:-:S04]  /*3cd90*/  IMAD R15, R12, 0x8, R9 ;  /* 0x000000080c0f7824 */ /* 0x000fc800078e0209 */
[----:B------:R-:W0:Y:S02]  /*3cda0*/  SYNCS.PHASECHK.TRANS64.TRYWAIT P0, [R15+URZ+0x20], R14 ;  /* 0x0000200e0f0075a7 */ /* 0x000e24000800017f */
[----:B0-----:R-:W-:Y:S05]  /*3cdb0*/  @!P0 BRA `(.L_x_932) ;  /* 0x0000000c00b88947 */ /* 0x001fea0003800000 */
.L_x_951:
[----:B------:R-:W1:Y:S01]  /*3cdc0*/  S2R R17, SR_TID.X ;  /* 0x0000000000117919 */ /* 0x000e620000002100 */
[----:B------:R-:W-:-:S04]  /*3cdd0*/  UPRMT UR8, UR24, 0x9910, URZ ;  /* 0x0000991018087896 */ /* 0x000fc8000800003f */
[----:B------:R-:W-:Y:S01]  /*3cde0*/  UISETP.NE.AND UP0, UPT, UR8, 0x2, UPT ;  /* 0x000000020800788c */ /* 0x000fe2000bf05270 */
[----:B-1----:R-:W-:-:S13]  /*3cdf0*/  LOP3.LUT P0, RZ, R17, 0x7f, RZ, 0xc0, !PT ;  /* 0x0000007f11ff7812 */ /* 0x002fda000780c0ff */
[----:B0-----:R-:W0:Y:S02]  /*3ce00*/  @!P0 LDC R14, c[0x0][0x500] ;  /* 0x00014000ff0e8b82 */ /* 0x001e240000000800 */
[----:B0-----:R0:W-:Y:S01]  /*3ce10*/  @!P0 SYNCS.ARRIVE.TRANS64 RZ, [R15+URZ], R14 ;  /* 0x0000000e0fff89a7 */ /* 0x0011e2000800003f */
[----:B------:R-:W-:-:S13]  /*3ce20*/  PLOP3.LUT P0, PT, PT, PT, UP0, 0x80, 0x0 ;  /* 0x000000000000781c */ /* 0x000fda0003f0f008 */
[----:B0-----:R-:W-:Y:S05]  /*3ce30*/  @P0 BRA `(.L_x_933) ;  /* 0x0000000000040947 */ /* 0x001fea0003800000 */
[----:B------:R-:W-:Y:S01]  /*3ce40*/  BPT.TRAP 0x1 ;  /* 0x000000040000795c */ /* 0x000fe20000300000 */
.L_x_933:
[----:B------:R-:W-:Y:S01]  /*3ce50*/  IMAD R14, R12, 0x8000, R9 ;  /* 0x000080000c0e7824 */ /* 0x000fe200078e0209 */
[----:B------:R-:W-:Y:S01]  /*3ce60*/  R2UR UR18, R2 ;  /* 0x00000000021272ca */ /* 0x000fe200000e0000 */
[----:B------:R-:W-:Y:S01]  /*3ce70*/  VIADD R4, R4, 0xffffffff ;  /* 0xffffffff04047836 */ /* 0x000fe20000000000 */
[----:B------:R-:W-:Y:S01]  /*3ce80*/  R2UR UR9, R15 ;  /* 0x000000000f0972ca */ /* 0x000fe200000e0000 */
[----:B------:R-:W-:Y:S01]  /*3ce90*/  UIADD3 UR14, UP0, UR22, 0xf0, URZ ;  /* 0x000000f0160e7890 */ /* 0x000fe2000ff1e03f */
[----:B------:R-:W-:Y:S01]  /*3cea0*/  R2UR UR8, R14 ;  /* 0x000000000e0872ca */ /* 0x000fe200000e0000 */
[----:B------:R-:W-:Y:S01]  /*3ceb0*/  IMAD R14, R12, 0x2, R11 ;  /* 0x000000020c0e7824 */ /* 0x000fe200078e020b */
[----:B------:R-:W-:Y:S01]  /*3cec0*/  R2UR UR10, R13 ;  /* 0x000000000d0a72ca */ /* 0x000fe200000e0000 */
[----:B------:R-:W-:Y:S01]  /*3ced0*/  UIADD3 UR26, UP1, UR22, 0x1f0, URZ ;  /* 0x000001f0161a7890 */ /* 0x000fe2000ff3e03f */
[----:B------:R-:W-:Y:S01]  /*3cee0*/  R2UR UR12, R10 ;  /* 0x000000000a0c72ca */ /* 0x000fe200000e0000 */
[----:B------:R-:W-:Y:S01]  /*3cef0*/  IMAD R14, R14, 0xe00, RZ ;  /* 0x00000e000e0e7824 */ /* 0x000fe200078e02ff */
[----:B------:R-:W-:Y:S01]  /*3cf00*/  R2UR UR19, R5 ;  /* 0x00000000051372ca */ /* 0x000fe200000e0000 */
[----:B------:R-:W-:Y:S01]  /*3cf10*/  UIADD3.X UR15, URZ, UR23, URZ, UP0, !UPT ;  /* 0x000000173f0f7290 */ /* 0x000fe200087fe43f */
[----:B------:R-:W-:Y:S01]  /*3cf20*/  ISETP.GT.AND P1, PT, R4, 0x1, PT ;  /* 0x000000010400780c */ /* 0x000fe20003f24270 */
[----:B------:R-:W-:Y:S01]  /*3cf30*/  IMAD R14, R14, 0x2, R9 ;  /* 0x000000020e0e7824 */ /* 0x000fe200078e0209 */
[----:B------:R-:W-:Y:S01]  /*3cf40*/  UIADD3.X UR27, URZ, UR23, URZ, UP1, !UPT ;  /* 0x000000173f1b7290 */ /* 0x000fe20008ffe43f */
[----:B------:R-:W-:Y:S01]  /*3cf50*/  VIADD R12, R12, 0x1 ;  /* 0x000000010c0c7836 */ /* 0x000fe20000000000 */
[----:B------:R-:W-:Y:S01]  /*3cf60*/  UMOV UR16, 0x0 ;  /* 0x0000000000107882 */ /* 0x000fe20000000000 */
[----:B------:R-:W-:Y:S01]  /*3cf70*/  UIADD3 UR8, UR8, 0x100, URZ ;  /* 0x0000010008087890 */ /* 0x000fe2000fffe03f */
[----:B------:R-:W-:Y:S01]  /*3cf80*/  R2UR UR11, R14 ;  /* 0x000000000e0b72ca */ /* 0x000fe200000e0000 */
[----:B------:R-:W-:Y:S01]  /*3cf90*/  UMOV UR17, 0x10000000 ;  /* 0x1000000000117882 */ /* 0x000fe20000000000 */
[----:B------:R-:W-:Y:S01]  /*3cfa0*/  ISETP.NE.AND P0, PT, R12, 0x4, PT ;  /* 0x000000040c00780c */ /* 0x000fe20003f05270 */
[----:B------:R-:W-:Y:S01]  /*3cfb0*/  UMOV UR25, 0x30000 ;  /* 0x0003000000197882 */ /* 0x000fe20000000000 */
[----:B------:R-:W-:-:S02]  /*3cfc0*/  VIADD R13, R13, 0x20 ;  /* 0x000000200d0d7836 */ /* 0x000fc40000000000 */
[----:B------:R-:W-:Y:S02]  /*3cfd0*/  SEL R14, RZ, 0x1, P0 ;  /* 0x00000001ff0e7807 */ /* 0x000fe40000000000 */
[----:B------:R-:W-:Y:S02]  /*3cfe0*/  SEL R12, R12, RZ, P0 ;  /* 0x000000ff0c0c7207 */ /* 0x000fe40000000000 */
[----:B------:R-:W-:-:S03]  /*3cff0*/  LOP3.LUT R3, R3, R14, RZ, 0x3c, !PT ;  /* 0x0000000e03037212 */ /* 0x000fc600078e3cff */
[----:B------:R-:W-:-:S03]  /*3d000*/  UIADD3 UR13, UR11, 0x20100, URZ ;  /* 0x000201000b0d7890 */ /* 0x000fc6000fffe03f */
[----:B------:R-:W-:Y:S02]  /*3d010*/  UMOV UR11, UR18 ;  /* 0x00000012000b7c82 */ /* 0x000fe40008000000 */
[----:B------:R0:W-:Y:S02]  /*3d020*/  UTMALDG.3D [UR8], [UR14], desc[UR16] ;  /* 0x000010080e0075b4 */ /* 0x0001e40008011000 */
[----:B0-----:R-:W-:Y:S01]  /*3d030*/  UMOV UR8, UR13 ;  /* 0x0000000d00087c82 */ /* 0x001fe20008000000 */
[----:B------:R-:W-:Y:S02]  /*3d040*/  UMOV UR11, UR19 ;  /* 0x00000013000b7c82 */ /* 0x000fe40008000000 */
[----:B------:R0:W-:Y:S02]  /*3d050*/  UTMALDG.3D.MULTICAST [UR8], [UR26], UR25, desc[UR16] ;  /* 0x000010081a0073b4 */ /* 0x0001e40008011819 */
[----:B0-----:R-:W-:Y:S05]  /*3d060*/  @P1 BRA `(.L_x_934) ;  /* 0xfffffffc00381947 */ /* 0x001fea000383ffff */
.L_x_931:
[----:B------:R-:W-:Y:S05]  /*3d070*/  BSYNC B1 ;  /* 0x0000000000017941 */ /* 0x000fea0003800000 */
.L_x_930:
[----:B------:R-:W2:Y:S01]  /*3d080*/  LDL.LU R15, [R1+0x3f0] ;  /* 0x0003f000010f7983 */ /* 0x000ea20000300800 */
[----:B------:R-:W-:Y:S01]  /*3d090*/  LOP3.LUT P2, RZ, R8, 0xff, RZ, 0xc0, !PT ;  /* 0x000000ff08ff7812 */ /* 0x000fe2000784c0ff */
[----:B------:R-:W-:Y:S01]  /*3d0a0*/  IMAD.IADD R6, R7, 0x1, R6 ;  /* 0x0000000107067824 */ /* 0x000fe200078e0206 */
[----:B------:R-:W-:Y:S01]  /*3d0b0*/  ULDC.64 UR8, c[0x0][0x650] ;  /* 0x0001940000087ab9 */ /* 0x000fe20000000a00 */
[----:B------:R-:W3:Y:S01]  /*3d0c0*/  LDL.LU R14, [R1+0x3f4] ;  /* 0x0003f400010e7983 */ /* 0x000ee20000300800 */
[----:B------:R-:W-:Y:S01]  /*3d0d0*/  BSSY B1, `(.L_x_935) ;  /* 0x0000075000017945 */ /* 0x000fe20003800000 */
[----:B------:R-:W-:Y:S01]  /*3d0e0*/  IMAD.MOV.U32 R10, RZ, RZ, -0x1 ;  /* 0xffffffffff0a7424 */ /* 0x000fe200078e00ff */
[----:B------:R-:W-:Y:S02]  /*3d0f0*/  SHF.R.U32.HI R2, RZ, 0x2, R6 ;  /* 0x00000002ff027819 */ /* 0x000fe40000011606 */
[----:B------:R-:W-:Y:S02]  /*3d100*/  ISETP.GT.U32.AND P0, PT, R6, 0x3, PT ;  /* 0x000000030600780c */ /* 0x000fe40003f04070 */
[----:B------:R-:W-:-:S02]  /*3d110*/  LOP3.LUT R2, R2, 0x1, RZ, 0xc0, !PT ;  /* 0x0000000102027812 */ /* 0x000fc400078ec0ff */
[C---:B------:R-:W-:Y:S01]  /*3d120*/  ISETP.LT.U32.AND P0, PT, R7.reuse, 0x4, P0 ;  /* 0x000000040700780c */ /* 0x040fe20000701070 */
[----:B------:R-:W0:Y:S01]  /*3d130*/  @P2 S2R R3, SR_CgaCtaId ;  /* 0x0000000000032919 */ /* 0x000e220000008800 */
[----:B------:R-:W-:Y:S02]  /*3d140*/  ISETP.NE.U32.AND P1, PT, R2, 0x1, PT ;  /* 0x000000010200780c */ /* 0x000fe40003f25070 */
[----:B------:R-:W-:Y:S02]  /*3d150*/  @P2 MOV R2, 0x400 ;  /* 0x0000040000022802 */ /* 0x000fe40000000f00 */
[----:B------:R-:W-:Y:S02]  /*3d160*/  ISETP.GT.U32.AND P1, PT, R7, 0x3, !P1 ;  /* 0x000000030700780c */ /* 0x000fe40004f24070 */
[----:B------:R-:W-:Y:S02]  /*3d170*/  LOP3.LUT R6, R6, 0x3, RZ, 0xc0, !PT ;  /* 0x0000000306067812 */ /* 0x000fe400078ec0ff */
[----:B------:R-:W-:-:S02]  /*3d180*/  PRMT R4, RZ, 0x7610, R4 ;  /* 0x00007610ff047816 */ /* 0x000fc40000000004 */
[----:B------:R-:W-:Y:S02]  /*3d190*/  PRMT R8, RZ, 0x7610, R8 ;  /* 0x00007610ff087816 */ /* 0x000fe40000000008 */
[----:B0-----:R-:W-:Y:S02]  /*3d1a0*/  @P2 LEA R2, R3, R2, 0x18 ;  /* 0x0000000203022211 */ /* 0x001fe400078ec0ff */
[----:B------:R-:W-:Y:S02]  /*3d1b0*/  SEL R3, RZ, 0x1, !P0 ;  /* 0x00000001ff037807 */ /* 0x000fe40004000000 */
[----:B------:R0:W-:Y:S02]  /*3d1c0*/  @P2 SYNCS.ARRIVE.TRANS64.A1T0 RZ, [R2+URZ+0x58], RZ ;  /* 0x000058ff02ff29a7 */ /* 0x0001e4000810003f */
[----:B0-----:R-:W-:-:S04]  /*3d1d0*/  SEL R2, RZ, 0x1, !P1 ;  /* 0x00000001ff027807 */ /* 0x001fc80004800000 */
[----:B------:R-:W-:Y:S01]  /*3d1e0*/  LOP3.LUT R0, R2, R0, R3, 0x96, !PT ;  /* 0x0000000002007212 */ /* 0x000fe200078e9603 */
[----:B------:R-:W-:Y:S02]  /*3d1f0*/  IMAD.MOV.U32 R3, RZ, RZ, -0x1 ;  /* 0xffffffffff037424 */ /* 0x000fe400078e00ff */
[----:B------:R-:W-:Y:S01]  /*3d200*/  IMAD.MOV.U32 R2, RZ, RZ, -0x1 ;  /* 0xffffffffff027424 */ /* 0x000fe200078e00ff */
[----:B---3--:R-:W-:-:S04]  /*3d210*/  IADD3 R14, P0, R14, UR20, RZ ;  /* 0x000000140e0e7c10 */ /* 0x008fc8000ff1e0ff */
[----:B--2---:R-:W-:Y:S01]  /*3d220*/  IADD3.X R15, R15, UR7, RZ, P0, !PT ;  /* 0x000000070f0f7c10 */ /* 0x004fe200087fe4ff */
[----:B------:R0:W-:Y:S01]  /*3d230*/  STL [R1+0x3f4], R14 ;  /* 0x0003f40e01007387 */ /* 0x0001e20000100800 */
[----:B------:R-:W-:-:S03]  /*3d240*/  ISETP.GE.U32.AND P0, PT, R14, UR8, PT ;  /* 0x000000080e007c0c */ /* 0x000fc6000bf06070 */
[----:B------:R0:W-:Y:S01]  /*3d250*/  STL [R1+0x3f0], R15 ;  /* 0x0003f00f01007387 */ /* 0x0001e20000100800 */
[----:B------:R-:W-:-:S13]  /*3d260*/  ISETP.GE.U32.AND.EX P0, PT, R15, UR9, PT, P0 ;  /* 0x000000090f007c0c */ /* 0x000fda000bf06100 */
[----:B0-----:R-:W-:Y:S05]  /*3d270*/  @P0 BRA `(.L_x_936) ;  /* 0x0000000400680947 */ /* 0x001fea0003800000 */
[----:B------:R-:W0:Y:S01]  /*3d280*/  S2UR UR8, SR_CTAID.X ;  /* 0x00000000000879c3 */ /* 0x000e220000002500 */
[----:B------:R-:W-:Y:S01]  /*3d290*/  ULDC.64 UR10, c[0x0][0x628] ;  /* 0x00018a00000a7ab9 */ /* 0x000fe20000000a00 */
[----:B------:R-:W-:Y:S01]  /*3d2a0*/  ULDC UR9, c[0x0][0x150] ;  /* 0x0000540000097ab9 */ /* 0x000fe20000000800 */
[----:B------:R-:W-:Y:S01]  /*3d2b0*/  ISETP.NE.U32.AND P0, PT, RZ, UR10, PT ;  /* 0x0000000aff007c0c */ /* 0x000fe2000bf05070 */
[----:B------:R-:W-:Y:S01]  /*3d2c0*/  ULDC UR12, c[0x0][0x630] ;  /* 0x00018c00000c7ab9 */ /* 0x000fe20000000800 */
[----:B------:R-:W-:Y:S01]  /*3d2d0*/  ULDC UR14, c[0x0][0x154] ;  /* 0x00005500000e7ab9 */ /* 0x000fe20000000800 */
[----:B------:R-:W-:Y:S01]  /*3d2e0*/  IMAD.MOV.U32 R3, RZ, RZ, R15 ;  /* 0x000000ffff037224 */ /* 0x000fe200078e000f */
[----:B------:R-:W-:Y:S01]  /*3d2f0*/  ISETP.NE.AND.EX P0, PT, RZ, UR11, PT, P0 ;  /* 0x0000000bff007c0c */ /* 0x000fe2000bf05300 */
[----:B------:R-:W1:Y:S01]  /*3d300*/  S2UR UR13, SR_CTAID.Y ;  /* 0x00000000000d79c3 */ /* 0x000e620000002600 */
[----:B0-----:R-:W-:-:S05]  /*3d310*/  I2FP.F32.U32 R2, UR8 ;  /* 0x0000000800027c45 */ /* 0x001fca0008201000 */
[----:B------:R-:W-:Y:S01]  /*3d320*/  FMUL R9, R2, UR9 ;  /* 0x0000000902097c20 */ /* 0x000fe20008400000 */
[----:B------:R-:W-:Y:S01]  /*3d330*/  IMAD.MOV.U32 R2, RZ, RZ, R14 ;  /* 0x000000ffff027224 */ /* 0x000fe200078e000e */
[----:B-1----:R-:W-:-:S04]  /*3d340*/  I2FP.F32.U32 R12, UR13 ;  /* 0x0000000d000c7c45 */ /* 0x002fc80008201000 */
[----:B------:R-:W0:Y:S01]  /*3d350*/  F2I.U32.TRUNC.NTZ R9, R9 ;  /* 0x0000000900097305 */ /* 0x000e22000020f000 */
[----:B------:R-:W-:Y:S05]  /*3d360*/  @!P0 BRA `(.L_x_937) ;  /* 0x0000000000288947 */ /* 0x000fea0003800000 */
[----:B------:R-:W-:Y:S02]  /*3d370*/  ULDC UR9, c[0x0][0x634] ;  /* 0x00018d0000097ab9 */ /* 0x000fe40000000800 */
[----:B------:R-:W-:-:S05]  /*3d380*/  IADD3 R3, P0, R14, UR9, RZ ;  /* 0x000000090e037c10 */ /* 0x000fca000ff1e0ff */
[----:B------:R-:W-:-:S04]  /*3d390*/  IMAD.X R13, RZ, RZ, R15, P0 ;  /* 0x000000ffff0d7224 */ /* 0x000fc800000e060f */
[----:B------:R-:W-:-:S04]  /*3d3a0*/  IMAD.WIDE.U32 R4, R13, UR10, RZ ;  /* 0x0000000a0d047c25 */ /* 0x000fc8000f8e00ff */
[----:B------:R-:W-:-:S04]  /*3d3b0*/  IMAD.WIDE.U32 R4, P0, R3, UR11, R4 ;  /* 0x0000000b03047c25 */ /* 0x000fc8000f800004 */
[----:B------:R-:W-:-:S04]  /*3d3c0*/  IMAD.WIDE.U32 R2, R3, UR10, RZ ;  /* 0x0000000a03027c25 */ /* 0x000fc8000f8e00ff */
[----:B------:R-:W-:Y:S01]  /*3d3d0*/  IMAD.MOV.U32 R2, RZ, RZ, R5 ;  /* 0x000000ffff027224 */ /* 0x000fe200078e0005 */
[----:B------:R-:W-:Y:S01]  /*3d3e0*/  IADD3 RZ, P1, R3, R4, RZ ;  /* 0x0000000403ff7210 */ /* 0x000fe20007f3e0ff */
[----:B------:R-:W-:-:S04]  /*3d3f0*/  IMAD.X R3, RZ, RZ, RZ, P0 ;  /* 0x000000ffff037224 */ /* 0x000fc800000e06ff */
[----:B------:R-:W-:-:S08]  /*3d400*/  IMAD.WIDE.U32.X R2, R13, UR11, R2, P1 ;  /* 0x0000000b0d027c25 */ /* 0x000fd000088e0402 */
.L_x_937:
[--C-:B------:R-:W-:Y:S01]  /*3d410*/  SHF.R.U64 R10, R2, UR12, R3.reuse ;  /* 0x0000000c020a7c19 */ /* 0x100fe20008001203 */
[----:B------:R-:W-:Y:S01]  /*3d420*/  ULDC.64 UR10, c[0x0][0x620] ;  /* 0x00018800000a7ab9 */ /* 0x000fe20000000a00 */
[----:B------:R-:W-:Y:S01]  /*3d430*/  SHF.R.U32.HI R2, RZ, UR12, R3 ;  /* 0x0000000cff027c19 */ /* 0x000fe20008011603 */
[----:B------:R-:W-:Y:S01]  /*3d440*/  FMUL R12, R12, UR14 ;  /* 0x0000000e0c0c7c20 */ /* 0x000fe20008400000 */
[----:B------:R-:W-:Y:S01]  /*3d450*/  IADD3 R13, P0, RZ, -R10, RZ ;  /* 0x8000000aff0d7210 */ /* 0x000fe20007f1e0ff */
[----:B------:R-:W-:Y:S01]  /*3d460*/  IMAD.MOV.U32 R3, RZ, RZ, R15 ;  /* 0x000000ffff037224 */ /* 0x000fe200078e000f */
[----:B------:R-:W-:Y:S01]  /*3d470*/  ULDC.64 UR14, c[0x0][0x640] ;  /* 0x00019000000e7ab9 */ /* 0x000fe20000000a00 */
[----:B0-----:R-:W-:Y:S02]  /*3d480*/  R2UR UR9, R9 ;  /* 0x00000000090972ca */ /* 0x001fe400000e0000 */
[----:B------:R-:W-:Y:S01]  /*3d490*/  IMAD.X R2, RZ, RZ, ~R2, P0 ;  /* 0x000000ffff027224 */ /* 0x000fe200000e0e02 */
[----:B------:R-:W0:Y:S01]  /*3d4a0*/  F2I.U32.TRUNC.NTZ R12, R12 ;  /* 0x0000000c000c7305 */ /* 0x000e22000020f000 */
[----:B------:R-:W-:-:S02]  /*3d4b0*/  ISETP.NE.U32.AND P0, PT, RZ, UR14, PT ;  /* 0x0000000eff007c0c */ /* 0x000fc4000bf05070 */
[----:B------:R-:W-:Y:S02]  /*3d4c0*/  IMAD R2, R2, UR10, RZ ;  /* 0x0000000a02027c24 */ /* 0x000fe4000f8e02ff */
[----:B------:R-:W-:Y:S02]  /*3d4d0*/  ISETP.NE.AND.EX P0, PT, RZ, UR15, PT, P0 ;  /* 0x0000000fff007c0c */ /* 0x000fe4000bf05300 */
[----:B------:R-:W-:Y:S02]  /*3d4e0*/  IMAD R5, R13, UR11, R2 ;  /* 0x0000000b0d057c24 */ /* 0x000fe4000f8e0202 */
[----:B------:R-:W-:-:S04]  /*3d4f0*/  IMAD.MOV.U32 R2, RZ, RZ, R14 ;  /* 0x000000ffff027224 */ /* 0x000fc800078e000e */
[----:B------:R-:W-:Y:S01]  /*3d500*/  IMAD.WIDE.U32 R2, R13, UR10, R2 ;  /* 0x0000000a0d027c25 */ /* 0x000fe2000f8e0002 */
[----:B------:R-:W-:Y:S01]  /*3d510*/  ULDC UR10, c[0x0][0x618] ;  /* 0x00018600000a7ab9 */ /* 0x000fe20000000800 */
[----:B0-----:R-:W-:Y:S02]  /*3d520*/  R2UR UR11, R12 ;  /* 0x000000000c0b72ca */ /* 0x001fe400000e0000 */
[----:B------:R-:W-:-:S05]  /*3d530*/  IMAD.IADD R3, R3, 0x1, R5 ;  /* 0x0000000103037824 */ /* 0x000fca00078e0205 */
[--C-:B------:R-:W-:Y:S02]  /*3d540*/  SHF.R.U64 R9, R2, UR10, R3.reuse ;  /* 0x0000000a02097c19 */ /* 0x100fe40008001203 */
[----:B------:R-:W-:Y:S01]  /*3d550*/  SHF.R.U32.HI R2, RZ, UR10, R3 ;  /* 0x0000000aff027c19 */ /* 0x000fe20008011603 */
[----:B------:R-:W-:-:S03]  /*3d560*/  ULDC UR10, c[0x0][0x608] ;  /* 0x00018200000a7ab9 */ /* 0x000fc60000000800 */
[--C-:B------:R-:W-:Y:S02]  /*3d570*/  SHF.R.U64 R12, R9, UR10, R2.reuse ;  /* 0x0000000a090c7c19 */ /* 0x100fe40008001202 */
[----:B------:R-:W-:Y:S01]  /*3d580*/  SHF.R.U32.HI R3, RZ, UR10, R2 ;  /* 0x0000000aff037c19 */ /* 0x000fe20008011602 */
[----:B------:R-:W-:-:S03]  /*3d590*/  ULDC UR10, c[0x0][0x658] ;  /* 0x00019600000a7ab9 */ /* 0x000fc60000000800 */
[--C-:B------:R-:W-:Y:S02]  /*3d5a0*/  SHF.R.U64 R13, R12, UR10, R3.reuse ;  /* 0x0000000a0c0d7c19 */ /* 0x100fe40008001203 */
[----:B------:R-:W-:-:S03]  /*3d5b0*/  SHF.R.U32.HI R14, RZ, UR10, R3 ;  /* 0x0000000aff0e7c19 */ /* 0x000fc60008011603 */
[----:B------:R-:W-:Y:S02]  /*3d5c0*/  IMAD.MOV.U32 R2, RZ, RZ, R13 ;  /* 0x000000ffff027224 */ /* 0x000fe400078e000d */
[----:B------:R-:W-:Y:S01]  /*3d5d0*/  IMAD.MOV.U32 R3, RZ, RZ, R14 ;  /* 0x000000ffff037224 */ /* 0x000fe200078e000e */
[----:B------:R-:W-:Y:S06]  /*3d5e0*/  @!P0 BRA `(.L_x_938) ;  /* 0x0000000000288947 */ /* 0x000fec0003800000 */
        /* <DEDUP_REMOVED lines=10> */
.L_x_938:
[----:B------:R-:W-:Y:S01]  /*3d690*/  ULDC UR10, c[0x0][0x648] ;  /* 0x00019200000a7ab9 */ /* 0x000fe20000000800 */
[----:B------:R-:W-:Y:S01]  /*3d6a0*/  UISETP.NE.AND UP0, UPT, UR39, URZ, UPT ;  /* 0x0000003f2700728c */ /* 0x000fe2000bf05270 */
[----:B------:R-:W-:Y:S01]  /*3d6b0*/  SHF.R.U64 R3, R2, UR10, R3 ;  /* 0x0000000a02037c19 */ /* 0x000fe20008001203 */
[----:B------:R-:W-:Y:S01]  /*3d6c0*/  ULDC UR10, c[0x0][0x638] ;  /* 0x00018e00000a7ab9 */ /* 0x000fe20000000800 */
[----:B------:R-:W-:Y:S01]  /*3d6d0*/  UIADD3 UR11, -UR11, URZ, URZ ;  /* 0x0000003f0b0b7290 */ /* 0x000fe2000fffe13f */
[----:B------:R-:W-:Y:S02]  /*3d6e0*/  LOP3.LUT R12, R12, UR6, RZ, 0xc0, !PT ;  /* 0x000000060c0c7c12 */ /* 0x000fe4000f8ec0ff */
[----:B------:R-:W-:Y:S01]  /*3d6f0*/  IMAD.MOV R2, RZ, RZ, -R3 ;  /* 0x000000ffff027224 */ /* 0x000fe200078e0a03 */
[----:B------:R-:W-:Y:S02]  /*3d700*/  LOP3.LUT R4, R9, UR4, RZ, 0xc0, !PT ;  /* 0x0000000409047c12 */ /* 0x000fe4000f8ec0ff */
[----:B------:R-:W-:Y:S01]  /*3d710*/  IMAD R12, R3, UR5, R12 ;  /* 0x00000005030c7c24 */ /* 0x000fe2000f8e020c */
[----:B------:R-:W-:Y:S01]  /*3d720*/  PLOP3.LUT P0, PT, PT, PT, UP0, 0x40, 0x0 ;  /* 0x000000000000781c */ /* 0x000fe20003f0e808 */
[----:B------:R-:W-:Y:S01]  /*3d730*/  IMAD R13, R2, UR10, R13 ;  /* 0x0000000a020d7c24 */ /* 0x000fe2000f8e020d */
[----:B------:R-:W-:Y:S01]  /*3d740*/  UIADD3 UR10, -UR9, URZ, URZ ;  /* 0x0000003f090a7290 */ /* 0x000fe2000fffe13f */
[----:B------:R-:W-:-:S02]  /*3d750*/  PLOP3.LUT P1, PT, PT, PT, UP0, 0x40, 0x0 ;  /* 0x000000000000781c */ /* 0x000fc40003f2e808 */
[----:B------:R-:W-:Y:S02]  /*3d760*/  ULDC UR9, c[0x0][0x144] ;  /* 0x0000510000097ab9 */ /* 0x000fe40000000800 */
[----:B------:R-:W-:-:S03]  /*3d770*/  UIMAD UR8, UR9, UR10, UR8 ;  /* 0x0000000a090872a4 */ /* 0x000fc6000f8e0208 */
[----:B------:R-:W-:Y:S02]  /*3d780*/  ULDC UR9, c[0x0][0x148] ;  /* 0x0000520000097ab9 */ /* 0x000fe40000000800 */
[----:B------:R-:W-:-:S03]  /*3d790*/  @UP0 UIMAD UR8, UR9, UR11, UR13 ;  /* 0x0000000b090802a4 */ /* 0x000fc6000f8e020d */
[----:B------:R-:W-:Y:S02]  /*3d7a0*/  ULDC UR9, c[0x0][0x600] ;  /* 0x0001800000097ab9 */ /* 0x000fe40000000800 */
[----:B------:R-:W-:Y:S02]  /*3d7b0*/  IMAD R4, R13, UR9, R4 ;  /* 0x000000090d047c24 */ /* 0x000fe4000f8e0204 */
[----:B------:R-:W-:Y:S01]  /*3d7c0*/  IMAD.U32 R3, RZ, RZ, UR8 ;  /* 0x00000008ff037e24 */ /* 0x000fe2000f8e00ff */
[----:B------:R-:W-:-:S03]  /*3d7d0*/  ULDC UR8, c[0x0][0x610] ;  /* 0x0001840000087ab9 */ /* 0x000fc60000000800 */
[----:B------:R-:W-:-:S05]  /*3d7e0*/  IMAD R3, R12, UR8, R3 ;  /* 0x000000080c037c24 */ /* 0x000fca000f8e0203 */
[----:B------:R-:W-:Y:S02]  /*3d7f0*/  SEL R2, R4, R3, P0 ;  /* 0x0000000304027207 */ /* 0x000fe40000000000 */
[----:B------:R-:W-:Y:S01]  /*3d800*/  SEL R3, R3, R4, P1 ;  /* 0x0000000403037207 */ /* 0x000fe20000800000 */
[----:B------:R-:W-:-:S07]  /*3d810*/  IMAD.MOV.U32 R4, RZ, RZ, 0x1 ;  /* 0x00000001ff047424 */ /* 0x000fce00078e00ff */
.L_x_936:
[----:B------:R-:W-:Y:S05]  /*3d820*/  BSYNC B1 ;  /* 0x0000000000017941 */ /* 0x000fea0003800000 */
.L_x_935:
[----:B------:R-:W-:-:S13]  /*3d830*/  LOP3.LUT P0, RZ, R4, 0xff, RZ, 0xc0, !PT ;  /* 0x000000ff04ff7812 */ /* 0x000fda000780c0ff */
[----:B------:R-:W-:Y:S05]  /*3d840*/  @P0 BRA `(.L_x_939) ;  /* 0xfffffff400080947 */ /* 0x000fea000383ffff */
[----:B------:R-:W-:Y:S05]  /*3d850*/  BSYNC B0 ;  /* 0x0000000000007941 */ /* 0x000fea0003800000 */
.L_x_928:
[----:B------:R-:W-:-:S03]  /*3d860*/  UMOV UR8, 0xffffffff ;  /* 0xffffffff00087882 */ /* 0x000fc60000000000 */
[----:B------:R-:W-:Y:S05]  /*3d870*/  BRA.DIV UR8, `(.L_x_940) ;  /* 0x00000006081c7947 */ /* 0x000fea000b800000 */
[----:B------:R-:W-:-:S13]  /*3d880*/  ELECT P6, URZ, PT ;  /* 0x00000000003f782f */ /* 0x000fda00038c0000 */
.L_x_954:
[----:B------:R-:W-:Y:S04]  /*3d890*/  BSSY B0, `(.L_x_941) ;  /* 0x000002c000007945 */ /* 0x000fe80003800000 */
[----:B------:R-:W-:Y:S05]  /*3d8a0*/  @!P6 BRA `(.L_x_942) ;  /* 0x0000000000a8e947 */ /* 0x000fea0003800000 */
[----:B------:R-:W-:-:S04]  /*3d8b0*/  ULOP3.LUT UR8, UR38, 0x2, URZ, 0xfc, !UPT ;  /* 0x0000000226087892 */ /* 0x000fc8000f8efc3f */
[----:B------:R-:W-:-:S06]  /*3d8c0*/  UISETP.NE.AND UP0, UPT, UR8, 0x3, UPT ;  /* 0x000000030800788c */ /* 0x000fcc000bf05270 */
[----:B------:R-:W-:-:S13]  /*3d8d0*/  PLOP3.LUT P0, PT, PT, PT, UP0, 0x80, 0x0 ;  /* 0x000000000000781c */ /* 0x000fda0003f0f008 */
[----:B------:R-:W-:Y:S05]  /*3d8e0*/  @!P0 BRA `(.L_x_943) ;  /* 0x0000000000048947 */ /* 0x000fea0003800000 */
[----:B------:R-:W-:Y:S01]  /*3d8f0*/  BPT.TRAP 0x1 ;  /* 0x000000040000795c */ /* 0x000fe20000300000 */
.L_x_943:
[----:B------:R-:W0:Y:S01]  /*3d900*/  S2R R3, SR_CgaCtaId ;  /* 0x0000000000037919 */ /* 0x000e220000008800 */
[----:B------:R-:W-:-:S04]  /*3d910*/  MOV R2, 0x400 ;  /* 0x0000040000027802 */ /* 0x000fc80000000f00 */
[----:B0-----:R-:W-:Y:S02]  /*3d920*/  LEA R3, R3, R2, 0x18 ;  /* 0x0000000203037211 */ /* 0x001fe400078ec0ff */
[----:B------:R-:W-:-:S03]  /*3d930*/  SHF.L.U32 R2, R0, 0x1f, RZ ;  /* 0x0000001f00027819 */ /* 0x000fc600000006ff */
[----:B------:R-:W-:-:S04]  /*3d940*/  VIADD R3, R3, 0x20 ;  /* 0x0000002003037836 */ /* 0x000fc80000000000 */
[----:B------:R-:W-:-:S04]  /*3d950*/  IMAD R5, R6, 0x8, R3 ;  /* 0x0000000806057824 */ /* 0x000fc800078e0203 */
[----:B------:R-:W0:Y:S02]  /*3d960*/  SYNCS.PHASECHK.TRANS64.TRYWAIT P0, [R5+URZ], R2 ;  /* 0x00000002050075a7 */ /* 0x000e24000800017f */
[----:B0-----:R-:W-:Y:S05]  /*3d970*/  @!P0 BRA `(.L_x_944) ;  /* 0x0000000000fc8947 */ /* 0x001fea0003800000 */
.L_x_955:
[----:B------:R-:W-:-:S05]  /*3d980*/  VIADD R6, R6, 0x1 ;  /* 0x0000000106067836 */ /* 0x000fca0000000000 */
[----:B------:R-:W-:-:S04]  /*3d990*/  ISETP.NE.AND P0, PT, R6, 0x4, PT ;  /* 0x000000040600780c */ /* 0x000fc80003f05270 */
[----:B0-----:R-:W-:Y:S02]  /*3d9a0*/  SEL R5, RZ, 0x1, P0 ;  /* 0x00000001ff057807 */ /* 0x001fe40000000000 */
[----:B------:R-:W-:Y:S02]  /*3d9b0*/  SEL R6, R6, RZ, P0 ;  /* 0x000000ff06067207 */ /* 0x000fe40000000000 */
[----:B------:R-:W-:-:S03]  /*3d9c0*/  LOP3.LUT R5, R0, R5, RZ, 0x3c, !PT ;  /* 0x0000000500057212 */ /* 0x000fc600078e3cff */
[----:B------:R-:W-:Y:S01]  /*3d9d0*/  IMAD R7, R6, 0x8, R3 ;  /* 0x0000000806077824 */ /* 0x000fe200078e0203 */
[----:B------:R-:W-:-:S04]  /*3d9e0*/  SHF.L.U32 R0, R5, 0x1f, RZ ;  /* 0x0000001f05007819 */ /* 0x000fc800000006ff */
[----:B------:R-:W0:Y:S02]  /*3d9f0*/  SYNCS.PHASECHK.TRANS64.TRYWAIT P0, [R7+URZ], R0 ;  /* 0x00000000070075a7 */ /* 0x000e24000800017f */
[----:B0-----:R-:W-:Y:S05]  /*3da00*/  @!P0 BRA `(.L_x_945) ;  /* 0x0000000000ec8947 */ /* 0x001fea0003800000 */
.L_x_956:
[----:B0-----:R-:W-:-:S05]  /*3da10*/  VIADD R0, R6, 0x1 ;  /* 0x0000000106007836 */ /* 0x001fca0000000000 */
[----:B------:R-:W-:-:S04]  /*3da20*/  ISETP.NE.AND P0, PT, R0, 0x4, PT ;  /* 0x000000040000780c */ /* 0x000fc80003f05270 */
[----:B------:R-:W-:Y:S02]  /*3da30*/  SEL R2, RZ, 0x1, P0 ;  /* 0x00000001ff027807 */ /* 0x000fe40000000000 */
[----:B------:R-:W-:Y:S02]  /*3da40*/  SEL R4, R0, RZ, P0 ;  /* 0x000000ff00047207 */ /* 0x000fe40000000000 */
[----:B------:R-:W-:-:S03]  /*3da50*/  LOP3.LUT R5, R5, R2, RZ, 0x3c, !PT ;  /* 0x0000000205057212 */ /* 0x000fc600078e3cff */
[----:B------:R-:W-:Y:S01]  /*3da60*/  IMAD R7, R4, 0x8, R3 ;  /* 0x0000000804077824 */ /* 0x000fe200078e0203 */
[----:B------:R-:W-:-:S04]  /*3da70*/  SHF.L.U32 R0, R5, 0x1f, RZ ;  /* 0x0000001f05007819 */ /* 0x000fc800000006ff */
[----:B------:R-:W0:Y:S02]  /*3da80*/  SYNCS.PHASECHK.TRANS64.TRYWAIT P0, [R7+URZ], R0 ;  /* 0x00000000070075a7 */ /* 0x000e24000800017f */
[----:B0-----:R-:W-:Y:S05]  /*3da90*/  @!P0 BRA `(.L_x_946) ;  /* 0x0000000000dc8947 */ /* 0x001fea0003800000 */
.L_x_957:
[----:B0-----:R-:W-:-:S05]  /*3daa0*/  VIADD R0, R4, 0x1 ;  /* 0x0000000104007836 */ /* 0x001fca0000000000 */
[----:B------:R-:W-:-:S04]  /*3dab0*/  ISETP.NE.AND P0, PT, R0, 0x4, PT ;  /* 0x000000040000780c */ /* 0x000fc80003f05270 */
[----:B------:R-:W-:Y:S02]  /*3dac0*/  SEL R2, RZ, 0x1, P0 ;  /* 0x00000001ff027807 */ /* 0x000fe40000000000 */
[----:B------:R-:W-:Y:S02]  /*3dad0*/  SEL R0, R0, RZ, P0 ;  /* 0x000000ff00007207 */ /* 0x000fe40000000000 */
[----:B------:R-:W-:-:S03]  /*3dae0*/  LOP3.LUT R2, R5, R2, RZ, 0x3c, !PT ;  /* 0x0000000205027212 */ /* 0x000fc600078e3cff */
[----:B------:R-:W-:Y:S01]  /*3daf0*/  IMAD R3, R0, 0x8, R3 ;  /* 0x0000000800037824 */ /* 0x000fe200078e0203 */
[----:B------:R-:W-:-:S07]  /*3db00*/  SHF.L.U32 R0, R2, 0x1f, RZ ;  /* 0x0000001f02007819 */ /* 0x000fce00000006ff */
.L_x_947:
[----:B0-----:R0:W1:Y:S02]  /*3db10*/  SYNCS.PHASECHK.TRANS64.TRYWAIT P0, [R3+URZ], R0 ;  /* 0x00000000030075a7 */ /* 0x001064000800017f */
[----:B-1----:R-:W-:Y:S05]  /*3db20*/  @!P0 NANOSLEEP.SYNCS 0x989680 ;  /* 0x009896800000895d */ /* 0x002fea0003900000 */
[----:B------:R-:W1:Y:S02]  /*3db30*/  @!P0 SYNCS.PHASECHK.TRANS64 P0, [R3+URZ], R0 ;  /* 0x00000000030085a7 */ /* 0x000e64000800007f */
[----:B-1----:R-:W-:Y:S05]  /*3db40*/  @!P0 BRA `(.L_x_947) ;  /* 0xfffffffc00f08947 */ /* 0x002fea000383ffff */
.L_x_942:
[----:B------:R-:W-:Y:S05]  /*3db50*/  BSYNC B0 ;  /* 0x0000000000007941 */ /* 0x000fea0003800000 */
.L_x_941:
[----:B------:R-:W-:Y:S05]  /*3db60*/  EXIT ;  /* 0x000000000000794d */ /* 0x000fea0003800000 */
.L_x_21:
[----:B-1----:R1:W2:Y:S02]  /*3db70*/  SYNCS.PHASECHK.TRANS64.TRYWAIT P1, [R3+URZ], R0 ;  /* 0x00000000030075a7 */ /* 0x0022a4000802017f */
[----:B--2---:R-:W-:Y:S05]  /*3db80*/  @!P1 NANOSLEEP.SYNCS 0x989680 ;  /* 0x009896800000995d */ /* 0x004fea0003900000 */
[----:B------:R-:W2:Y:S02]  /*3db90*/  @!P1 SYNCS.PHASECHK.TRANS64 P1, [R3+URZ], R0 ;  /* 0x00000000030095a7 */ /* 0x000ea4000802007f */
[----:B--2---:R-:W-:Y:S05]  /*3dba0*/  @!P1 BRA `(.L_x_21) ;  /* 0xfffffffc00f09947 */ /* 0x004fea000383ffff */
[----:B------:R-:W-:Y:S05]  /*3dbb0*/  BRA `(.L_x_20) ;  /* 0xfffffc3800c87947 */ /* 0x000fea000383ffff */
.L_x_26:
[----:B--2---:R-:W-:-:S04]  /*3dbc0*/  IMAD.U32 R6, RZ, RZ, UR4 ;  /* 0x00000004ff067e24 */ /* 0x004fc8000f8e00ff */
[----:B------:R2:W3:Y:S03]  /*3dbd0*/  SYNCS.PHASECHK.TRANS64.TRYWAIT P1, [R6+URZ], R4 ;  /* 0x00000004060075a7 */ /* 0x0004e6000802017f */
[----:B---3--:R-:W-:Y:S05]  /*3dbe0*/  @!P1 NANOSLEEP.SYNCS 0x989680 ;  /* 0x009896800000995d */ /* 0x008fea0003900000 */
[----:B------:R-:W3:Y:S02]  /*3dbf0*/  @!P1 SYNCS.PHASECHK.TRANS64 P1, [R6+URZ], R4 ;  /* 0x00000004060095a7 */ /* 0x000ee4000802007f */
[----:B---3--:R-:W-:Y:S05]  /*3dc00*/  @!P1 BRA `(.L_x_26) ;  /* 0xfffffffc00ec9947 */ /* 0x008fea000383ffff */
[----:B------:R-:W-:Y:S05]  /*3dc10*/  BRA `(.L_x_25) ;  /* 0xfffffc9800887947 */ /* 0x000fea000383ffff */
.L_x_929:
[----:B------:R-:W-:Y:S01]  /*3dc20*/  BSSY B1, `(.L_x_948) ;  /* 0x0000006000017945 */ /* 0x000fe20003800000 */
[----:B------:R-:W-:-:S07]  /*3dc30*/  IMAD.MOV.U32 R15, RZ, RZ, -0x1 ;  /* 0xffffffffff0f7424 */ /* 0x000fce00078e00ff */
[----:B------:R-:W-:Y:S05]  /*3dc40*/  WARPSYNC.COLLECTIVE R15, `(.L_x_949) ;  /* 0x000000000f0c7348 */ /* 0x000fea0003c00000 */
[----:B------:R-:W-:Y:S02]  /*3dc50*/  ELECT P6, UR62, PT ;  /* 0x00000000003e782f */ /* 0x000fe400038c0000 */
[----:B------:R-:W-:Y:S01]  /*3dc60*/  MOV R14, UR62 ;  /* 0x0000003e000e7c02 */ /* 0x000fe20008000f00 */
[----:B------:R-:W-:Y:S10]  /*3dc70*/  ENDCOLLECTIVE ;  /* 0x000000000000791b */ /* 0x000ff40003800000 */
.L_x_949:
[----:B------:R-:W-:Y:S05]  /*3dc80*/  BSYNC B1 ;  /* 0x0000000000017941 */ /* 0x000fea0003800000 */
.L_x_948:
[----:B------:R-:W-:Y:S05]  /*3dc90*/  BRA `(.L_x_950) ;  /* 0xfffffff000007947 */ /* 0x000fea000383ffff */
.L_x_932:
[----:B0-----:R0:W1:Y:S02]  /*3dca0*/  SYNCS.PHASECHK.TRANS64.TRYWAIT P0, [R15+URZ+0x20], R14 ;  /* 0x0000200e0f0075a7 */ /* 0x001064000800017f */
[----:B-1----:R-:W-:Y:S05]  /*3dcb0*/  @!P0 NANOSLEEP.SYNCS 0x989680 ;  /* 0x009896800000895d */ /* 0x002fea0003900000 */
[----:B------:R-:W1:Y:S02]  /*3dcc0*/  @!P0 SYNCS.PHASECHK.TRANS64 P0, [R15+URZ+0x20], R14 ;  /* 0x0000200e0f0085a7 */ /* 0x000e64000800007f */
[----:B-1----:R-:W-:Y:S05]  /*3dcd0*/  @!P0 BRA `(.L_x_932) ;  /* 0xfffffffc00f08947 */ /* 0x002fea000383ffff */
[----:B------:R-:W-:Y:S05]  /*3dce0*/  BRA `(.L_x_951) ;  /* 0xfffffff000347947 */ /* 0x000fea000383ffff */
.L_x_940:
[----:B------:R-:W-:Y:S01]  /*3dcf0*/  BSSY B0, `(.L_x_952) ;  /* 0x0000006000007945 */ /* 0x000fe20003800000 */
[----:B------:R-:W-:-:S07]  /*3dd00*/  IMAD.MOV.U32 R15, RZ, RZ, -0x1 ;  /* 0xffffffffff0f7424 */ /* 0x000fce00078e00ff */
[----:B------:R-:W-:Y:S05]  /*3dd10*/  WARPSYNC.COLLECTIVE R15, `(.L_x_953) ;  /* 0x000000000f0c7348 */ /* 0x000fea0003c00000 */
[----:B------:R-:W-:Y:S02]  /*3dd20*/  ELECT P6, UR62, PT ;  /* 0x00000000003e782f */ /* 0x000fe400038c0000 */
[----:B------:R-:W-:Y:S01]  /*3dd30*/  MOV R14, UR62 ;  /* 0x0000003e000e7c02 */ /* 0x000fe20008000f00 */
[----:B------:R-:W-:Y:S10]  /*3dd40*/  ENDCOLLECTIVE ;  /* 0x000000000000791b */ /* 0x000ff40003800000 */
.L_x_953:
[----:B------:R-:W-:Y:S05]  /*3dd50*/  BSYNC B0 ;  /* 0x0000000000007941 */ /* 0x000fea0003800000 */
.L_x_952:
[----:B------:R-:W-:Y:S05]  /*3dd60*/  BRA `(.L_x_954) ;  /* 0xfffffff800c87947 */ /* 0x000fea000383ffff */
.L_x_944:
[----:B0-----:R0:W1:Y:S02]  /*3dd70*/  SYNCS.PHASECHK.TRANS64.TRYWAIT P0, [R5+URZ], R2 ;  /* 0x00000002050075a7 */ /* 0x001064000800017f */
[----:B-1----:R-:W-:Y:S05]  /*3dd80*/  @!P0 NANOSLEEP.SYNCS 0x989680 ;  /* 0x009896800000895d */ /* 0x002fea0003900000 */
[----:B------:R-:W1:Y:S02]  /*3dd90*/  @!P0 SYNCS.PHASECHK.TRANS64 P0, [R5+URZ], R2 ;  /* 0x00000002050085a7 */ /* 0x000e64000800007f */
[----:B-1----:R-:W-:Y:S05]  /*3dda0*/  @!P0 BRA `(.L_x_944) ;  /* 0xfffffffc00f08947 */ /* 0x002fea000383ffff */
[----:B------:R-:W-:Y:S05]  /*3ddb0*/  BRA `(.L_x_955) ;  /* 0xfffffff800f07947 */ /* 0x000fea000383ffff */
.L_x_945:
[----:B0-----:R0:W1:Y:S02]  /*3ddc0*/  SYNCS.PHASECHK.TRANS64.TRYWAIT P0, [R7+URZ], R0 ;  /* 0x00000000070075a7 */ /* 0x001064000800017f */
[----:B-1----:R-:W-:Y:S05]  /*3ddd0*/  @!P0 NANOSLEEP.SYNCS 0x989680 ;  /* 0x009896800000895d */ /* 0x002fea0003900000 */
[----:B------:R-:W1:Y:S02]  /*3dde0*/  @!P0 SYNCS.PHASECHK.TRANS64 P0, [R7+URZ], R0 ;  /* 0x00000000070085a7 */ /* 0x000e64000800007f */
[----:B-1----:R-:W-:Y:S05]  /*3ddf0*/  @!P0 BRA `(.L_x_945) ;  /* 0xfffffffc00f08947 */ /* 0x002fea000383ffff */
[----:B------:R-:W-:Y:S05]  /*3de00*/  BRA `(.L_x_956) ;  /* 0xfffffffc00007947 */ /* 0x000fea000383ffff */
.L_x_946:
[----:B0-----:R0:W1:Y:S02]  /*3de10*/  SYNCS.PHASECHK.TRANS64.TRYWAIT P0, [R7+URZ], R0 ;  /* 0x00000000070075a7 */ /* 0x001064000800017f */
[----:B-1----:R-:W-:Y:S05]  /*3de20*/  @!P0 NANOSLEEP.SYNCS 0x989680 ;  /* 0x009896800000895d */ /* 0x002fea0003900000 */
[----:B------:R-:W1:Y:S02]  /*3de30*/  @!P0 SYNCS.PHASECHK.TRANS64 P0, [R7+URZ], R0 ;  /* 0x00000000070085a7 */ /* 0x000e64000800007f */
[----:B-1----:R-:W-:Y:S05]  /*3de40*/  @!P0 BRA `(.L_x_946) ;  /* 0xfffffffc00f08947 */ /* 0x002fea000383ffff */
[----:B------:R-:W-:Y:S05]  /*3de50*/  BRA `(.L_x_957) ;  /* 0xfffffffc00107947 */ /* 0x000fea000383ffff */
.L_x_958:
[----:B------:R-:W-:-:S00]  /*3de60*/  BRA `(.L_x_958) ;  /* 0xfffffffc00fc7947 */ /* 0x000fc0000383ffff */
[----:B------:R-:W-:-:S00]  /*3de70*/  NOP ;  /* 0x0000000000007918 */ /* 0x000fc00000000000 */
        /* <DEDUP_REMOVED lines=8> */
.L_x_959:


//--------------------- .nv.global.init           --------------------------
	.section	.nv.global.init,"aw",@progbits
.nv.global.init:
	.type		$str$22,@object
	.size		$str$22,($str$23 - $str$22)
$str$22:
        /*0000*/ 	.byte	0x6b, 0x5f, 0x74, 0x69, 0x6c, 0x65, 0x5f, 0x63, 0x6f, 0x75, 0x6e, 0x74, 0x20, 0x3e, 0x3d, 0x20
        /*0010*/ 	.byte	0x31, 0x00
	.type		$str$23,@object
	.size		$str$23,(__unnamed_1 - $str$23)
$str$23:
        /*0012*/ 	.byte	0x2f, 0x74, 0x6d, 0x70, 0x2f, 0x63, 0x75, 0x74, 0x6c, 0x61, 0x73, 0x73, 0x5f, 0x73, 0x77, 0x65
        /*0022*/ 	.byte	0x65, 0x70, 0x5f, 0x73, 0x72, 0x63, 0x2f, 0x69, 0x6e, 0x63, 0x6c, 0x75, 0x64, 0x65, 0x2f, 0x63
        /*0032*/ 	.byte	0x75, 0x74, 0x6c, 0x61, 0x73, 0x73, 0x2f, 0x67, 0x65, 0x6d, 0x6d, 0x2f, 0x63, 0x6f, 0x6c, 0x6c
        /*0042*/ 	.byte	0x65, 0x63, 0x74, 0x69, 0x76, 0x65, 0x2f, 0x73, 0x6d, 0x39, 0x30, 0x5f, 0x6d, 0x6d, 0x61, 0x5f
        /*0052*/ 	.byte	0x74, 0x6d, 0x61, 0x5f, 0x67, 0x6d, 0x6d, 0x61, 0x5f, 0x73, 0x73, 0x5f, 0x77, 0x61, 0x72, 0x70
        /*0062*/ 	.byte	0x73, 0x70, 0x65, 0x63, 0x69, 0x61, 0x6c, 0x69, 0x7a, 0x65, 0x64, 0x2e, 0x68, 0x70, 0x70, 0x00
	.type		__unnamed_1,@object
	.size		__unnamed_1,(.L_0 - __unnamed_1)
__unnamed_1:
        /* <DEDUP_REMOVED lines=181> */
        /*0bc2*/ 	.byte	0x74, 0x69, 0x74, 0x79, 0x5d, 0x00
.L_0:


//--------------------- .nv.shared._ZN7cutlass13device_kernelINS_4gemm6kernel13GemmUniversalIN4cute5tupleIJiiiiEEENS1_10collective13CollectiveMmaINS1_34MainloopSm90TmaGmmaWarpSpecializedILi4ENS5_IJNS4_1CILi2EEENSA_ILi1EEESC_EEENS1_35KernelTmaWarpSpecializedCooperativeEEENS5_IJNSA_ILi512EEENSA_ILi224EEENSA_ILi32EEEEEENS_6half_tENS5_IJlSC_lEEESK_SL_NS4_8TiledMMAINS4_8MMA_AtomIJNS4_4SM904GMMA25MMA_64x32x16_F32F16F16_SSILNSP_5MajorE0ELSR_0ELNSP_7ScaleInE1ELSS_1EEEEEENS4_6LayoutISD_NS5_IJSC_NSA_ILi0EEESW_EEEEENS5_IJNS4_10UnderscoreESZ_SZ_EEEEENS4_13SM90_TMA_LOADENS4_14ComposedLayoutINS4_7SwizzleILi2ELi4ELi3EEENS4_18smem_ptr_flag_bitsILi16EEENSV_INS5_IJNSA_ILi8EEESI_EEENS5_IJSI_SC_EEEEEEEvNS4_8identityENS4_23SM90_TMA_LOAD_MULTICASTES1C_vS1D_EENS_8epilogue10collective6detail29Sm90TmaWarpSpecializedAdapterINS1H_15DefaultEpilogueISK_SL_SL_NS1G_6thread17LinearCombinationISK_Li1EffLNS1L_9ScaleType4KindE0ELNS_15FloatRoundStyleE2ESK_EENS1_15EpilogueDefaultEEEEEvvEEEEvNT_6ParamsE --------------------------
	.section	.nv.shared._ZN7cutlass13device_kernelINS_4gemm6kernel13GemmUniversalIN4cute5tupleIJiiiiEEENS1_10collective13CollectiveMmaINS1_34MainloopSm90TmaGmmaWarpSpecializedILi4ENS5_IJNS4_1CILi2EEENSA_ILi1EEESC_EEENS1_35KernelTmaWarpSpecializedCooperativeEEENS5_IJNSA_ILi512EEENSA_ILi224EEENSA_ILi32EEEEEENS_6half_tENS5_IJlSC_lEEESK_SL_NS4_8TiledMMAINS4_8MMA_AtomIJNS4_4SM904GMMA25MMA_64x32x16_F32F16F16_SSILNSP_5MajorE0ELSR_0ELNSP_7ScaleInE1ELSS_1EEEEEENS4_6LayoutISD_NS5_IJSC_NSA_ILi0EEESW_EEEEENS5_IJNS4_10UnderscoreESZ_SZ_EEEEENS4_13SM90_TMA_LOADENS4_14ComposedLayoutINS4_7SwizzleILi2ELi4ELi3EEENS4_18smem_ptr_flag_bitsILi16EEENSV_INS5_IJNSA_ILi8EEESI_EEENS5_IJSI_SC_EEEEEEEvNS4_8identityENS4_23SM90_TMA_LOAD_MULTICASTES1C_vS1D_EENS_8epilogue10collective6detail29Sm90TmaWarpSpecializedAdapterINS1H_15DefaultEpilogueISK_SL_SL_NS1G_6thread17LinearCombinationISK_Li1EffLNS1L_9ScaleType4KindE0ELNS_15FloatRoundStyleE2ESK_EENS1_15EpilogueDefaultEEEEEvvEEEEvNT_6ParamsE,"aw",@nobits
	.sectionflags	@""
	.align	16
	.zero		1024


//--------------------- .nv.shared.reserved.0     --------------------------
	.section	.nv.shared.reserved.0,"aw",@nobits
	.weak		__nv_reservedSMEM_offset_0_alias
	.size		__nv_reservedSMEM_offset_0_alias, 0, 0
	.other		__nv_reservedSMEM_offset_0_alias,@"STO_CUDA_RESERVED_SHARED STV_DEFAULT"
__nv_reservedSMEM_offset_0_alias:
	.zero		0


//--------------------- .nv.global                --------------------------
	.section	.nv.global,"aw",@nobits
.nv.global:
	.type		_ZN39_INTERNAL_2fda934d_4_k_cu_cf4c9604_99834cute1_E,@object
	.size		_ZN39_INTERNAL_2fda934d_4_k_cu_cf4c9604_99834cute1_E,(_ZN39_INTERNAL_2fda934d_4_k_cu_cf4c9604_99834cuda3std3__45__cpo6cbeginE - _ZN39_INTERNAL_2fda934d_4_k_cu_cf4c9604_99834cute1_E)
_ZN39_INTERNAL_2fda934d_4_k_cu_cf4c9604_99834cute1_E:
	.zero		1
	.type		_ZN39_INTERNAL_2fda934d_4_k_cu_cf4c9604_99834cuda3std3__45__cpo6cbeginE,@object
	.size		_ZN39_INTERNAL_2fda934d_4_k_cu_cf4c9604_99834cuda3std3__45__cpo6cbeginE,(_ZN39_INTERNAL_2fda934d_4_k_cu_cf4c9604_99834cuda3std3__48in_placeE - _ZN39_INTERNAL_2fda934d_4_k_cu_cf4c9604_99834cuda3std3__45__cpo6cbeginE)
_ZN39_INTERNAL_2fda934d_4_k_cu_cf4c9604_99834cuda3std3__45__cpo6cbeginE:
	.zero		1
	.type		_ZN39_INTERNAL_2fda934d_4_k_cu_cf4c9604_99834cuda3std3__48in_placeE,@object
	.size		_ZN39_INTERNAL_2fda934d_4_k_cu_cf4c9604_99834cuda3std3__48in_placeE,(_ZN39_INTERNAL_2fda934d_4_k_cu_cf4c9604_99834cuda3std6ranges3__45__cpo9iter_moveE - _ZN39_INTERNAL_2fda934d_4_k_cu_cf4c9604_99834cuda3std3__48in_placeE)
_ZN39_INTERNAL_2fda934d_4_k_cu_cf4c9604_99834cuda3std3__48in_placeE:
	.zero		1
	.type		_ZN39_INTERNAL_2fda934d_4_k_cu_cf4c9604_99834cuda3std6ranges3__45__cpo9iter_moveE,@object
	.size		_ZN39_INTERNAL_2fda934d_4_k_cu_cf4c9604_99834cuda3std6ranges3__45__cpo9iter_moveE,(_ZN39_INTERNAL_2fda934d_4_k_cu_cf4c9604_99834cuda3std3__45__cpo5beginE - _ZN39_INTERNAL_2fda934d_4_k_cu_cf4c9604_99834cuda3std6ranges3__45__cpo9iter_moveE)
_ZN39_INTERNAL_2fda934d_4_k_cu_cf4c9604_99834cuda3std6ranges3__45__cpo9iter_moveE:
	.zero		1
	.type		_ZN39_INTERNAL_2fda934d_4_k_cu_cf4c9604_99834cuda3std3__45__cpo5beginE,@object
	.size		_ZN39_INTERNAL_2fda934d_4_k_cu_cf4c9604_99834cuda3std3__45__cpo5beginE,(_ZN39_INTERNAL_2fda934d_4_k_cu_cf4c9604_99834cuda3std3__441_GLOBAL__N__2fda934d_4_k_cu_cf4c9604_99836ignoreE - _ZN39_INTERNAL_2fda934d_4_k_cu_cf4c9604_99834cuda3std3__45__cpo5beginE)
_ZN39_INTERNAL_2fda934d_4_k_cu_cf4c9604_99834cuda3std3__45__cpo5beginE:
	.zero		1
	.type		_ZN39_INTERNAL_2fda934d_4_k_cu_cf4c9604_99834cuda3std3__441_GLOBAL__N__2fda934d_4_k_cu_cf4c9604_99836ignoreE,@object
	.size		_ZN39_INTERNAL_2fda934d_4_k_cu_cf4c9604_99834cuda3std3__441_GLOBAL__N__2fda934d_4_k_cu_cf4c9604_99836ignoreE,(_ZN39_INTERNAL_2fda934d_4_k_cu_cf4c9604_99834cute7productE - _ZN39_INTERNAL_2fda934d_4_k_cu_cf4c9604_99834cuda3std3__441_GLOBAL__N__2fda934d_4_k_cu_cf4c9604_99836ignoreE)
_ZN39_INTERNAL_2fda934d_4_k_cu_cf4c9604_99834cuda3std3__441_GLOBAL__N__2fda934d_4_k_cu_cf4c9604_99836ignoreE:
	.zero		1
	.type		_ZN39_INTERNAL_2fda934d_4_k_cu_cf4c9604_99834cute7productE,@object
	.size		_ZN39_INTERNAL_2fda934d_4_k_cu_cf4c9604_99834cute7productE,(_ZN39_INTERNAL_2fda934d_4_k_cu_cf4c9604_99834cuda3std3__45__cpo3endE - _ZN39_INTERNAL_2fda934d_4_k_cu_cf4c9604_99834cute7productE)
_ZN39_INTERNAL_2fda934d_4_k_cu_cf4c9604_99834cute7productE:
	.zero		1
	.type		_ZN39_INTERNAL_2fda934d_4_k_cu_cf4c9604_99834cuda3std3__45__cpo3endE,@object
	.size		_ZN39_INTERNAL_2fda934d_4_k_cu_cf4c9604_99834cuda3std3__45__cpo3endE,(_ZN39_INTERNAL_2fda934d_4_k_cu_cf4c9604_99834cuda3std3__419piecewise_constructE - _ZN39_INTERNAL_2fda934d_4_k_cu_cf4c9604_99834cuda3std3__45__cpo3endE)
_ZN39_INTERNAL_2fda934d_4_k_cu_cf4c9604_99834cuda3std3__45__cpo3endE:
	.zero		1
	.type		_ZN39_INTERNAL_2fda934d_4_k_cu_cf4c9604_99834cuda3std3__419piecewise_constructE,@object
	.size		_ZN39_INTERNAL_2fda934d_4_k_cu_cf4c9604_99834cuda3std3__419piecewise_constructE,(_ZN39_INTERNAL_2fda934d_4_k_cu_cf4c9604_99834cuda3std3__45__cpo4cendE - _ZN39_INTERNAL_2fda934d_4_k_cu_cf4c9604_99834cuda3std3__419piecewise_constructE)
_ZN39_INTERNAL_2fda934d_4_k_cu_cf4c9604_99834cuda3std3__419piecewise_constructE:
	.zero		1
	.type		_ZN39_INTERNAL_2fda934d_4_k_cu_cf4c9604_99834cuda3std3__45__cpo4cendE,@object
	.size		_ZN39_INTERNAL_2fda934d_4_k_cu_cf4c9604_99834cuda3std3__45__cpo4cendE,(_ZN39_INTERNAL_2fda934d_4_k_cu_cf4c9604_99834cuda3std6ranges3__45__cpo4swapE - _ZN39_INTERNAL_2fda934d_4_k_cu_cf4c9604_99834cuda3std3__45__cpo4cendE)
_ZN39_INTERNAL_2fda934d_4_k_cu_cf4c9604_99834cuda3std3__45__cpo4cendE:
	.zero		1
	.type		_ZN39_INTERNAL_2fda934d_4_k_cu_cf4c9604_99834cuda3std6ranges3__45__cpo4swapE,@object
	.size		_ZN39_INTERNAL_2fda934d_4_k_cu_cf4c9604_99834cuda3std6ranges3__45__cpo4swapE,(.L_8 - _ZN39_INTERNAL_2fda934d_4_k_cu_cf4c9604_99834cuda3std6ranges3__45__cpo4swapE)
_ZN39_INTERNAL_2fda934d_4_k_cu_cf4c9604_99834cuda3std6ranges3__45__cpo4swapE:
	.zero		1
.L_8:


//--------------------- .nv.constant0._ZN7cutlass13device_kernelINS_4gemm6kernel13GemmUniversalIN4cute5tupleIJiiiiEEENS1_10collective13CollectiveMmaINS1_34MainloopSm90TmaGmmaWarpSpecializedILi4ENS5_IJNS4_1CILi2EEENSA_ILi1EEESC_EEENS1_35KernelTmaWarpSpecializedCooperativeEEENS5_IJNSA_ILi512EEENSA_ILi224EEENSA_ILi32EEEEEENS_6half_tENS5_IJlSC_lEEESK_SL_NS4_8TiledMMAINS4_8MMA_AtomIJNS4_4SM904GMMA25MMA_64x32x16_F32F16F16_SSILNSP_5MajorE0ELSR_0ELNSP_7ScaleInE1ELSS_1EEEEEENS4_6LayoutISD_NS5_IJSC_NSA_ILi0EEESW_EEEEENS5_IJNS4_10UnderscoreESZ_SZ_EEEEENS4_13SM90_TMA_LOADENS4_14ComposedLayoutINS4_7SwizzleILi2ELi4ELi3EEENS4_18smem_ptr_flag_bitsILi16EEENSV_INS5_IJNSA_ILi8EEESI_EEENS5_IJSI_SC_EEEEEEEvNS4_8identityENS4_23SM90_TMA_LOAD_MULTICASTES1C_vS1D_EENS_8epilogue10collective6detail29Sm90TmaWarpSpecializedAdapterINS1H_15DefaultEpilogueISK_SL_SL_NS1G_6thread17LinearCombinationISK_Li1EffLNS1L_9ScaleType4KindE0ELNS_15FloatRoundStyleE2ESK_EENS1_15EpilogueDefaultEEEEEvvEEEEvNT_6ParamsE --------------------------
	.section	.nv.constant0._ZN7cutlass13device_kernelINS_4gemm6kernel13GemmUniversalIN4cute5tupleIJiiiiEEENS1_10collective13CollectiveMmaINS1_34MainloopSm90TmaGmmaWarpSpecializedILi4ENS5_IJNS4_1CILi2EEENSA_ILi1EEESC_EEENS1_35KernelTmaWarpSpecializedCooperativeEEENS5_IJNSA_ILi512EEENSA_ILi224EEENSA_ILi32EEEEEENS_6half_tENS5_IJlSC_lEEESK_SL_NS4_8TiledMMAINS4_8MMA_AtomIJNS4_4SM904GMMA25MMA_64x32x16_F32F16F16_SSILNSP_5MajorE0ELSR_0ELNSP_7ScaleInE1ELSS_1EEEEEENS4_6LayoutISD_NS5_IJSC_NSA_ILi0EEESW_EEEEENS5_IJNS4_10UnderscoreESZ_SZ_EEEEENS4_13SM90_TMA_LOADENS4_14ComposedLayoutINS4_7SwizzleILi2ELi4ELi3EEENS4_18smem_ptr_flag_bitsILi16EEENSV_INS5_IJNSA_ILi8EEESI_EEENS5_IJSI_SC_EEEEEEEvNS4_8identityENS4_23SM90_TMA_LOAD_MULTICASTES1C_vS1D_EENS_8epilogue10collective6detail29Sm90TmaWarpSpecializedAdapterINS1H_15DefaultEpilogueISK_SL_SL_NS1G_6thread17LinearCombinationISK_Li1EffLNS1L_9ScaleType4KindE0ELNS_15FloatRoundStyleE2ESK_EENS1_15EpilogueDefaultEEEEEvvEEEEvNT_6ParamsE,"a",@progbits
	.sectionflags	@""
	.align	4
.nv.constant0._ZN7cutlass13device_kernelINS_4gemm6kernel13GemmUniversalIN4cute5tupleIJiiiiEEENS1_10collective13CollectiveMmaINS1_34MainloopSm90TmaGmmaWarpSpecializedILi4ENS5_IJNS4_1CILi2EEENSA_ILi1EEESC_EEENS1_35KernelTmaWarpSpecializedCooperativeEEENS5_IJNSA_ILi512EEENSA_ILi224EEENSA_ILi32EEEEEENS_6half_tENS5_IJlSC_lEEESK_SL_NS4_8TiledMMAINS4_8MMA_AtomIJNS4_4SM904GMMA25MMA_64x32x16_F32F16F16_SSILNSP_5MajorE0ELSR_0ELNSP_7ScaleInE1ELSS_1EEEEEENS4_6LayoutISD_NS5_IJSC_NSA_ILi0EEESW_EEEEENS5_IJNS4_10UnderscoreESZ_SZ_EEEEENS4_13SM90_TMA_LOADENS4_14ComposedLayoutINS4_7SwizzleILi2ELi4ELi3EEENS4_18smem_ptr_flag_bitsILi16EEENSV_INS5_IJNSA_ILi8EEESI_EEENS5_IJSI_SC_EEEEEEEvNS4_8identityENS4_23SM90_TMA_LOAD_MULTICASTES1C_vS1D_EENS_8epilogue10collective6detail29Sm90TmaWarpSpecializedAdapterINS1H_15DefaultEpilogueISK_SL_SL_NS1G_6thread17LinearCombinationISK_Li1EffLNS1L_9ScaleType4KindE0ELNS_15FloatRoundStyleE2ESK_EENS1_15EpilogueDefaultEEEEEvvEEEEvNT_6ParamsE:
	.zero		1664


//--------------------- SYMBOLS --------------------------

	.type		.nv.reservedSmem.offset0,@object
	.size		.nv.reservedSmem.offset0,0x4
	.type		__assertfail,@function
